	.target	sm_80

	.elftype	@"ET_EXEC"


//--------------------- .note.nv.tkinfo           --------------------------
	.section	.note.nv.tkinfo,"",@"SHT_NOTE"
	.sectionflags	@"SHF_NOTE_NV_TKINFO"
	.tkinfo
        /*0018*/ 	.word	0x00000002
        /*0030*/ 	.string	""
        /*0030*/ 	.string	"ptxas"
        /*0030*/ 	.string	"Cuda compilation tools, release 13.0, V13.0.88"
        /*0030*/ 	.string	"Build cuda_13.0.r13.0/compiler.36424714_0"
        /*0030*/ 	.string	"-arch sm_80 -m 64 "



//--------------------- .note.nv.cuinfo           --------------------------
	.section	.note.nv.cuinfo,"",@"SHT_NOTE"
	.sectionflags	@"SHF_NOTE_NV_CUINFO"
        /*0018*/ 	.short	0x0002
        /*001a*/ 	.short	0x0050
        /*001c*/ 	.short	0x0082
	.zero		2


//--------------------- .nv.info                  --------------------------
	.section	.nv.info,"",@"SHT_CUDA_INFO"
	.align	4


	//----- nvinfo : EIATTR_REGCOUNT
	.align		4
        /*0000*/ 	.byte	0x04, 0x2f
        /*0002*/ 	.short	(.L_15 - .L_14)
	.align		4
.L_14:
        /*0004*/ 	.word	index@(_ZN4mmha33masked_multihead_attention_kernelIfLi32ELi32ELi4ELi8ELi64ELb0ELb0EEEv26Multihead_attention_paramsIT_XT5_EE)
        /*0008*/ 	.word	0x00000030


	//----- nvinfo : EIATTR_FRAME_SIZE
	.align		4
.L_15:
        /*000c*/ 	.byte	0x04, 0x11
        /*000e*/ 	.short	(.L_17 - .L_16)
	.align		4
.L_16:
        /*0010*/ 	.word	index@($__internal_23_$__cuda_sm70_shflsync_bfly_p)
        /*0014*/ 	.word	0x00000000


	//----- nvinfo : EIATTR_FRAME_SIZE
	.align		4
.L_17:
        /*0018*/ 	.byte	0x04, 0x11
        /*001a*/ 	.short	(.L_19 - .L_18)
	.align		4
.L_18:
        /*001c*/ 	.word	index@(_ZN4mmha33masked_multihead_attention_kernelIfLi32ELi32ELi4ELi8ELi64ELb0ELb0EEEv26Multihead_attention_paramsIT_XT5_EE)
        /*0020*/ 	.word	0x00000000


	//----- nvinfo : EIATTR_REGCOUNT
	.align		4
.L_19:
        /*0024*/ 	.byte	0x04, 0x2f
        /*0026*/ 	.short	(.L_21 - .L_20)
	.align		4
.L_20:
        /*0028*/ 	.word	index@(_ZN4mmha33masked_multihead_attention_kernelIfLi32ELi32ELi2ELi8ELi128ELb0ELb0EEEv26Multihead_attention_paramsIT_XT5_EE)
        /*002c*/ 	.word	0x00000040


	//----- nvinfo : EIATTR_FRAME_SIZE
	.align		4
.L_21:
        /*0030*/ 	.byte	0x04, 0x11
        /*0032*/ 	.short	(.L_23 - .L_22)
	.align		4
.L_22:
        /*0034*/ 	.word	index@($__internal_22_$__cuda_sm70_shflsync_bfly_p)
        /*0038*/ 	.word	0x00000000


	//----- nvinfo : EIATTR_FRAME_SIZE
	.align		4
.L_23:
        /*003c*/ 	.byte	0x04, 0x11
        /*003e*/ 	.short	(.L_25 - .L_24)
	.align		4
.L_24:
        /*0040*/ 	.word	index@(_ZN4mmha33masked_multihead_attention_kernelIfLi32ELi32ELi2ELi8ELi128ELb0ELb0EEEv26Multihead_attention_paramsIT_XT5_EE)
        /*0044*/ 	.word	0x00000000


	//----- nvinfo : EIATTR_REGCOUNT
	.align		4
.L_25:
        /*0048*/ 	.byte	0x04, 0x2f
        /*004a*/ 	.short	(.L_27 - .L_26)
	.align		4
.L_26:
        /*004c*/ 	.word	index@(_ZN4mmha33masked_multihead_attention_kernelIfLi32ELi32ELi1ELi8ELi256ELb0ELb0EEEv26Multihead_attention_paramsIT_XT5_EE)
        /*0050*/ 	.word	0x00000060


	//----- nvinfo : EIATTR_FRAME_SIZE
	.align		4
.L_27:
        /*0054*/ 	.byte	0x04, 0x11
        /*0056*/ 	.short	(.L_29 - .L_28)
	.align		4
.L_28:
        /*0058*/ 	.word	index@($__internal_21_$__cuda_sm70_shflsync_bfly_p)
        /*005c*/ 	.word	0x00000000


	//----- nvinfo : EIATTR_FRAME_SIZE
	.align		4
.L_29:
        /*0060*/ 	.byte	0x04, 0x11
        /*0062*/ 	.short	(.L_31 - .L_30)
	.align		4
.L_30:
        /*0064*/ 	.word	index@(_ZN4mmha33masked_multihead_attention_kernelIfLi32ELi32ELi1ELi8ELi256ELb0ELb0EEEv26Multihead_attention_paramsIT_XT5_EE)
        /*0068*/ 	.word	0x00000000


	//----- nvinfo : EIATTR_REGCOUNT
	.align		4
.L_31:
        /*006c*/ 	.byte	0x04, 0x2f
        /*006e*/ 	.short	(.L_33 - .L_32)
	.align		4
.L_32:
        /*0070*/ 	.word	index@(_ZN4mmha33masked_multihead_attention_kernelIfLi32ELi32ELi4ELi8ELi64ELb0ELb1EEEv26Multihead_attention_paramsIT_XT5_EE)
        /*0074*/ 	.word	0x00000030


	//----- nvinfo : EIATTR_FRAME_SIZE
	.align		4
.L_33:
        /*0078*/ 	.byte	0x04, 0x11
        /*007a*/ 	.short	(.L_35 - .L_34)
	.align		4
.L_34:
        /*007c*/ 	.word	index@($__internal_20_$__cuda_sm70_shflsync_bfly_p)
        /*0080*/ 	.word	0x00000000


	//----- nvinfo : EIATTR_FRAME_SIZE
	.align		4
.L_35:
        /*0084*/ 	.byte	0x04, 0x11
        /*0086*/ 	.short	(.L_37 - .L_36)
	.align		4
.L_36:
        /*0088*/ 	.word	index@(_ZN4mmha33masked_multihead_attention_kernelIfLi32ELi32ELi4ELi8ELi64ELb0ELb1EEEv26Multihead_attention_paramsIT_XT5_EE)
        /*008c*/ 	.word	0x00000000


	//----- nvinfo : EIATTR_REGCOUNT
	.align		4
.L_37:
        /*0090*/ 	.byte	0x04, 0x2f
        /*0092*/ 	.short	(.L_39 - .L_38)
	.align		4
.L_38:
        /*0094*/ 	.word	index@(_ZN4mmha33masked_multihead_attention_kernelIfLi32ELi32ELi2ELi8ELi128ELb0ELb1EEEv26Multihead_attention_paramsIT_XT5_EE)
        /*0098*/ 	.word	0x00000040


	//----- nvinfo : EIATTR_FRAME_SIZE
	.align		4
.L_39:
        /*009c*/ 	.byte	0x04, 0x11
        /*009e*/ 	.short	(.L_41 - .L_40)
	.align		4
.L_40:
        /*00a0*/ 	.word	index@($__internal_19_$__cuda_sm70_shflsync_bfly_p)
        /*00a4*/ 	.word	0x00000000


	//----- nvinfo : EIATTR_FRAME_SIZE
	.align		4
.L_41:
        /*00a8*/ 	.byte	0x04, 0x11
        /*00aa*/ 	.short	(.L_43 - .L_42)
	.align		4
.L_42:
        /*00ac*/ 	.word	index@(_ZN4mmha33masked_multihead_attention_kernelIfLi32ELi32ELi2ELi8ELi128ELb0ELb1EEEv26Multihead_attention_paramsIT_XT5_EE)
        /*00b0*/ 	.word	0x00000000


	//----- nvinfo : EIATTR_REGCOUNT
	.align		4
.L_43:
        /*00b4*/ 	.byte	0x04, 0x2f
        /*00b6*/ 	.short	(.L_45 - .L_44)
	.align		4
.L_44:
        /*00b8*/ 	.word	index@(_ZN4mmha33masked_multihead_attention_kernelIfLi32ELi32ELi1ELi8ELi256ELb0ELb1EEEv26Multihead_attention_paramsIT_XT5_EE)
        /*00bc*/ 	.word	0x0000005e


	//----- nvinfo : EIATTR_FRAME_SIZE
	.align		4
.L_45:
        /*00c0*/ 	.byte	0x04, 0x11
        /*00c2*/ 	.short	(.L_47 - .L_46)
	.align		4
.L_46:
        /*00c4*/ 	.word	index@($__internal_18_$__cuda_sm70_shflsync_bfly_p)
        /*00c8*/ 	.word	0x00000000


	//----- nvinfo : EIATTR_FRAME_SIZE
	.align		4
.L_47:
        /*00cc*/ 	.byte	0x04, 0x11
        /*00ce*/ 	.short	(.L_49 - .L_48)
	.align		4
.L_48:
        /*00d0*/ 	.word	index@(_ZN4mmha33masked_multihead_attention_kernelIfLi32ELi32ELi1ELi8ELi256ELb0ELb1EEEv26Multihead_attention_paramsIT_XT5_EE)
        /*00d4*/ 	.word	0x00000000


	//----- nvinfo : EIATTR_REGCOUNT
	.align		4
.L_49:
        /*00d8*/ 	.byte	0x04, 0x2f
        /*00da*/ 	.short	(.L_51 - .L_50)
	.align		4
.L_50:
        /*00dc*/ 	.word	index@(_ZN4mmha33masked_multihead_attention_kernelItLi32ELi32ELi4ELi4ELi64ELb0ELb0EEEv26Multihead_attention_paramsIT_XT5_EE)
        /*00e0*/ 	.word	0x0000002b


	//----- nvinfo : EIATTR_FRAME_SIZE
	.align		4
.L_51:
        /*00e4*/ 	.byte	0x04, 0x11
        /*00e6*/ 	.short	(.L_53 - .L_52)
	.align		4
.L_52:
        /*00e8*/ 	.word	index@($__internal_17_$__cuda_sm70_shflsync_bfly_p)
        /*00ec*/ 	.word	0x00000000


	//----- nvinfo : EIATTR_FRAME_SIZE
	.align		4
.L_53:
        /*00f0*/ 	.byte	0x04, 0x11
        /*00f2*/ 	.short	(.L_55 - .L_54)
	.align		4
.L_54:
        /*00f4*/ 	.word	index@(_ZN4mmha33masked_multihead_attention_kernelItLi32ELi32ELi4ELi4ELi64ELb0ELb0EEEv26Multihead_attention_paramsIT_XT5_EE)
        /*00f8*/ 	.word	0x00000000


	//----- nvinfo : EIATTR_REGCOUNT
	.align		4
.L_55:
        /*00fc*/ 	.byte	0x04, 0x2f
        /*00fe*/ 	.short	(.L_57 - .L_56)
	.align		4
.L_56:
        /*0100*/ 	.word	index@(_ZN4mmha33masked_multihead_attention_kernelItLi32ELi32ELi2ELi4ELi128ELb0ELb0EEEv26Multihead_attention_paramsIT_XT5_EE)
        /*0104*/ 	.word	0x0000002b


	//----- nvinfo : EIATTR_FRAME_SIZE
	.align		4
.L_57:
        /*0108*/ 	.byte	0x04, 0x11
        /*010a*/ 	.short	(.L_59 - .L_58)
	.align		4
.L_58:
        /*010c*/ 	.word	index@($__internal_16_$__cuda_sm70_shflsync_bfly_p)
        /*0110*/ 	.word	0x00000000


	//----- nvinfo : EIATTR_FRAME_SIZE
	.align		4
.L_59:
        /*0114*/ 	.byte	0x04, 0x11
        /*0116*/ 	.short	(.L_61 - .L_60)
	.align		4
.L_60:
        /*0118*/ 	.word	index@(_ZN4mmha33masked_multihead_attention_kernelItLi32ELi32ELi2ELi4ELi128ELb0ELb0EEEv26Multihead_attention_paramsIT_XT5_EE)
        /*011c*/ 	.word	0x00000000


	//----- nvinfo : EIATTR_REGCOUNT
	.align		4
.L_61:
        /*0120*/ 	.byte	0x04, 0x2f
        /*0122*/ 	.short	(.L_63 - .L_62)
	.align		4
.L_62:
        /*0124*/ 	.word	index@(_ZN4mmha33masked_multihead_attention_kernelItLi32ELi32ELi1ELi4ELi256ELb0ELb0EEEv26Multihead_attention_paramsIT_XT5_EE)
        /*0128*/ 	.word	0x00000038


	//----- nvinfo : EIATTR_FRAME_SIZE
	.align		4
.L_63:
        /*012c*/ 	.byte	0x04, 0x11
        /*012e*/ 	.short	(.L_65 - .L_64)
	.align		4
.L_64:
        /*0130*/ 	.word	index@($__internal_15_$__cuda_sm70_shflsync_bfly_p)
        /*0134*/ 	.word	0x00000000


	//----- nvinfo : EIATTR_FRAME_SIZE
	.align		4
.L_65:
        /*0138*/ 	.byte	0x04, 0x11
        /*013a*/ 	.short	(.L_67 - .L_66)
	.align		4
.L_66:
        /*013c*/ 	.word	index@(_ZN4mmha33masked_multihead_attention_kernelItLi32ELi32ELi1ELi4ELi256ELb0ELb0EEEv26Multihead_attention_paramsIT_XT5_EE)
        /*0140*/ 	.word	0x00000000


	//----- nvinfo : EIATTR_REGCOUNT
	.align		4
.L_67:
        /*0144*/ 	.byte	0x04, 0x2f
        /*0146*/ 	.short	(.L_69 - .L_68)
	.align		4
.L_68:
        /*0148*/ 	.word	index@(_ZN4mmha33masked_multihead_attention_kernelItLi32ELi32ELi4ELi4ELi64ELb0ELb1EEEv26Multihead_attention_paramsIT_XT5_EE)
        /*014c*/ 	.word	0x00000028


	//----- nvinfo : EIATTR_FRAME_SIZE
	.align		4
.L_69:
        /*0150*/ 	.byte	0x04, 0x11
        /*0152*/ 	.short	(.L_71 - .L_70)
	.align		4
.L_70:
        /*0154*/ 	.word	index@($__internal_14_$__cuda_sm70_shflsync_bfly_p)
        /*0158*/ 	.word	0x00000000


	//----- nvinfo : EIATTR_FRAME_SIZE
	.align		4
.L_71:
        /*015c*/ 	.byte	0x04, 0x11
        /*015e*/ 	.short	(.L_73 - .L_72)
	.align		4
.L_72:
        /*0160*/ 	.word	index@(_ZN4mmha33masked_multihead_attention_kernelItLi32ELi32ELi4ELi4ELi64ELb0ELb1EEEv26Multihead_attention_paramsIT_XT5_EE)
        /*0164*/ 	.word	0x00000000


	//----- nvinfo : EIATTR_REGCOUNT
	.align		4
.L_73:
        /*0168*/ 	.byte	0x04, 0x2f
        /*016a*/ 	.short	(.L_75 - .L_74)
	.align		4
.L_74:
        /*016c*/ 	.word	index@(_ZN4mmha33masked_multihead_attention_kernelItLi32ELi32ELi2ELi4ELi128ELb0ELb1EEEv26Multihead_attention_paramsIT_XT5_EE)
        /*0170*/ 	.word	0x00000028


	//----- nvinfo : EIATTR_FRAME_SIZE
	.align		4
.L_75:
        /*0174*/ 	.byte	0x04, 0x11
        /*0176*/ 	.short	(.L_77 - .L_76)
	.align		4
.L_76:
        /*0178*/ 	.word	index@($__internal_13_$__cuda_sm70_shflsync_bfly_p)
        /*017c*/ 	.word	0x00000000


	//----- nvinfo : EIATTR_FRAME_SIZE
	.align		4
.L_77:
        /*0180*/ 	.byte	0x04, 0x11
        /*0182*/ 	.short	(.L_79 - .L_78)
	.align		4
.L_78:
        /*0184*/ 	.word	index@(_ZN4mmha33masked_multihead_attention_kernelItLi32ELi32ELi2ELi4ELi128ELb0ELb1EEEv26Multihead_attention_paramsIT_XT5_EE)
        /*0188*/ 	.word	0x00000000


	//----- nvinfo : EIATTR_REGCOUNT
	.align		4
.L_79:
        /*018c*/ 	.byte	0x04, 0x2f
        /*018e*/ 	.short	(.L_81 - .L_80)
	.align		4
.L_80:
        /*0190*/ 	.word	index@(_ZN4mmha33masked_multihead_attention_kernelItLi32ELi32ELi1ELi4ELi256ELb0ELb1EEEv26Multihead_attention_paramsIT_XT5_EE)
        /*0194*/ 	.word	0x00000038


	//----- nvinfo : EIATTR_FRAME_SIZE
	.align		4
.L_81:
        /*0198*/ 	.byte	0x04, 0x11
        /*019a*/ 	.short	(.L_83 - .L_82)
	.align		4
.L_82:
        /*019c*/ 	.word	index@($__internal_12_$__cuda_sm70_shflsync_bfly_p)
        /*01a0*/ 	.word	0x00000000


	//----- nvinfo : EIATTR_FRAME_SIZE
	.align		4
.L_83:
        /*01a4*/ 	.byte	0x04, 0x11
        /*01a6*/ 	.short	(.L_85 - .L_84)
	.align		4
.L_84:
        /*01a8*/ 	.word	index@(_ZN4mmha33masked_multihead_attention_kernelItLi32ELi32ELi1ELi4ELi256ELb0ELb1EEEv26Multihead_attention_paramsIT_XT5_EE)
        /*01ac*/ 	.word	0x00000000


	//----- nvinfo : EIATTR_REGCOUNT
	.align		4
.L_85:
        /*01b0*/ 	.byte	0x04, 0x2f
        /*01b2*/ 	.short	(.L_87 - .L_86)
	.align		4
.L_86:
        /*01b4*/ 	.word	index@(_ZN4mmha33masked_multihead_attention_kernelIfLi32ELi32ELi4ELi8ELi64ELb1ELb0EEEv26Multihead_attention_paramsIT_XT5_EE)
        /*01b8*/ 	.word	0x00000040


	//----- nvinfo : EIATTR_FRAME_SIZE
	.align		4
.L_87:
        /*01bc*/ 	.byte	0x04, 0x11
        /*01be*/ 	.short	(.L_89 - .L_88)
	.align		4
.L_88:
        /*01c0*/ 	.word	index@($__internal_11_$__cuda_sm70_shflsync_bfly_p)
        /*01c4*/ 	.word	0x00000000


	//----- nvinfo : EIATTR_FRAME_SIZE
	.align		4
.L_89:
        /*01c8*/ 	.byte	0x04, 0x11
        /*01ca*/ 	.short	(.L_91 - .L_90)
	.align		4
.L_90:
        /*01cc*/ 	.word	index@(_ZN4mmha33masked_multihead_attention_kernelIfLi32ELi32ELi4ELi8ELi64ELb1ELb0EEEv26Multihead_attention_paramsIT_XT5_EE)
        /*01d0*/ 	.word	0x00000000


	//----- nvinfo : EIATTR_REGCOUNT
	.align		4
.L_91:
        /*01d4*/ 	.byte	0x04, 0x2f
        /*01d6*/ 	.short	(.L_93 - .L_92)
	.align		4
.L_92:
        /*01d8*/ 	.word	index@(_ZN4mmha33masked_multihead_attention_kernelIfLi32ELi32ELi2ELi8ELi128ELb1ELb0EEEv26Multihead_attention_paramsIT_XT5_EE)
        /*01dc*/ 	.word	0x00000057


	//----- nvinfo : EIATTR_FRAME_SIZE
	.align		4
.L_93:
        /*01e0*/ 	.byte	0x04, 0x11
        /*01e2*/ 	.short	(.L_95 - .L_94)
	.align		4
.L_94:
        /*01e4*/ 	.word	index@($__internal_10_$__cuda_sm70_shflsync_bfly_p)
        /*01e8*/ 	.word	0x00000000


	//----- nvinfo : EIATTR_FRAME_SIZE
	.align		4
.L_95:
        /*01ec*/ 	.byte	0x04, 0x11
        /*01ee*/ 	.short	(.L_97 - .L_96)
	.align		4
.L_96:
        /*01f0*/ 	.word	index@(_ZN4mmha33masked_multihead_attention_kernelIfLi32ELi32ELi2ELi8ELi128ELb1ELb0EEEv26Multihead_attention_paramsIT_XT5_EE)
        /*01f4*/ 	.word	0x00000000


	//----- nvinfo : EIATTR_REGCOUNT
	.align		4
.L_97:
        /*01f8*/ 	.byte	0x04, 0x2f
        /*01fa*/ 	.short	(.L_99 - .L_98)
	.align		4
.L_98:
        /*01fc*/ 	.word	index@(_ZN4mmha33masked_multihead_attention_kernelIfLi32ELi32ELi1ELi8ELi256ELb1ELb0EEEv26Multihead_attention_paramsIT_XT5_EE)
        /*0200*/ 	.word	0x00000080


	//----- nvinfo : EIATTR_FRAME_SIZE
	.align		4
.L_99:
        /*0204*/ 	.byte	0x04, 0x11
        /*0206*/ 	.short	(.L_101 - .L_100)
	.align		4
.L_100:
        /*0208*/ 	.word	index@($__internal_9_$__cuda_sm70_shflsync_bfly_p)
        /*020c*/ 	.word	0x00000000


	//----- nvinfo : EIATTR_FRAME_SIZE
	.align		4
.L_101:
        /*0210*/ 	.byte	0x04, 0x11
        /*0212*/ 	.short	(.L_103 - .L_102)
	.align		4
.L_102:
        /*0214*/ 	.word	index@(_ZN4mmha33masked_multihead_attention_kernelIfLi32ELi32ELi1ELi8ELi256ELb1ELb0EEEv26Multihead_attention_paramsIT_XT5_EE)
        /*0218*/ 	.word	0x00000000


	//----- nvinfo : EIATTR_REGCOUNT
	.align		4
.L_103:
        /*021c*/ 	.byte	0x04, 0x2f
        /*021e*/ 	.short	(.L_105 - .L_104)
	.align		4
.L_104:
        /*0220*/ 	.word	index@(_ZN4mmha33masked_multihead_attention_kernelIfLi32ELi32ELi4ELi8ELi64ELb1ELb1EEEv26Multihead_attention_paramsIT_XT5_EE)
        /*0224*/ 	.word	0x00000040


	//----- nvinfo : EIATTR_FRAME_SIZE
	.align		4
.L_105:
        /*0228*/ 	.byte	0x04, 0x11
        /*022a*/ 	.short	(.L_107 - .L_106)
	.align		4
.L_106:
        /*022c*/ 	.word	index@($__internal_8_$__cuda_sm70_shflsync_bfly_p)
        /*0230*/ 	.word	0x00000000


	//----- nvinfo : EIATTR_FRAME_SIZE
	.align		4
.L_107:
        /*0234*/ 	.byte	0x04, 0x11
        /*0236*/ 	.short	(.L_109 - .L_108)
	.align		4
.L_108:
        /*0238*/ 	.word	index@(_ZN4mmha33masked_multihead_attention_kernelIfLi32ELi32ELi4ELi8ELi64ELb1ELb1EEEv26Multihead_attention_paramsIT_XT5_EE)
        /*023c*/ 	.word	0x00000000


	//----- nvinfo : EIATTR_REGCOUNT
	.align		4
.L_109:
        /*0240*/ 	.byte	0x04, 0x2f
        /*0242*/ 	.short	(.L_111 - .L_110)
	.align		4
.L_110:
        /*0244*/ 	.word	index@(_ZN4mmha33masked_multihead_attention_kernelIfLi32ELi32ELi2ELi8ELi128ELb1ELb1EEEv26Multihead_attention_paramsIT_XT5_EE)
        /*0248*/ 	.word	0x00000057


	//----- nvinfo : EIATTR_FRAME_SIZE
	.align		4
.L_111:
        /*024c*/ 	.byte	0x04, 0x11
        /*024e*/ 	.short	(.L_113 - .L_112)
	.align		4
.L_112:
        /*0250*/ 	.word	index@($__internal_7_$__cuda_sm70_shflsync_bfly_p)
        /*0254*/ 	.word	0x00000000


	//----- nvinfo : EIATTR_FRAME_SIZE
	.align		4
.L_113:
        /*0258*/ 	.byte	0x04, 0x11
        /*025a*/ 	.short	(.L_115 - .L_114)
	.align		4
.L_114:
        /*025c*/ 	.word	index@(_ZN4mmha33masked_multihead_attention_kernelIfLi32ELi32ELi2ELi8ELi128ELb1ELb1EEEv26Multihead_attention_paramsIT_XT5_EE)
        /*0260*/ 	.word	0x00000000


	//----- nvinfo : EIATTR_REGCOUNT
	.align		4
.L_115:
        /*0264*/ 	.byte	0x04, 0x2f
        /*0266*/ 	.short	(.L_117 - .L_116)
	.align		4
.L_116:
        /*0268*/ 	.word	index@(_ZN4mmha33masked_multihead_attention_kernelIfLi32ELi32ELi1ELi8ELi256ELb1ELb1EEEv26Multihead_attention_paramsIT_XT5_EE)
        /*026c*/ 	.word	0x00000080


	//----- nvinfo : EIATTR_FRAME_SIZE
	.align		4
.L_117:
        /*0270*/ 	.byte	0x04, 0x11
        /*0272*/ 	.short	(.L_119 - .L_118)
	.align		4
.L_118:
        /*0274*/ 	.word	index@($__internal_6_$__cuda_sm70_shflsync_bfly_p)
        /*0278*/ 	.word	0x00000000


	//----- nvinfo : EIATTR_FRAME_SIZE
	.align		4
.L_119:
        /*027c*/ 	.byte	0x04, 0x11
        /*027e*/ 	.short	(.L_121 - .L_120)
	.align		4
.L_120:
        /*0280*/ 	.word	index@(_ZN4mmha33masked_multihead_attention_kernelIfLi32ELi32ELi1ELi8ELi256ELb1ELb1EEEv26Multihead_attention_paramsIT_XT5_EE)
        /*0284*/ 	.word	0x00000000


	//----- nvinfo : EIATTR_REGCOUNT
	.align		4
.L_121:
        /*0288*/ 	.byte	0x04, 0x2f
        /*028a*/ 	.short	(.L_123 - .L_122)
	.align		4
.L_122:
        /*028c*/ 	.word	index@(_ZN4mmha33masked_multihead_attention_kernelItLi32ELi32ELi4ELi4ELi64ELb1ELb0EEEv26Multihead_attention_paramsIT_XT5_EE)
        /*0290*/ 	.word	0x00000036


	//----- nvinfo : EIATTR_FRAME_SIZE
	.align		4
.L_123:
        /*0294*/ 	.byte	0x04, 0x11
        /*0296*/ 	.short	(.L_125 - .L_124)
	.align		4
.L_124:
        /*0298*/ 	.word	index@($__internal_5_$__cuda_sm70_shflsync_bfly_p)
        /*029c*/ 	.word	0x00000000


	//----- nvinfo : EIATTR_FRAME_SIZE
	.align		4
.L_125:
        /*02a0*/ 	.byte	0x04, 0x11
        /*02a2*/ 	.short	(.L_127 - .L_126)
	.align		4
.L_126:
        /*02a4*/ 	.word	index@(_ZN4mmha33masked_multihead_attention_kernelItLi32ELi32ELi4ELi4ELi64ELb1ELb0EEEv26Multihead_attention_paramsIT_XT5_EE)
        /*02a8*/ 	.word	0x00000000


	//----- nvinfo : EIATTR_REGCOUNT
	.align		4
.L_127:
        /*02ac*/ 	.byte	0x04, 0x2f
        /*02ae*/ 	.short	(.L_129 - .L_128)
	.align		4
.L_128:
        /*02b0*/ 	.word	index@(_ZN4mmha33masked_multihead_attention_kernelItLi32ELi32ELi2ELi4ELi128ELb1ELb0EEEv26Multihead_attention_paramsIT_XT5_EE)
        /*02b4*/ 	.word	0x00000040


	//----- nvinfo : EIATTR_FRAME_SIZE
	.align		4
.L_129:
        /*02b8*/ 	.byte	0x04, 0x11
        /*02ba*/ 	.short	(.L_131 - .L_130)
	.align		4
.L_130:
        /*02bc*/ 	.word	index@($__internal_4_$__cuda_sm70_shflsync_bfly_p)
        /*02c0*/ 	.word	0x00000000


	//----- nvinfo : EIATTR_FRAME_SIZE
	.align		4
.L_131:
        /*02c4*/ 	.byte	0x04, 0x11
        /*02c6*/ 	.short	(.L_133 - .L_132)
	.align		4
.L_132:
        /*02c8*/ 	.word	index@(_ZN4mmha33masked_multihead_attention_kernelItLi32ELi32ELi2ELi4ELi128ELb1ELb0EEEv26Multihead_attention_paramsIT_XT5_EE)
        /*02cc*/ 	.word	0x00000000


	//----- nvinfo : EIATTR_REGCOUNT
	.align		4
.L_133:
        /*02d0*/ 	.byte	0x04, 0x2f
        /*02d2*/ 	.short	(.L_135 - .L_134)
	.align		4
.L_134:
        /*02d4*/ 	.word	index@(_ZN4mmha33masked_multihead_attention_kernelItLi32ELi32ELi1ELi4ELi256ELb1ELb0EEEv26Multihead_attention_paramsIT_XT5_EE)
        /*02d8*/ 	.word	0x0000004f


	//----- nvinfo : EIATTR_FRAME_SIZE
	.align		4
.L_135:
        /*02dc*/ 	.byte	0x04, 0x11
        /*02de*/ 	.short	(.L_137 - .L_136)
	.align		4
.L_136:
        /*02e0*/ 	.word	index@($__internal_3_$__cuda_sm70_shflsync_bfly_p)
        /*02e4*/ 	.word	0x00000000


	//----- nvinfo : EIATTR_FRAME_SIZE
	.align		4
.L_137:
        /*02e8*/ 	.byte	0x04, 0x11
        /*02ea*/ 	.short	(.L_139 - .L_138)
	.align		4
.L_138:
        /*02ec*/ 	.word	index@(_ZN4mmha33masked_multihead_attention_kernelItLi32ELi32ELi1ELi4ELi256ELb1ELb0EEEv26Multihead_attention_paramsIT_XT5_EE)
        /*02f0*/ 	.word	0x00000000


	//----- nvinfo : EIATTR_REGCOUNT
	.align		4
.L_139:
        /*02f4*/ 	.byte	0x04, 0x2f
        /*02f6*/ 	.short	(.L_141 - .L_140)
	.align		4
.L_140:
        /*02f8*/ 	.word	index@(_ZN4mmha33masked_multihead_attention_kernelItLi32ELi32ELi4ELi4ELi64ELb1ELb1EEEv26Multihead_attention_paramsIT_XT5_EE)
        /*02fc*/ 	.word	0x00000038


	//----- nvinfo : EIATTR_FRAME_SIZE
	.align		4
.L_141:
        /*0300*/ 	.byte	0x04, 0x11
        /*0302*/ 	.short	(.L_143 - .L_142)
	.align		4
.L_142:
        /*0304*/ 	.word	index@($__internal_2_$__cuda_sm70_shflsync_bfly_p)
        /*0308*/ 	.word	0x00000000


	//----- nvinfo : EIATTR_FRAME_SIZE
	.align		4
.L_143:
        /*030c*/ 	.byte	0x04, 0x11
        /*030e*/ 	.short	(.L_145 - .L_144)
	.align		4
.L_144:
        /*0310*/ 	.word	index@(_ZN4mmha33masked_multihead_attention_kernelItLi32ELi32ELi4ELi4ELi64ELb1ELb1EEEv26Multihead_attention_paramsIT_XT5_EE)
        /*0314*/ 	.word	0x00000000


	//----- nvinfo : EIATTR_REGCOUNT
	.align		4
.L_145:
        /*0318*/ 	.byte	0x04, 0x2f
        /*031a*/ 	.short	(.L_147 - .L_146)
	.align		4
.L_146:
        /*031c*/ 	.word	index@(_ZN4mmha33masked_multihead_attention_kernelItLi32ELi32ELi2ELi4ELi128ELb1ELb1EEEv26Multihead_attention_paramsIT_XT5_EE)
        /*0320*/ 	.word	0x00000040


	//----- nvinfo : EIATTR_FRAME_SIZE
	.align		4
.L_147:
        /*0324*/ 	.byte	0x04, 0x11
        /*0326*/ 	.short	(.L_149 - .L_148)
	.align		4
.L_148:
        /*0328*/ 	.word	index@($__internal_1_$__cuda_sm70_shflsync_bfly_p)
        /*032c*/ 	.word	0x00000000


	//----- nvinfo : EIATTR_FRAME_SIZE
	.align		4
.L_149:
        /*0330*/ 	.byte	0x04, 0x11
        /*0332*/ 	.short	(.L_151 - .L_150)
	.align		4
.L_150:
        /*0334*/ 	.word	index@(_ZN4mmha33masked_multihead_attention_kernelItLi32ELi32ELi2ELi4ELi128ELb1ELb1EEEv26Multihead_attention_paramsIT_XT5_EE)
        /*0338*/ 	.word	0x00000000


	//----- nvinfo : EIATTR_REGCOUNT
	.align		4
.L_151:
        /*033c*/ 	.byte	0x04, 0x2f
        /*033e*/ 	.short	(.L_153 - .L_152)
	.align		4
.L_152:
        /*0340*/ 	.word	index@(_ZN4mmha33masked_multihead_attention_kernelItLi32ELi32ELi1ELi4ELi256ELb1ELb1EEEv26Multihead_attention_paramsIT_XT5_EE)
        /*0344*/ 	.word	0x0000004f


	//----- nvinfo : EIATTR_FRAME_SIZE
	.align		4
.L_153:
        /*0348*/ 	.byte	0x04, 0x11
        /*034a*/ 	.short	(.L_155 - .L_154)
	.align		4
.L_154:
        /*034c*/ 	.word	index@($__internal_0_$__cuda_sm70_shflsync_bfly_p)
        /*0350*/ 	.word	0x00000000


	//----- nvinfo : EIATTR_FRAME_SIZE
	.align		4
.L_155:
        /*0354*/ 	.byte	0x04, 0x11
        /*0356*/ 	.short	(.L_157 - .L_156)
	.align		4
.L_156:
        /*0358*/ 	.word	index@(_ZN4mmha33masked_multihead_attention_kernelItLi32ELi32ELi1ELi4ELi256ELb1ELb1EEEv26Multihead_attention_paramsIT_XT5_EE)
        /*035c*/ 	.word	0x00000000


	//----- nvinfo : EIATTR_MIN_STACK_SIZE
	.align		4
.L_157:
        /*0360*/ 	.byte	0x04, 0x12
        /*0362*/ 	.short	(.L_159 - .L_158)
	.align		4
.L_158:
        /*0364*/ 	.word	index@(_ZN4mmha33masked_multihead_attention_kernelItLi32ELi32ELi1ELi4ELi256ELb1ELb1EEEv26Multihead_attention_paramsIT_XT5_EE)
        /*0368*/ 	.word	0x00000000


	//----- nvinfo : EIATTR_MIN_STACK_SIZE
	.align		4
.L_159:
        /*036c*/ 	.byte	0x04, 0x12
        /*036e*/ 	.short	(.L_161 - .L_160)
	.align		4
.L_160:
        /*0370*/ 	.word	index@(_ZN4mmha33masked_multihead_attention_kernelItLi32ELi32ELi2ELi4ELi128ELb1ELb1EEEv26Multihead_attention_paramsIT_XT5_EE)
        /*0374*/ 	.word	0x00000000


	//----- nvinfo : EIATTR_MIN_STACK_SIZE
	.align		4
.L_161:
        /*0378*/ 	.byte	0x04, 0x12
        /*037a*/ 	.short	(.L_163 - .L_162)
	.align		4
.L_162:
        /*037c*/ 	.word	index@(_ZN4mmha33masked_multihead_attention_kernelItLi32ELi32ELi4ELi4ELi64ELb1ELb1EEEv26Multihead_attention_paramsIT_XT5_EE)
        /*0380*/ 	.word	0x00000000


	//----- nvinfo : EIATTR_MIN_STACK_SIZE
	.align		4
.L_163:
        /*0384*/ 	.byte	0x04, 0x12
        /*0386*/ 	.short	(.L_165 - .L_164)
	.align		4
.L_164:
        /*0388*/ 	.word	index@(_ZN4mmha33masked_multihead_attention_kernelItLi32ELi32ELi1ELi4ELi256ELb1ELb0EEEv26Multihead_attention_paramsIT_XT5_EE)
        /*038c*/ 	.word	0x00000000


	//----- nvinfo : EIATTR_MIN_STACK_SIZE
	.align		4
.L_165:
        /*0390*/ 	.byte	0x04, 0x12
        /*0392*/ 	.short	(.L_167 - .L_166)
	.align		4
.L_166:
        /*0394*/ 	.word	index@(_ZN4mmha33masked_multihead_attention_kernelItLi32ELi32ELi2ELi4ELi128ELb1ELb0EEEv26Multihead_attention_paramsIT_XT5_EE)
        /*0398*/ 	.word	0x00000000


	//----- nvinfo : EIATTR_MIN_STACK_SIZE
	.align		4
.L_167:
        /*039c*/ 	.byte	0x04, 0x12
        /*039e*/ 	.short	(.L_169 - .L_168)
	.align		4
.L_168:
        /*03a0*/ 	.word	index@(_ZN4mmha33masked_multihead_attention_kernelItLi32ELi32ELi4ELi4ELi64ELb1ELb0EEEv26Multihead_attention_paramsIT_XT5_EE)
        /*03a4*/ 	.word	0x00000000


	//----- nvinfo : EIATTR_MIN_STACK_SIZE
	.align		4
.L_169:
        /*03a8*/ 	.byte	0x04, 0x12
        /*03aa*/ 	.short	(.L_171 - .L_170)
	.align		4
.L_170:
        /*03ac*/ 	.word	index@(_ZN4mmha33masked_multihead_attention_kernelIfLi32ELi32ELi1ELi8ELi256ELb1ELb1EEEv26Multihead_attention_paramsIT_XT5_EE)
        /*03b0*/ 	.word	0x00000000


	//----- nvinfo : EIATTR_MIN_STACK_SIZE
	.align		4
.L_171:
        /*03b4*/ 	.byte	0x04, 0x12
        /*03b6*/ 	.short	(.L_173 - .L_172)
	.align		4
.L_172:
        /*03b8*/ 	.word	index@(_ZN4mmha33masked_multihead_attention_kernelIfLi32ELi32ELi2ELi8ELi128ELb1ELb1EEEv26Multihead_attention_paramsIT_XT5_EE)
        /*03bc*/ 	.word	0x00000000


	//----- nvinfo : EIATTR_MIN_STACK_SIZE
	.align		4
.L_173:
        /*03c0*/ 	.byte	0x04, 0x12
        /*03c2*/ 	.short	(.L_175 - .L_174)
	.align		4
.L_174:
        /*03c4*/ 	.word	index@(_ZN4mmha33masked_multihead_attention_kernelIfLi32ELi32ELi4ELi8ELi64ELb1ELb1EEEv26Multihead_attention_paramsIT_XT5_EE)
        /*03c8*/ 	.word	0x00000000


	//----- nvinfo : EIATTR_MIN_STACK_SIZE
	.align		4
.L_175:
        /*03cc*/ 	.byte	0x04, 0x12
        /*03ce*/ 	.short	(.L_177 - .L_176)
	.align		4
.L_176:
        /*03d0*/ 	.word	index@(_ZN4mmha33masked_multihead_attention_kernelIfLi32ELi32ELi1ELi8ELi256ELb1ELb0EEEv26Multihead_attention_paramsIT_XT5_EE)
        /*03d4*/ 	.word	0x00000000


	//----- nvinfo : EIATTR_MIN_STACK_SIZE
	.align		4
.L_177:
        /*03d8*/ 	.byte	0x04, 0x12
        /*03da*/ 	.short	(.L_179 - .L_178)
	.align		4
.L_178:
        /*03dc*/ 	.word	index@(_ZN4mmha33masked_multihead_attention_kernelIfLi32ELi32ELi2ELi8ELi128ELb1ELb0EEEv26Multihead_attention_paramsIT_XT5_EE)
        /*03e0*/ 	.word	0x00000000


	//----- nvinfo : EIATTR_MIN_STACK_SIZE
	.align		4
.L_179:
        /*03e4*/ 	.byte	0x04, 0x12
        /*03e6*/ 	.short	(.L_181 - .L_180)
	.align		4
.L_180:
        /*03e8*/ 	.word	index@(_ZN4mmha33masked_multihead_attention_kernelIfLi32ELi32ELi4ELi8ELi64ELb1ELb0EEEv26Multihead_attention_paramsIT_XT5_EE)
        /*03ec*/ 	.word	0x00000000


	//----- nvinfo : EIATTR_MIN_STACK_SIZE
	.align		4
.L_181:
        /*03f0*/ 	.byte	0x04, 0x12
        /*03f2*/ 	.short	(.L_183 - .L_182)
	.align		4
.L_182:
        /*03f4*/ 	.word	index@(_ZN4mmha33masked_multihead_attention_kernelItLi32ELi32ELi1ELi4ELi256ELb0ELb1EEEv26Multihead_attention_paramsIT_XT5_EE)
        /*03f8*/ 	.word	0x00000000


	//----- nvinfo : EIATTR_MIN_STACK_SIZE
	.align		4
.L_183:
        /*03fc*/ 	.byte	0x04, 0x12
        /*03fe*/ 	.short	(.L_185 - .L_184)
	.align		4
.L_184:
        /*0400*/ 	.word	index@(_ZN4mmha33masked_multihead_attention_kernelItLi32ELi32ELi2ELi4ELi128ELb0ELb1EEEv26Multihead_attention_paramsIT_XT5_EE)
        /*0404*/ 	.word	0x00000000


	//----- nvinfo : EIATTR_MIN_STACK_SIZE
	.align		4
.L_185:
        /*0408*/ 	.byte	0x04, 0x12
        /*040a*/ 	.short	(.L_187 - .L_186)
	.align		4
.L_186:
        /*040c*/ 	.word	index@(_ZN4mmha33masked_multihead_attention_kernelItLi32ELi32ELi4ELi4ELi64ELb0ELb1EEEv26Multihead_attention_paramsIT_XT5_EE)
        /*0410*/ 	.word	0x00000000


	//----- nvinfo : EIATTR_MIN_STACK_SIZE
	.align		4
.L_187:
        /*0414*/ 	.byte	0x04, 0x12
        /*0416*/ 	.short	(.L_189 - .L_188)
	.align		4
.L_188:
        /*0418*/ 	.word	index@(_ZN4mmha33masked_multihead_attention_kernelItLi32ELi32ELi1ELi4ELi256ELb0ELb0EEEv26Multihead_attention_paramsIT_XT5_EE)
        /*041c*/ 	.word	0x00000000


	//----- nvinfo : EIATTR_MIN_STACK_SIZE
	.align		4
.L_189:
        /*0420*/ 	.byte	0x04, 0x12
        /*0422*/ 	.short	(.L_191 - .L_190)
	.align		4
.L_190:
        /*0424*/ 	.word	index@(_ZN4mmha33masked_multihead_attention_kernelItLi32ELi32ELi2ELi4ELi128ELb0ELb0EEEv26Multihead_attention_paramsIT_XT5_EE)
        /*0428*/ 	.word	0x00000000


	//----- nvinfo : EIATTR_MIN_STACK_SIZE
	.align		4
.L_191:
        /*042c*/ 	.byte	0x04, 0x12
        /*042e*/ 	.short	(.L_193 - .L_192)
	.align		4
.L_192:
        /*0430*/ 	.word	index@(_ZN4mmha33masked_multihead_attention_kernelItLi32ELi32ELi4ELi4ELi64ELb0ELb0EEEv26Multihead_attention_paramsIT_XT5_EE)
        /*0434*/ 	.word	0x00000000


	//----- nvinfo : EIATTR_MIN_STACK_SIZE
	.align		4
.L_193:
        /*0438*/ 	.byte	0x04, 0x12
        /*043a*/ 	.short	(.L_195 - .L_194)
	.align		4
.L_194:
        /*043c*/ 	.word	index@(_ZN4mmha33masked_multihead_attention_kernelIfLi32ELi32ELi1ELi8ELi256ELb0ELb1EEEv26Multihead_attention_paramsIT_XT5_EE)
        /*0440*/ 	.word	0x00000000


	//----- nvinfo : EIATTR_MIN_STACK_SIZE
	.align		4
.L_195:
        /*0444*/ 	.byte	0x04, 0x12
        /*0446*/ 	.short	(.L_197 - .L_196)
	.align		4
.L_196:
        /*0448*/ 	.word	index@(_ZN4mmha33masked_multihead_attention_kernelIfLi32ELi32ELi2ELi8ELi128ELb0ELb1EEEv26Multihead_attention_paramsIT_XT5_EE)
        /*044c*/ 	.word	0x00000000


	//----- nvinfo : EIATTR_MIN_STACK_SIZE
	.align		4
.L_197:
        /*0450*/ 	.byte	0x04, 0x12
        /*0452*/ 	.short	(.L_199 - .L_198)
	.align		4
.L_198:
        /*0454*/ 	.word	index@(_ZN4mmha33masked_multihead_attention_kernelIfLi32ELi32ELi4ELi8ELi64ELb0ELb1EEEv26Multihead_attention_paramsIT_XT5_EE)
        /*0458*/ 	.word	0x00000000


	//----- nvinfo : EIATTR_MIN_STACK_SIZE
	.align		4
.L_199:
        /*045c*/ 	.byte	0x04, 0x12
        /*045e*/ 	.short	(.L_201 - .L_200)
	.align		4
.L_200:
        /*0460*/ 	.word	index@(_ZN4mmha33masked_multihead_attention_kernelIfLi32ELi32ELi1ELi8ELi256ELb0ELb0EEEv26Multihead_attention_paramsIT_XT5_EE)
        /*0464*/ 	.word	0x00000000


	//----- nvinfo : EIATTR_MIN_STACK_SIZE
	.align		4
.L_201:
        /*0468*/ 	.byte	0x04, 0x12
        /*046a*/ 	.short	(.L_203 - .L_202)
	.align		4
.L_202:
        /*046c*/ 	.word	index@(_ZN4mmha33masked_multihead_attention_kernelIfLi32ELi32ELi2ELi8ELi128ELb0ELb0EEEv26Multihead_attention_paramsIT_XT5_EE)
        /*0470*/ 	.word	0x00000000


	//----- nvinfo : EIATTR_MIN_STACK_SIZE
	.align		4
.L_203:
        /*0474*/ 	.byte	0x04, 0x12
        /*0476*/ 	.short	(.L_205 - .L_204)
	.align		4
.L_204:
        /*0478*/ 	.word	index@(_ZN4mmha33masked_multihead_attention_kernelIfLi32ELi32ELi4ELi8ELi64ELb0ELb0EEEv26Multihead_attention_paramsIT_XT5_EE)
        /*047c*/ 	.word	0x00000000
.L_205:


//--------------------- .nv.info._ZN4mmha33masked_multihead_attention_kernelItLi32ELi32ELi1ELi4ELi256ELb1ELb1EEEv26Multihead_attention_paramsIT_XT5_EE --------------------------
	.section	.nv.info._ZN4mmha33masked_multihead_attention_kernelItLi32ELi32ELi1ELi4ELi256ELb1ELb1EEEv26Multihead_attention_paramsIT_XT5_EE,"",@"SHT_CUDA_INFO"
	.sectionflags	@""
	.align	4


	//----- nvinfo : EIATTR_CUDA_API_VERSION
	.align		4
        /*0000*/ 	.byte	0x04, 0x37
        /*0002*/ 	.short	(.L_207 - .L_206)
.L_206:
        /*0004*/ 	.word	0x00000082


	//----- nvinfo : EIATTR_SW2861232_WAR
	.align		4
.L_207:
        /*0008*/ 	.byte	0x01, 0x35
	.zero		2


	//----- nvinfo : EIATTR_PARAM_CBANK
	.align		4
        /*000c*/ 	.byte	0x04, 0x0a
        /*000e*/ 	.short	(.L_209 - .L_208)
	.align		4
.L_208:
        /*0010*/ 	.word	index@(.nv.constant0._ZN4mmha33masked_multihead_attention_kernelItLi32ELi32ELi1ELi4ELi256ELb1ELb1EEEv26Multihead_attention_paramsIT_XT5_EE)
        /*0014*/ 	.short	0x0160
        /*0016*/ 	.short	0x0128


	//----- nvinfo : EIATTR_CBANK_PARAM_SIZE
	.align		4
.L_209:
        /*0018*/ 	.byte	0x03, 0x19
        /*001a*/ 	.short	0x0128


	//----- nvinfo : EIATTR_KPARAM_INFO
	.align		4
        /*001c*/ 	.byte	0x04, 0x17
        /*001e*/ 	.short	(.L_211 - .L_210)
.L_210:
        /*0020*/ 	.word	0x00000000
        /*0024*/ 	.short	0x0000
        /*0026*/ 	.short	0x0000
        /*0028*/ 	.byte	0x00, 0xf0, 0xa1, 0x04


	//----- nvinfo : EIATTR_MAXREG_COUNT
	.align		4
.L_211:
        /*002c*/ 	.byte	0x03, 0x1b
        /*002e*/ 	.short	0x00ff


	//----- nvinfo : EIATTR_NUM_BARRIERS
	.align		4
        /*0030*/ 	.byte	0x02, 0x4c
        /*0032*/ 	.byte	0x01
	.zero		1


	//----- nvinfo : EIATTR_EXTERNS
	.align		4
        /*0034*/ 	.byte	0x04, 0x0f
        /*0036*/ 	.short	(.L_213 - .L_212)


	//   ....[0]....
	.align		4
.L_212:
        /*0038*/ 	.word	index@(__assertfail)


	//----- nvinfo : EIATTR_MERCURY_ISA_VERSION
	.align		4
.L_213:
        /*003c*/ 	.byte	0x03, 0x5f
        /*003e*/ 	.short	0x0000


	//----- nvinfo : EIATTR_COOP_GROUP_MASK_REGIDS
	.align		4
        /*0040*/ 	.byte	0x04, 0x29
        /*0042*/ 	.short	(.L_215 - .L_214)


	//   ....[0]....
.L_214:
        /*0044*/ 	.word	0xffffffff


	//   ....[1]....
        /*0048*/ 	.word	0xffffffff


	//   ....[2]....
        /*004c*/ 	.word	0xffffffff


	//   ....[3]....
        /*0050*/ 	.word	0xffffffff


	//   ....[4]....
        /*0054*/ 	.word	0xffffffff


	//   ....[5]....
        /*0058*/ 	.word	0xffffffff


	//   ....[6]....
        /*005c*/ 	.word	0xffffffff


	//   ....[7]....
        /*0060*/ 	.word	0xffffffff


	//   ....[8]....
        /*0064*/ 	.word	0xffffffff


	//   ....[9]....
        /*0068*/ 	.word	0xffffffff


	//   ....[10]....
        /*006c*/ 	.word	0xffffffff


	//   ....[11]....
        /*0070*/ 	.word	0xffffffff


	//   ....[12]....
        /*0074*/ 	.word	0xffffffff


	//   ....[13]....
        /*0078*/ 	.word	0xffffffff


	//   ....[14]....
        /*007c*/ 	.word	0xffffffff


	//   ....[15]....
        /*0080*/ 	.word	0xffffffff


	//   ....[16]....
        /*0084*/ 	.word	0xffffffff


	//   ....[17]....
        /*0088*/ 	.word	0xffffffff


	//   ....[18]....
        /*008c*/ 	.word	0xffffffff


	//   ....[19]....
        /*0090*/ 	.word	0xffffffff


	//   ....[20]....
        /*0094*/ 	.word	0xffffffff


	//   ....[21]....
        /*0098*/ 	.word	0xffffffff


	//   ....[22]....
        /*009c*/ 	.word	0xffffffff


	//   ....[23]....
        /*00a0*/ 	.word	0xffffffff


	//   ....[24]....
        /*00a4*/ 	.word	0xffffffff


	//   ....[25]....
        /*00a8*/ 	.word	0xffffffff


	//----- nvinfo : EIATTR_COOP_GROUP_INSTR_OFFSETS
	.align		4
.L_215:
        /*00ac*/ 	.byte	0x04, 0x28
        /*00ae*/ 	.short	(.L_217 - .L_216)


	//   ....[0]....
.L_216:
        /*00b0*/ 	.word	0x00001790


	//   ....[1]....
        /*00b4*/ 	.word	0x000017d0


	//   ....[2]....
        /*00b8*/ 	.word	0x000017f0


	//   ....[3]....
        /*00bc*/ 	.word	0x00001810


	//   ....[4]....
        /*00c0*/ 	.word	0x00002b80


	//   ....[5]....
        /*00c4*/ 	.word	0x00002c20


	//   ....[6]....
        /*00c8*/ 	.word	0x00002c50


	//   ....[7]....
        /*00cc*/ 	.word	0x00002c80


	//   ....[8]....
        /*00d0*/ 	.word	0x00002ca0


	//   ....[9]....
        /*00d4*/ 	.word	0x00002d10


	//   ....[10]....
        /*00d8*/ 	.word	0x00002d30


	//   ....[11]....
        /*00dc*/ 	.word	0x00002d50


	//   ....[12]....
        /*00e0*/ 	.word	0x00002d70


	//   ....[13]....
        /*00e4*/ 	.word	0x00003400


	//   ....[14]....
        /*00e8*/ 	.word	0x000034e0


	//   ....[15]....
        /*00ec*/ 	.word	0x00003520


	//   ....[16]....
        /*00f0*/ 	.word	0x00003540


	//   ....[17]....
        /*00f4*/ 	.word	0x00003560


	//   ....[18]....
        /*00f8*/ 	.word	0x000035f0


	//   ....[19]....
        /*00fc*/ 	.word	0x00003610


	//   ....[20]....
        /*0100*/ 	.word	0x00003630


	//   ....[21]....
        /*0104*/ 	.word	0x00003680


	//   ....[22]....
        /*0108*/ 	.word	0x00006dc0


	//   ....[23]....
        /*010c*/ 	.word	0x00006e30


	//   ....[24]....
        /*0110*/ 	.word	0x00006e90


	//   ....[25]....
        /*0114*/ 	.word	0x00006ef0


	//----- nvinfo : EIATTR_SYSCALL_OFFSETS
	.align		4
.L_217:
        /*0118*/ 	.byte	0x04, 0x46
        /*011a*/ 	.short	(.L_219 - .L_218)


	//   ....[0]....
.L_218:
        /*011c*/ 	.word	0x00000ca0


	//----- nvinfo : EIATTR_EXIT_INSTR_OFFSETS
	.align		4
.L_219:
        /*0120*/ 	.byte	0x04, 0x1c
        /*0122*/ 	.short	(.L_221 - .L_220)


	//   ....[0]....
.L_220:
        /*0124*/ 	.word	0x000000a0


	//   ....[1]....
        /*0128*/ 	.word	0x000068f0


	//   ....[2]....
        /*012c*/ 	.word	0x000069d0


	//   ....[3]....
        /*0130*/ 	.word	0x00006d70


	//----- nvinfo : EIATTR_CRS_STACK_SIZE
	.align		4
.L_221:
        /*0134*/ 	.byte	0x04, 0x1e
        /*0136*/ 	.short	(.L_223 - .L_222)
.L_222:
        /*0138*/ 	.word	0x00000000
.L_223:


//--------------------- .nv.info._ZN4mmha33masked_multihead_attention_kernelItLi32ELi32ELi2ELi4ELi128ELb1ELb1EEEv26Multihead_attention_paramsIT_XT5_EE --------------------------
	.section	.nv.info._ZN4mmha33masked_multihead_attention_kernelItLi32ELi32ELi2ELi4ELi128ELb1ELb1EEEv26Multihead_attention_paramsIT_XT5_EE,"",@"SHT_CUDA_INFO"
	.sectionflags	@""
	.align	4


	//----- nvinfo : EIATTR_CUDA_API_VERSION
	.align		4
        /*0000*/ 	.byte	0x04, 0x37
        /*0002*/ 	.short	(.L_225 - .L_224)
.L_224:
        /*0004*/ 	.word	0x00000082


	//----- nvinfo : EIATTR_SW2861232_WAR
	.align		4
.L_225:
        /*0008*/ 	.byte	0x01, 0x35
	.zero		2


	//----- nvinfo : EIATTR_PARAM_CBANK
	.align		4
        /*000c*/ 	.byte	0x04, 0x0a
        /*000e*/ 	.short	(.L_227 - .L_226)
	.align		4
.L_226:
        /*0010*/ 	.word	index@(.nv.constant0._ZN4mmha33masked_multihead_attention_kernelItLi32ELi32ELi2ELi4ELi128ELb1ELb1EEEv26Multihead_attention_paramsIT_XT5_EE)
        /*0014*/ 	.short	0x0160
        /*0016*/ 	.short	0x0128


	//----- nvinfo : EIATTR_CBANK_PARAM_SIZE
	.align		4
.L_227:
        /*0018*/ 	.byte	0x03, 0x19
        /*001a*/ 	.short	0x0128


	//----- nvinfo : EIATTR_KPARAM_INFO
	.align		4
        /*001c*/ 	.byte	0x04, 0x17
        /*001e*/ 	.short	(.L_229 - .L_228)
.L_228:
        /*0020*/ 	.word	0x00000000
        /*0024*/ 	.short	0x0000
        /*0026*/ 	.short	0x0000
        /*0028*/ 	.byte	0x00, 0xf0, 0xa1, 0x04


	//----- nvinfo : EIATTR_MAXREG_COUNT
	.align		4
.L_229:
        /*002c*/ 	.byte	0x03, 0x1b
        /*002e*/ 	.short	0x00ff


	//----- nvinfo : EIATTR_NUM_BARRIERS
	.align		4
        /*0030*/ 	.byte	0x02, 0x4c
        /*0032*/ 	.byte	0x01
	.zero		1


	//----- nvinfo : EIATTR_EXTERNS
	.align		4
        /*0034*/ 	.byte	0x04, 0x0f
        /*0036*/ 	.short	(.L_231 - .L_230)


	//   ....[0]....
	.align		4
.L_230:
        /*0038*/ 	.word	index@(__assertfail)


	//----- nvinfo : EIATTR_MERCURY_ISA_VERSION
	.align		4
.L_231:
        /*003c*/ 	.byte	0x03, 0x5f
        /*003e*/ 	.short	0x0000


	//----- nvinfo : EIATTR_COOP_GROUP_MASK_REGIDS
	.align		4
        /*0040*/ 	.byte	0x04, 0x29
        /*0042*/ 	.short	(.L_233 - .L_232)


	//   ....[0]....
.L_232:
        /*0044*/ 	.word	0xffffffff


	//   ....[1]....
        /*0048*/ 	.word	0xffffffff


	//   ....[2]....
        /*004c*/ 	.word	0xffffffff


	//   ....[3]....
        /*0050*/ 	.word	0xffffffff


	//   ....[4]....
        /*0054*/ 	.word	0xffffffff


	//   ....[5]....
        /*0058*/ 	.word	0xffffffff


	//   ....[6]....
        /*005c*/ 	.word	0xffffffff


	//   ....[7]....
        /*0060*/ 	.word	0xffffffff


	//   ....[8]....
        /*0064*/ 	.word	0xffffffff


	//   ....[9]....
        /*0068*/ 	.word	0xffffffff


	//   ....[10]....
        /*006c*/ 	.word	0xffffffff


	//   ....[11]....
        /*0070*/ 	.word	0xffffffff


	//   ....[12]....
        /*0074*/ 	.word	0xffffffff


	//   ....[13]....
        /*0078*/ 	.word	0xffffffff


	//   ....[14]....
        /*007c*/ 	.word	0xffffffff


	//   ....[15]....
        /*0080*/ 	.word	0xffffffff


	//   ....[16]....
        /*0084*/ 	.word	0xffffffff


	//   ....[17]....
        /*0088*/ 	.word	0xffffffff


	//   ....[18]....
        /*008c*/ 	.word	0xffffffff


	//   ....[19]....
        /*0090*/ 	.word	0xffffffff


	//   ....[20]....
        /*0094*/ 	.word	0xffffffff


	//   ....[21]....
        /*0098*/ 	.word	0xffffffff


	//   ....[22]....
        /*009c*/ 	.word	0xffffffff


	//   ....[23]....
        /*00a0*/ 	.word	0xffffffff


	//   ....[24]....
        /*00a4*/ 	.word	0xffffffff


	//   ....[25]....
        /*00a8*/ 	.word	0xffffffff


	//   ....[26]....
        /*00ac*/ 	.word	0xffffffff


	//   ....[27]....
        /*00b0*/ 	.word	0xffffffff


	//   ....[28]....
        /*00b4*/ 	.word	0xffffffff


	//----- nvinfo : EIATTR_COOP_GROUP_INSTR_OFFSETS
	.align		4
.L_233:
        /*00b8*/ 	.byte	0x04, 0x28
        /*00ba*/ 	.short	(.L_235 - .L_234)


	//   ....[0]....
.L_234:
        /*00bc*/ 	.word	0x000017c0


	//   ....[1]....
        /*00c0*/ 	.word	0x00001800


	//   ....[2]....
        /*00c4*/ 	.word	0x00001820


	//   ....[3]....
        /*00c8*/ 	.word	0x00001840


	//   ....[4]....
        /*00cc*/ 	.word	0x00002660


	//   ....[5]....
        /*00d0*/ 	.word	0x00002890


	//   ....[6]....
        /*00d4*/ 	.word	0x000028c0


	//   ....[7]....
        /*00d8*/ 	.word	0x000028e0


	//   ....[8]....
        /*00dc*/ 	.word	0x00002900


	//   ....[9]....
        /*00e0*/ 	.word	0x000029f0


	//   ....[10]....
        /*00e4*/ 	.word	0x00002a10


	//   ....[11]....
        /*00e8*/ 	.word	0x00002a40


	//   ....[12]....
        /*00ec*/ 	.word	0x000030c0


	//   ....[13]....
        /*00f0*/ 	.word	0x000031c0


	//   ....[14]....
        /*00f4*/ 	.word	0x000031f0


	//   ....[15]....
        /*00f8*/ 	.word	0x00003210


	//   ....[16]....
        /*00fc*/ 	.word	0x00003230


	//   ....[17]....
        /*0100*/ 	.word	0x00003290


	//   ....[18]....
        /*0104*/ 	.word	0x000032b0


	//   ....[19]....
        /*0108*/ 	.word	0x000032d0


	//   ....[20]....
        /*010c*/ 	.word	0x00006870


	//   ....[21]....
        /*0110*/ 	.word	0x000068d0


	//   ....[22]....
        /*0114*/ 	.word	0x00006930


	//   ....[23]....
        /*0118*/ 	.word	0x000069a0


	//   ....[24]....
        /*011c*/ 	.word	0x00006a00


	//   ....[25]....
        /*0120*/ 	.word	0x00006a70


	//   ....[26]....
        /*0124*/ 	.word	0x00006ad0


	//   ....[27]....
        /*0128*/ 	.word	0x00006b30


	//   ....[28]....
        /*012c*/ 	.word	0x00006ba0


	//----- nvinfo : EIATTR_SYSCALL_OFFSETS
	.align		4
.L_235:
        /*0130*/ 	.byte	0x04, 0x46
        /*0132*/ 	.short	(.L_237 - .L_236)


	//   ....[0]....
.L_236:
        /*0134*/ 	.word	0x00000cd0


	//----- nvinfo : EIATTR_EXIT_INSTR_OFFSETS
	.align		4
.L_237:
        /*0138*/ 	.byte	0x04, 0x1c
        /*013a*/ 	.short	(.L_239 - .L_238)


	//   ....[0]....
.L_238:
        /*013c*/ 	.word	0x000000a0


	//   ....[1]....
        /*0140*/ 	.word	0x000063a0


	//   ....[2]....
        /*0144*/ 	.word	0x00006480


	//   ....[3]....
        /*0148*/ 	.word	0x00006820


	//----- nvinfo : EIATTR_CRS_STACK_SIZE
	.align		4
.L_239:
        /*014c*/ 	.byte	0x04, 0x1e
        /*014e*/ 	.short	(.L_241 - .L_240)
.L_240:
        /*0150*/ 	.word	0x00000000
.L_241:


//--------------------- .nv.info._ZN4mmha33masked_multihead_attention_kernelItLi32ELi32ELi4ELi4ELi64ELb1ELb1EEEv26Multihead_attention_paramsIT_XT5_EE --------------------------
	.section	.nv.info._ZN4mmha33masked_multihead_attention_kernelItLi32ELi32ELi4ELi4ELi64ELb1ELb1EEEv26Multihead_attention_paramsIT_XT5_EE,"",@"SHT_CUDA_INFO"
	.sectionflags	@""
	.align	4


	//----- nvinfo : EIATTR_CUDA_API_VERSION
	.align		4
        /*0000*/ 	.byte	0x04, 0x37
        /*0002*/ 	.short	(.L_243 - .L_242)
.L_242:
        /*0004*/ 	.word	0x00000082


	//----- nvinfo : EIATTR_SW2861232_WAR
	.align		4
.L_243:
        /*0008*/ 	.byte	0x01, 0x35
	.zero		2


	//----- nvinfo : EIATTR_PARAM_CBANK
	.align		4
        /*000c*/ 	.byte	0x04, 0x0a
        /*000e*/ 	.short	(.L_245 - .L_244)
	.align		4
.L_244:
        /*0010*/ 	.word	index@(.nv.constant0._ZN4mmha33masked_multihead_attention_kernelItLi32ELi32ELi4ELi4ELi64ELb1ELb1EEEv26Multihead_attention_paramsIT_XT5_EE)
        /*0014*/ 	.short	0x0160
        /*0016*/ 	.short	0x0128


	//----- nvinfo : EIATTR_CBANK_PARAM_SIZE
	.align		4
.L_245:
        /*0018*/ 	.byte	0x03, 0x19
        /*001a*/ 	.short	0x0128


	//----- nvinfo : EIATTR_KPARAM_INFO
	.align		4
        /*001c*/ 	.byte	0x04, 0x17
        /*001e*/ 	.short	(.L_247 - .L_246)
.L_246:
        /*0020*/ 	.word	0x00000000
        /*0024*/ 	.short	0x0000
        /*0026*/ 	.short	0x0000
        /*0028*/ 	.byte	0x00, 0xf0, 0xa1, 0x04


	//----- nvinfo : EIATTR_MAXREG_COUNT
	.align		4
.L_247:
        /*002c*/ 	.byte	0x03, 0x1b
        /*002e*/ 	.short	0x00ff


	//----- nvinfo : EIATTR_NUM_BARRIERS
	.align		4
        /*0030*/ 	.byte	0x02, 0x4c
        /*0032*/ 	.byte	0x01
	.zero		1


	//----- nvinfo : EIATTR_EXTERNS
	.align		4
        /*0034*/ 	.byte	0x04, 0x0f
        /*0036*/ 	.short	(.L_249 - .L_248)


	//   ....[0]....
	.align		4
.L_248:
        /*0038*/ 	.word	index@(__assertfail)


	//----- nvinfo : EIATTR_MERCURY_ISA_VERSION
	.align		4
.L_249:
        /*003c*/ 	.byte	0x03, 0x5f
        /*003e*/ 	.short	0x0000


	//----- nvinfo : EIATTR_COOP_GROUP_MASK_REGIDS
	.align		4
        /*0040*/ 	.byte	0x04, 0x29
        /*0042*/ 	.short	(.L_251 - .L_250)


	//   ....[0]....
.L_250:
        /*0044*/ 	.word	0xffffffff


	//   ....[1]....
        /*0048*/ 	.word	0xffffffff


	//   ....[2]....
        /*004c*/ 	.word	0xffffffff


	//   ....[3]....
        /*0050*/ 	.word	0xffffffff


	//   ....[4]....
        /*0054*/ 	.word	0xffffffff


	//   ....[5]....
        /*0058*/ 	.word	0xffffffff


	//   ....[6]....
        /*005c*/ 	.word	0xffffffff


	//   ....[7]....
        /*0060*/ 	.word	0xffffffff


	//   ....[8]....
        /*0064*/ 	.word	0xffffffff


	//   ....[9]....
        /*0068*/ 	.word	0xffffffff


	//   ....[10]....
        /*006c*/ 	.word	0xffffffff


	//   ....[11]....
        /*0070*/ 	.word	0xffffffff


	//   ....[12]....
        /*0074*/ 	.word	0xffffffff


	//   ....[13]....
        /*0078*/ 	.word	0xffffffff


	//   ....[14]....
        /*007c*/ 	.word	0xffffffff


	//   ....[15]....
        /*0080*/ 	.word	0xffffffff


	//   ....[16]....
        /*0084*/ 	.word	0xffffffff


	//   ....[17]....
        /*0088*/ 	.word	0xffffffff


	//   ....[18]....
        /*008c*/ 	.word	0xffffffff


	//   ....[19]....
        /*0090*/ 	.word	0xffffffff


	//   ....[20]....
        /*0094*/ 	.word	0xffffffff


	//   ....[21]....
        /*0098*/ 	.word	0xffffffff


	//   ....[22]....
        /*009c*/ 	.word	0xffffffff


	//   ....[23]....
        /*00a0*/ 	.word	0xffffffff


	//   ....[24]....
        /*00a4*/ 	.word	0xffffffff


	//   ....[25]....
        /*00a8*/ 	.word	0xffffffff


	//   ....[26]....
        /*00ac*/ 	.word	0xffffffff


	//----- nvinfo : EIATTR_COOP_GROUP_INSTR_OFFSETS
	.align		4
.L_251:
        /*00b0*/ 	.byte	0x04, 0x28
        /*00b2*/ 	.short	(.L_253 - .L_252)


	//   ....[0]....
.L_252:
        /*00b4*/ 	.word	0x000017a0


	//   ....[1]....
        /*00b8*/ 	.word	0x000017e0


	//   ....[2]....
        /*00bc*/ 	.word	0x00001800


	//   ....[3]....
        /*00c0*/ 	.word	0x00001820


	//   ....[4]....
        /*00c4*/ 	.word	0x000024b0


	//   ....[5]....
        /*00c8*/ 	.word	0x000024e0


	//   ....[6]....
        /*00cc*/ 	.word	0x00002700


	//   ....[7]....
        /*00d0*/ 	.word	0x00002730


	//   ....[8]....
        /*00d4*/ 	.word	0x00002750


	//   ....[9]....
        /*00d8*/ 	.word	0x00002860


	//   ....[10]....
        /*00dc*/ 	.word	0x00002880


	//   ....[11]....
        /*00e0*/ 	.word	0x00002ef0


	//   ....[12]....
        /*00e4*/ 	.word	0x00002ff0


	//   ....[13]....
        /*00e8*/ 	.word	0x00003020


	//   ....[14]....
        /*00ec*/ 	.word	0x00003040


	//   ....[15]....
        /*00f0*/ 	.word	0x00003060


	//   ....[16]....
        /*00f4*/ 	.word	0x000030c0


	//   ....[17]....
        /*00f8*/ 	.word	0x000030e0


	//   ....[18]....
        /*00fc*/ 	.word	0x00006370


	//   ....[19]....
        /*0100*/ 	.word	0x000063d0


	//   ....[20]....
        /*0104*/ 	.word	0x00006430


	//   ....[21]....
        /*0108*/ 	.word	0x000064a0


	//   ....[22]....
        /*010c*/ 	.word	0x00006500


	//   ....[23]....
        /*0110*/ 	.word	0x00006560


	//   ....[24]....
        /*0114*/ 	.word	0x000065d0


	//   ....[25]....
        /*0118*/ 	.word	0x00006630


	//   ....[26]....
        /*011c*/ 	.word	0x000066a0


	//----- nvinfo : EIATTR_SYSCALL_OFFSETS
	.align		4
.L_253:
        /*0120*/ 	.byte	0x04, 0x46
        /*0122*/ 	.short	(.L_255 - .L_254)


	//   ....[0]....
.L_254:
        /*0124*/ 	.word	0x00000ca0


	//----- nvinfo : EIATTR_EXIT_INSTR_OFFSETS
	.align		4
.L_255:
        /*0128*/ 	.byte	0x04, 0x1c
        /*012a*/ 	.short	(.L_257 - .L_256)


	//   ....[0]....
.L_256:
        /*012c*/ 	.word	0x000000a0


	//   ....[1]....
        /*0130*/ 	.word	0x00005ea0


	//   ....[2]....
        /*0134*/ 	.word	0x00005f80


	//   ....[3]....
        /*0138*/ 	.word	0x00006320


	//----- nvinfo : EIATTR_CRS_STACK_SIZE
	.align		4
.L_257:
        /*013c*/ 	.byte	0x04, 0x1e
        /*013e*/ 	.short	(.L_259 - .L_258)
.L_258:
        /*0140*/ 	.word	0x00000000
.L_259:


//--------------------- .nv.info._ZN4mmha33masked_multihead_attention_kernelItLi32ELi32ELi1ELi4ELi256ELb1ELb0EEEv26Multihead_attention_paramsIT_XT5_EE --------------------------
	.section	.nv.info._ZN4mmha33masked_multihead_attention_kernelItLi32ELi32ELi1ELi4ELi256ELb1ELb0EEEv26Multihead_attention_paramsIT_XT5_EE,"",@"SHT_CUDA_INFO"
	.sectionflags	@""
	.align	4


	//----- nvinfo : EIATTR_CUDA_API_VERSION
	.align		4
        /*0000*/ 	.byte	0x04, 0x37
        /*0002*/ 	.short	(.L_261 - .L_260)
.L_260:
        /*0004*/ 	.word	0x00000082


	//----- nvinfo : EIATTR_SW2861232_WAR
	.align		4
.L_261:
        /*0008*/ 	.byte	0x01, 0x35
	.zero		2


	//----- nvinfo : EIATTR_PARAM_CBANK
	.align		4
        /*000c*/ 	.byte	0x04, 0x0a
        /*000e*/ 	.short	(.L_263 - .L_262)
	.align		4
.L_262:
        /*0010*/ 	.word	index@(.nv.constant0._ZN4mmha33masked_multihead_attention_kernelItLi32ELi32ELi1ELi4ELi256ELb1ELb0EEEv26Multihead_attention_paramsIT_XT5_EE)
        /*0014*/ 	.short	0x0160
        /*0016*/ 	.short	0x0128


	//----- nvinfo : EIATTR_CBANK_PARAM_SIZE
	.align		4
.L_263:
        /*0018*/ 	.byte	0x03, 0x19
        /*001a*/ 	.short	0x0128


	//----- nvinfo : EIATTR_KPARAM_INFO
	.align		4
        /*001c*/ 	.byte	0x04, 0x17
        /*001e*/ 	.short	(.L_265 - .L_264)
.L_264:
        /*0020*/ 	.word	0x00000000
        /*0024*/ 	.short	0x0000
        /*0026*/ 	.short	0x0000
        /*0028*/ 	.byte	0x00, 0xf0, 0xa1, 0x04


	//----- nvinfo : EIATTR_MAXREG_COUNT
	.align		4
.L_265:
        /*002c*/ 	.byte	0x03, 0x1b
        /*002e*/ 	.short	0x00ff


	//----- nvinfo : EIATTR_NUM_BARRIERS
	.align		4
        /*0030*/ 	.byte	0x02, 0x4c
        /*0032*/ 	.byte	0x01
	.zero		1


	//----- nvinfo : EIATTR_EXTERNS
	.align		4
        /*0034*/ 	.byte	0x04, 0x0f
        /*0036*/ 	.short	(.L_267 - .L_266)


	//   ....[0]....
	.align		4
.L_266:
        /*0038*/ 	.word	index@(__assertfail)


	//----- nvinfo : EIATTR_MERCURY_ISA_VERSION
	.align		4
.L_267:
        /*003c*/ 	.byte	0x03, 0x5f
        /*003e*/ 	.short	0x0000


	//----- nvinfo : EIATTR_COOP_GROUP_MASK_REGIDS
	.align		4
        /*0040*/ 	.byte	0x04, 0x29
        /*0042*/ 	.short	(.L_269 - .L_268)


	//   ....[0]....
.L_268:
        /*0044*/ 	.word	0xffffffff


	//   ....[1]....
        /*0048*/ 	.word	0xffffffff


	//   ....[2]....
        /*004c*/ 	.word	0xffffffff


	//   ....[3]....
        /*0050*/ 	.word	0xffffffff


	//   ....[4]....
        /*0054*/ 	.word	0xffffffff


	//   ....[5]....
        /*0058*/ 	.word	0xffffffff


	//   ....[6]....
        /*005c*/ 	.word	0xffffffff


	//   ....[7]....
        /*0060*/ 	.word	0xffffffff


	//   ....[8]....
        /*0064*/ 	.word	0xffffffff


	//   ....[9]....
        /*0068*/ 	.word	0xffffffff


	//   ....[10]....
        /*006c*/ 	.word	0xffffffff


	//   ....[11]....
        /*0070*/ 	.word	0xffffffff


	//   ....[12]....
        /*0074*/ 	.word	0xffffffff


	//   ....[13]....
        /*0078*/ 	.word	0xffffffff


	//   ....[14]....
        /*007c*/ 	.word	0xffffffff


	//   ....[15]....
        /*0080*/ 	.word	0xffffffff


	//   ....[16]....
        /*0084*/ 	.word	0xffffffff


	//   ....[17]....
        /*0088*/ 	.word	0xffffffff


	//   ....[18]....
        /*008c*/ 	.word	0xffffffff


	//   ....[19]....
        /*0090*/ 	.word	0xffffffff


	//   ....[20]....
        /*0094*/ 	.word	0xffffffff


	//   ....[21]....
        /*0098*/ 	.word	0xffffffff


	//   ....[22]....
        /*009c*/ 	.word	0xffffffff


	//   ....[23]....
        /*00a0*/ 	.word	0xffffffff


	//   ....[24]....
        /*00a4*/ 	.word	0xffffffff


	//   ....[25]....
        /*00a8*/ 	.word	0xffffffff


	//----- nvinfo : EIATTR_COOP_GROUP_INSTR_OFFSETS
	.align		4
.L_269:
        /*00ac*/ 	.byte	0x04, 0x28
        /*00ae*/ 	.short	(.L_271 - .L_270)


	//   ....[0]....
.L_270:
        /*00b0*/ 	.word	0x000017e0


	//   ....[1]....
        /*00b4*/ 	.word	0x00001820


	//   ....[2]....
        /*00b8*/ 	.word	0x00001840


	//   ....[3]....
        /*00bc*/ 	.word	0x00001860


	//   ....[4]....
        /*00c0*/ 	.word	0x00002a10


	//   ....[5]....
        /*00c4*/ 	.word	0x00002ab0


	//   ....[6]....
        /*00c8*/ 	.word	0x00002ae0


	//   ....[7]....
        /*00cc*/ 	.word	0x00002b10


	//   ....[8]....
        /*00d0*/ 	.word	0x00002b30


	//   ....[9]....
        /*00d4*/ 	.word	0x00002ba0


	//   ....[10]....
        /*00d8*/ 	.word	0x00002bc0


	//   ....[11]....
        /*00dc*/ 	.word	0x00002be0


	//   ....[12]....
        /*00e0*/ 	.word	0x00002c00


	//   ....[13]....
        /*00e4*/ 	.word	0x00003290


	//   ....[14]....
        /*00e8*/ 	.word	0x000032e0


	//   ....[15]....
        /*00ec*/ 	.word	0x00003310


	//   ....[16]....
        /*00f0*/ 	.word	0x00003330


	//   ....[17]....
        /*00f4*/ 	.word	0x00003350


	//   ....[18]....
        /*00f8*/ 	.word	0x000033a0


	//   ....[19]....
        /*00fc*/ 	.word	0x000033c0


	//   ....[20]....
        /*0100*/ 	.word	0x000033e0


	//   ....[21]....
        /*0104*/ 	.word	0x00003400


	//   ....[22]....
        /*0108*/ 	.word	0x000069b0


	//   ....[23]....
        /*010c*/ 	.word	0x00006a20


	//   ....[24]....
        /*0110*/ 	.word	0x00006a80


	//   ....[25]....
        /*0114*/ 	.word	0x00006ae0


	//----- nvinfo : EIATTR_SYSCALL_OFFSETS
	.align		4
.L_271:
        /*0118*/ 	.byte	0x04, 0x46
        /*011a*/ 	.short	(.L_273 - .L_272)


	//   ....[0]....
.L_272:
        /*011c*/ 	.word	0x00000cf0


	//----- nvinfo : EIATTR_EXIT_INSTR_OFFSETS
	.align		4
.L_273:
        /*0120*/ 	.byte	0x04, 0x1c
        /*0122*/ 	.short	(.L_275 - .L_274)


	//   ....[0]....
.L_274:
        /*0124*/ 	.word	0x000000a0


	//   ....[1]....
        /*0128*/ 	.word	0x000064e0


	//   ....[2]....
        /*012c*/ 	.word	0x000065c0


	//   ....[3]....
        /*0130*/ 	.word	0x00006960


	//----- nvinfo : EIATTR_CRS_STACK_SIZE
	.align		4
.L_275:
        /*0134*/ 	.byte	0x04, 0x1e
        /*0136*/ 	.short	(.L_277 - .L_276)
.L_276:
        /*0138*/ 	.word	0x00000000
.L_277:


//--------------------- .nv.info._ZN4mmha33masked_multihead_attention_kernelItLi32ELi32ELi2ELi4ELi128ELb1ELb0EEEv26Multihead_attention_paramsIT_XT5_EE --------------------------
	.section	.nv.info._ZN4mmha33masked_multihead_attention_kernelItLi32ELi32ELi2ELi4ELi128ELb1ELb0EEEv26Multihead_attention_paramsIT_XT5_EE,"",@"SHT_CUDA_INFO"
	.sectionflags	@""
	.align	4


	//----- nvinfo : EIATTR_CUDA_API_VERSION
	.align		4
        /*0000*/ 	.byte	0x04, 0x37
        /*0002*/ 	.short	(.L_279 - .L_278)
.L_278:
        /*0004*/ 	.word	0x00000082


	//----- nvinfo : EIATTR_SW2861232_WAR
	.align		4
.L_279:
        /*0008*/ 	.byte	0x01, 0x35
	.zero		2


	//----- nvinfo : EIATTR_PARAM_CBANK
	.align		4
        /*000c*/ 	.byte	0x04, 0x0a
        /*000e*/ 	.short	(.L_281 - .L_280)
	.align		4
.L_280:
        /*0010*/ 	.word	index@(.nv.constant0._ZN4mmha33masked_multihead_attention_kernelItLi32ELi32ELi2ELi4ELi128ELb1ELb0EEEv26Multihead_attention_paramsIT_XT5_EE)
        /*0014*/ 	.short	0x0160
        /*0016*/ 	.short	0x0128


	//----- nvinfo : EIATTR_CBANK_PARAM_SIZE
	.align		4
.L_281:
        /*0018*/ 	.byte	0x03, 0x19
        /*001a*/ 	.short	0x0128


	//----- nvinfo : EIATTR_KPARAM_INFO
	.align		4
        /*001c*/ 	.byte	0x04, 0x17
        /*001e*/ 	.short	(.L_283 - .L_282)
.L_282:
        /*0020*/ 	.word	0x00000000
        /*0024*/ 	.short	0x0000
        /*0026*/ 	.short	0x0000
        /*0028*/ 	.byte	0x00, 0xf0, 0xa1, 0x04


	//----- nvinfo : EIATTR_MAXREG_COUNT
	.align		4
.L_283:
        /*002c*/ 	.byte	0x03, 0x1b
        /*002e*/ 	.short	0x00ff


	//----- nvinfo : EIATTR_NUM_BARRIERS
	.align		4
        /*0030*/ 	.byte	0x02, 0x4c
        /*0032*/ 	.byte	0x01
	.zero		1


	//----- nvinfo : EIATTR_EXTERNS
	.align		4
        /*0034*/ 	.byte	0x04, 0x0f
        /*0036*/ 	.short	(.L_285 - .L_284)


	//   ....[0]....
	.align		4
.L_284:
        /*0038*/ 	.word	index@(__assertfail)


	//----- nvinfo : EIATTR_MERCURY_ISA_VERSION
	.align		4
.L_285:
        /*003c*/ 	.byte	0x03, 0x5f
        /*003e*/ 	.short	0x0000


	//----- nvinfo : EIATTR_COOP_GROUP_MASK_REGIDS
	.align		4
        /*0040*/ 	.byte	0x04, 0x29
        /*0042*/ 	.short	(.L_287 - .L_286)


	//   ....[0]....
.L_286:
        /*0044*/ 	.word	0xffffffff


	//   ....[1]....
        /*0048*/ 	.word	0xffffffff


	//   ....[2]....
        /*004c*/ 	.word	0xffffffff


	//   ....[3]....
        /*0050*/ 	.word	0xffffffff


	//   ....[4]....
        /*0054*/ 	.word	0xffffffff


	//   ....[5]....
        /*0058*/ 	.word	0xffffffff


	//   ....[6]....
        /*005c*/ 	.word	0xffffffff


	//   ....[7]....
        /*0060*/ 	.word	0xffffffff


	//   ....[8]....
        /*0064*/ 	.word	0xffffffff


	//   ....[9]....
        /*0068*/ 	.word	0xffffffff


	//   ....[10]....
        /*006c*/ 	.word	0xffffffff


	//   ....[11]....
        /*0070*/ 	.word	0xffffffff


	//   ....[12]....
        /*0074*/ 	.word	0xffffffff


	//   ....[13]....
        /*0078*/ 	.word	0xffffffff


	//   ....[14]....
        /*007c*/ 	.word	0xffffffff


	//   ....[15]....
        /*0080*/ 	.word	0xffffffff


	//   ....[16]....
        /*0084*/ 	.word	0xffffffff


	//   ....[17]....
        /*0088*/ 	.word	0xffffffff


	//   ....[18]....
        /*008c*/ 	.word	0xffffffff


	//   ....[19]....
        /*0090*/ 	.word	0xffffffff


	//   ....[20]....
        /*0094*/ 	.word	0xffffffff


	//   ....[21]....
        /*0098*/ 	.word	0xffffffff


	//   ....[22]....
        /*009c*/ 	.word	0xffffffff


	//   ....[23]....
        /*00a0*/ 	.word	0xffffffff


	//   ....[24]....
        /*00a4*/ 	.word	0xffffffff


	//   ....[25]....
        /*00a8*/ 	.word	0xffffffff


	//   ....[26]....
        /*00ac*/ 	.word	0xffffffff


	//   ....[27]....
        /*00b0*/ 	.word	0xffffffff


	//   ....[28]....
        /*00b4*/ 	.word	0xffffffff


	//----- nvinfo : EIATTR_COOP_GROUP_INSTR_OFFSETS
	.align		4
.L_287:
        /*00b8*/ 	.byte	0x04, 0x28
        /*00ba*/ 	.short	(.L_289 - .L_288)


	//   ....[0]....
.L_288:
        /*00bc*/ 	.word	0x000017c0


	//   ....[1]....
        /*00c0*/ 	.word	0x00001800


	//   ....[2]....
        /*00c4*/ 	.word	0x00001820


	//   ....[3]....
        /*00c8*/ 	.word	0x00001840


	//   ....[4]....
        /*00cc*/ 	.word	0x000024b0


	//   ....[5]....
        /*00d0*/ 	.word	0x000026e0


	//   ....[6]....
        /*00d4*/ 	.word	0x00002710


	//   ....[7]....
        /*00d8*/ 	.word	0x00002730


	//   ....[8]....
        /*00dc*/ 	.word	0x00002750


	//   ....[9]....
        /*00e0*/ 	.word	0x00002840


	//   ....[10]....
        /*00e4*/ 	.word	0x00002860


	//   ....[11]....
        /*00e8*/ 	.word	0x00002890


	//   ....[12]....
        /*00ec*/ 	.word	0x00002f10


	//   ....[13]....
        /*00f0*/ 	.word	0x00003000


	//   ....[14]....
        /*00f4*/ 	.word	0x00003030


	//   ....[15]....
        /*00f8*/ 	.word	0x00003050


	//   ....[16]....
        /*00fc*/ 	.word	0x00003070


	//   ....[17]....
        /*0100*/ 	.word	0x000030d0


	//   ....[18]....
        /*0104*/ 	.word	0x000030f0


	//   ....[19]....
        /*0108*/ 	.word	0x00003110


	//   ....[20]....
        /*010c*/ 	.word	0x000063e0


	//   ....[21]....
        /*0110*/ 	.word	0x00006440


	//   ....[22]....
        /*0114*/ 	.word	0x000064a0


	//   ....[23]....
        /*0118*/ 	.word	0x00006510


	//   ....[24]....
        /*011c*/ 	.word	0x00006570


	//   ....[25]....
        /*0120*/ 	.word	0x000065e0


	//   ....[26]....
        /*0124*/ 	.word	0x00006640


	//   ....[27]....
        /*0128*/ 	.word	0x000066a0


	//   ....[28]....
        /*012c*/ 	.word	0x00006710


	//----- nvinfo : EIATTR_SYSCALL_OFFSETS
	.align		4
.L_289:
        /*0130*/ 	.byte	0x04, 0x46
        /*0132*/ 	.short	(.L_291 - .L_290)


	//   ....[0]....
.L_290:
        /*0134*/ 	.word	0x00000cd0


	//----- nvinfo : EIATTR_EXIT_INSTR_OFFSETS
	.align		4
.L_291:
        /*0138*/ 	.byte	0x04, 0x1c
        /*013a*/ 	.short	(.L_293 - .L_292)


	//   ....[0]....
.L_292:
        /*013c*/ 	.word	0x000000a0


	//   ....[1]....
        /*0140*/ 	.word	0x00005f10


	//   ....[2]....
        /*0144*/ 	.word	0x00005ff0


	//   ....[3]....
        /*0148*/ 	.word	0x00006390


	//----- nvinfo : EIATTR_CRS_STACK_SIZE
	.align		4
.L_293:
        /*014c*/ 	.byte	0x04, 0x1e
        /*014e*/ 	.short	(.L_295 - .L_294)
.L_294:
        /*0150*/ 	.word	0x00000000
.L_295:


//--------------------- .nv.info._ZN4mmha33masked_multihead_attention_kernelItLi32ELi32ELi4ELi4ELi64ELb1ELb0EEEv26Multihead_attention_paramsIT_XT5_EE --------------------------
	.section	.nv.info._ZN4mmha33masked_multihead_attention_kernelItLi32ELi32ELi4ELi4ELi64ELb1ELb0EEEv26Multihead_attention_paramsIT_XT5_EE,"",@"SHT_CUDA_INFO"
	.sectionflags	@""
	.align	4


	//----- nvinfo : EIATTR_CUDA_API_VERSION
	.align		4
        /*0000*/ 	.byte	0x04, 0x37
        /*0002*/ 	.short	(.L_297 - .L_296)
.L_296:
        /*0004*/ 	.word	0x00000082


	//----- nvinfo : EIATTR_SW2861232_WAR
	.align		4
.L_297:
        /*0008*/ 	.byte	0x01, 0x35
	.zero		2


	//----- nvinfo : EIATTR_PARAM_CBANK
	.align		4
        /*000c*/ 	.byte	0x04, 0x0a
        /*000e*/ 	.short	(.L_299 - .L_298)
	.align		4
.L_298:
        /*0010*/ 	.word	index@(.nv.constant0._ZN4mmha33masked_multihead_attention_kernelItLi32ELi32ELi4ELi4ELi64ELb1ELb0EEEv26Multihead_attention_paramsIT_XT5_EE)
        /*0014*/ 	.short	0x0160
        /*0016*/ 	.short	0x0128


	//----- nvinfo : EIATTR_CBANK_PARAM_SIZE
	.align		4
.L_299:
        /*0018*/ 	.byte	0x03, 0x19
        /*001a*/ 	.short	0x0128


	//----- nvinfo : EIATTR_KPARAM_INFO
	.align		4
        /*001c*/ 	.byte	0x04, 0x17
        /*001e*/ 	.short	(.L_301 - .L_300)
.L_300:
        /*0020*/ 	.word	0x00000000
        /*0024*/ 	.short	0x0000
        /*0026*/ 	.short	0x0000
        /*0028*/ 	.byte	0x00, 0xf0, 0xa1, 0x04


	//----- nvinfo : EIATTR_MAXREG_COUNT
	.align		4
.L_301:
        /*002c*/ 	.byte	0x03, 0x1b
        /*002e*/ 	.short	0x00ff


	//----- nvinfo : EIATTR_NUM_BARRIERS
	.align		4
        /*0030*/ 	.byte	0x02, 0x4c
        /*0032*/ 	.byte	0x01
	.zero		1


	//----- nvinfo : EIATTR_EXTERNS
	.align		4
        /*0034*/ 	.byte	0x04, 0x0f
        /*0036*/ 	.short	(.L_303 - .L_302)


	//   ....[0]....
	.align		4
.L_302:
        /*0038*/ 	.word	index@(__assertfail)


	//----- nvinfo : EIATTR_MERCURY_ISA_VERSION
	.align		4
.L_303:
        /*003c*/ 	.byte	0x03, 0x5f
        /*003e*/ 	.short	0x0000


	//----- nvinfo : EIATTR_COOP_GROUP_MASK_REGIDS
	.align		4
        /*0040*/ 	.byte	0x04, 0x29
        /*0042*/ 	.short	(.L_305 - .L_304)


	//   ....[0]....
.L_304:
        /*0044*/ 	.word	0xffffffff


	//   ....[1]....
        /*0048*/ 	.word	0xffffffff


	//   ....[2]....
        /*004c*/ 	.word	0xffffffff


	//   ....[3]....
        /*0050*/ 	.word	0xffffffff


	//   ....[4]....
        /*0054*/ 	.word	0xffffffff


	//   ....[5]....
        /*0058*/ 	.word	0xffffffff


	//   ....[6]....
        /*005c*/ 	.word	0xffffffff


	//   ....[7]....
        /*0060*/ 	.word	0xffffffff


	//   ....[8]....
        /*0064*/ 	.word	0xffffffff


	//   ....[9]....
        /*0068*/ 	.word	0xffffffff


	//   ....[10]....
        /*006c*/ 	.word	0xffffffff


	//   ....[11]....
        /*0070*/ 	.word	0xffffffff


	//   ....[12]....
        /*0074*/ 	.word	0xffffffff


	//   ....[13]....
        /*0078*/ 	.word	0xffffffff


	//   ....[14]....
        /*007c*/ 	.word	0xffffffff


	//   ....[15]....
        /*0080*/ 	.word	0xffffffff


	//   ....[16]....
        /*0084*/ 	.word	0xffffffff


	//   ....[17]....
        /*0088*/ 	.word	0xffffffff


	//   ....[18]....
        /*008c*/ 	.word	0xffffffff


	//   ....[19]....
        /*0090*/ 	.word	0xffffffff


	//   ....[20]....
        /*0094*/ 	.word	0xffffffff


	//   ....[21]....
        /*0098*/ 	.word	0xffffffff


	//   ....[22]....
        /*009c*/ 	.word	0xffffffff


	//   ....[23]....
        /*00a0*/ 	.word	0xffffffff


	//   ....[24]....
        /*00a4*/ 	.word	0xffffffff


	//   ....[25]....
        /*00a8*/ 	.word	0xffffffff


	//   ....[26]....
        /*00ac*/ 	.word	0xffffffff


	//----- nvinfo : EIATTR_COOP_GROUP_INSTR_OFFSETS
	.align		4
.L_305:
        /*00b0*/ 	.byte	0x04, 0x28
        /*00b2*/ 	.short	(.L_307 - .L_306)


	//   ....[0]....
.L_306:
        /*00b4*/ 	.word	0x000017b0


	//   ....[1]....
        /*00b8*/ 	.word	0x000017f0


	//   ....[2]....
        /*00bc*/ 	.word	0x00001810


	//   ....[3]....
        /*00c0*/ 	.word	0x00001830


	//   ....[4]....
        /*00c4*/ 	.word	0x000023b0


	//   ....[5]....
        /*00c8*/ 	.word	0x000023e0


	//   ....[6]....
        /*00cc*/ 	.word	0x00002600


	//   ....[7]....
        /*00d0*/ 	.word	0x00002630


	//   ....[8]....
        /*00d4*/ 	.word	0x00002650


	//   ....[9]....
        /*00d8*/ 	.word	0x00002750


	//   ....[10]....
        /*00dc*/ 	.word	0x00002780


	//   ....[11]....
        /*00e0*/ 	.word	0x00002df0


	//   ....[12]....
        /*00e4*/ 	.word	0x00002ef0


	//   ....[13]....
        /*00e8*/ 	.word	0x00002f20


	//   ....[14]....
        /*00ec*/ 	.word	0x00002f40


	//   ....[15]....
        /*00f0*/ 	.word	0x00002f60


	//   ....[16]....
        /*00f4*/ 	.word	0x00002fc0


	//   ....[17]....
        /*00f8*/ 	.word	0x00002fe0


	//   ....[18]....
        /*00fc*/ 	.word	0x00006000


	//   ....[19]....
        /*0100*/ 	.word	0x00006060


	//   ....[20]....
        /*0104*/ 	.word	0x000060c0


	//   ....[21]....
        /*0108*/ 	.word	0x00006130


	//   ....[22]....
        /*010c*/ 	.word	0x00006190


	//   ....[23]....
        /*0110*/ 	.word	0x000061f0


	//   ....[24]....
        /*0114*/ 	.word	0x00006260


	//   ....[25]....
        /*0118*/ 	.word	0x000062c0


	//   ....[26]....
        /*011c*/ 	.word	0x00006330


	//----- nvinfo : EIATTR_SYSCALL_OFFSETS
	.align		4
.L_307:
        /*0120*/ 	.byte	0x04, 0x46
        /*0122*/ 	.short	(.L_309 - .L_308)


	//   ....[0]....
.L_308:
        /*0124*/ 	.word	0x00000cb0


	//----- nvinfo : EIATTR_EXIT_INSTR_OFFSETS
	.align		4
.L_309:
        /*0128*/ 	.byte	0x04, 0x1c
        /*012a*/ 	.short	(.L_311 - .L_310)


	//   ....[0]....
.L_310:
        /*012c*/ 	.word	0x000000a0


	//   ....[1]....
        /*0130*/ 	.word	0x00005b30


	//   ....[2]....
        /*0134*/ 	.word	0x00005c10


	//   ....[3]....
        /*0138*/ 	.word	0x00005fb0


	//----- nvinfo : EIATTR_CRS_STACK_SIZE
	.align		4
.L_311:
        /*013c*/ 	.byte	0x04, 0x1e
        /*013e*/ 	.short	(.L_313 - .L_312)
.L_312:
        /*0140*/ 	.word	0x00000000
.L_313:


//--------------------- .nv.info._ZN4mmha33masked_multihead_attention_kernelIfLi32ELi32ELi1ELi8ELi256ELb1ELb1EEEv26Multihead_attention_paramsIT_XT5_EE --------------------------
	.section	.nv.info._ZN4mmha33masked_multihead_attention_kernelIfLi32ELi32ELi1ELi8ELi256ELb1ELb1EEEv26Multihead_attention_paramsIT_XT5_EE,"",@"SHT_CUDA_INFO"
	.sectionflags	@""
	.align	4


	//----- nvinfo : EIATTR_CUDA_API_VERSION
	.align		4
        /*0000*/ 	.byte	0x04, 0x37
        /*0002*/ 	.short	(.L_315 - .L_314)
.L_314:
        /*0004*/ 	.word	0x00000082


	//----- nvinfo : EIATTR_SW2861232_WAR
	.align		4
.L_315:
        /*0008*/ 	.byte	0x01, 0x35
	.zero		2


	//----- nvinfo : EIATTR_PARAM_CBANK
	.align		4
        /*000c*/ 	.byte	0x04, 0x0a
        /*000e*/ 	.short	(.L_317 - .L_316)
	.align		4
.L_316:
        /*0010*/ 	.word	index@(.nv.constant0._ZN4mmha33masked_multihead_attention_kernelIfLi32ELi32ELi1ELi8ELi256ELb1ELb1EEEv26Multihead_attention_paramsIT_XT5_EE)
        /*0014*/ 	.short	0x0160
        /*0016*/ 	.short	0x0128


	//----- nvinfo : EIATTR_CBANK_PARAM_SIZE
	.align		4
.L_317:
        /*0018*/ 	.byte	0x03, 0x19
        /*001a*/ 	.short	0x0128


	//----- nvinfo : EIATTR_KPARAM_INFO
	.align		4
        /*001c*/ 	.byte	0x04, 0x17
        /*001e*/ 	.short	(.L_319 - .L_318)
.L_318:
        /*0020*/ 	.word	0x00000000
        /*0024*/ 	.short	0x0000
        /*0026*/ 	.short	0x0000
        /*0028*/ 	.byte	0x00, 0xf0, 0xa1, 0x04


	//----- nvinfo : EIATTR_MAXREG_COUNT
	.align		4
.L_319:
        /*002c*/ 	.byte	0x03, 0x1b
        /*002e*/ 	.short	0x00ff


	//----- nvinfo : EIATTR_NUM_BARRIERS
	.align		4
        /*0030*/ 	.byte	0x02, 0x4c
        /*0032*/ 	.byte	0x01
	.zero		1


	//----- nvinfo : EIATTR_MERCURY_ISA_VERSION
	.align		4
        /*0034*/ 	.byte	0x03, 0x5f
        /*0036*/ 	.short	0x0000


	//----- nvinfo : EIATTR_COOP_GROUP_MASK_REGIDS
	.align		4
        /*0038*/ 	.byte	0x04, 0x29
        /*003a*/ 	.short	(.L_321 - .L_320)


	//   ....[0]....
.L_320:
        /*003c*/ 	.word	0xffffffff


	//   ....[1]....
        /*0040*/ 	.word	0xffffffff


	//   ....[2]....
        /*0044*/ 	.word	0xffffffff


	//   ....[3]....
        /*0048*/ 	.word	0xffffffff


	//   ....[4]....
        /*004c*/ 	.word	0xffffffff


	//   ....[5]....
        /*0050*/ 	.word	0xffffffff


	//   ....[6]....
        /*0054*/ 	.word	0xffffffff


	//   ....[7]....
        /*0058*/ 	.word	0xffffffff


	//   ....[8]....
        /*005c*/ 	.word	0xffffffff


	//   ....[9]....
        /*0060*/ 	.word	0xffffffff


	//   ....[10]....
        /*0064*/ 	.word	0xffffffff


	//   ....[11]....
        /*0068*/ 	.word	0xffffffff


	//   ....[12]....
        /*006c*/ 	.word	0xffffffff


	//   ....[13]....
        /*0070*/ 	.word	0xffffffff


	//   ....[14]....
        /*0074*/ 	.word	0xffffffff


	//   ....[15]....
        /*0078*/ 	.word	0xffffffff


	//   ....[16]....
        /*007c*/ 	.word	0xffffffff


	//   ....[17]....
        /*0080*/ 	.word	0xffffffff


	//   ....[18]....
        /*0084*/ 	.word	0xffffffff


	//   ....[19]....
        /*0088*/ 	.word	0xffffffff


	//   ....[20]....
        /*008c*/ 	.word	0xffffffff


	//   ....[21]....
        /*0090*/ 	.word	0xffffffff


	//   ....[22]....
        /*0094*/ 	.word	0xffffffff


	//   ....[23]....
        /*0098*/ 	.word	0xffffffff


	//   ....[24]....
        /*009c*/ 	.word	0xffffffff


	//   ....[25]....
        /*00a0*/ 	.word	0xffffffff


	//   ....[26]....
        /*00a4*/ 	.word	0xffffffff


	//   ....[27]....
        /*00a8*/ 	.word	0xffffffff


	//----- nvinfo : EIATTR_COOP_GROUP_INSTR_OFFSETS
	.align		4
.L_321:
        /*00ac*/ 	.byte	0x04, 0x28
        /*00ae*/ 	.short	(.L_323 - .L_322)


	//   ....[0]....
.L_322:
        /*00b0*/ 	.word	0x00000ca0


	//   ....[1]....
        /*00b4*/ 	.word	0x00000cd0


	//   ....[2]....
        /*00b8*/ 	.word	0x00000cf0


	//   ....[3]....
        /*00bc*/ 	.word	0x00000d10


	//   ....[4]....
        /*00c0*/ 	.word	0x00000d30


	//   ....[5]....
        /*00c4*/ 	.word	0x00002a50


	//   ....[6]....
        /*00c8*/ 	.word	0x00002af0


	//   ....[7]....
        /*00cc*/ 	.word	0x00002b20


	//   ....[8]....
        /*00d0*/ 	.word	0x00002b50


	//   ....[9]....
        /*00d4*/ 	.word	0x00002b70


	//   ....[10]....
        /*00d8*/ 	.word	0x00002be0


	//   ....[11]....
        /*00dc*/ 	.word	0x00002c00


	//   ....[12]....
        /*00e0*/ 	.word	0x00002c30


	//   ....[13]....
        /*00e4*/ 	.word	0x00002c50


	//   ....[14]....
        /*00e8*/ 	.word	0x00003360


	//   ....[15]....
        /*00ec*/ 	.word	0x000033b0


	//   ....[16]....
        /*00f0*/ 	.word	0x000033e0


	//   ....[17]....
        /*00f4*/ 	.word	0x00003400


	//   ....[18]....
        /*00f8*/ 	.word	0x00003420


	//   ....[19]....
        /*00fc*/ 	.word	0x00003470


	//   ....[20]....
        /*0100*/ 	.word	0x00003490


	//   ....[21]....
        /*0104*/ 	.word	0x000034b0


	//   ....[22]....
        /*0108*/ 	.word	0x000034d0


	//   ....[23]....
        /*010c*/ 	.word	0x00005a90


	//   ....[24]....
        /*0110*/ 	.word	0x00005af0


	//   ....[25]....
        /*0114*/ 	.word	0x00005b50


	//   ....[26]....
        /*0118*/ 	.word	0x00005bb0


	//   ....[27]....
        /*011c*/ 	.word	0x00005c10


	//----- nvinfo : EIATTR_EXIT_INSTR_OFFSETS
	.align		4
.L_323:
        /*0120*/ 	.byte	0x04, 0x1c
        /*0122*/ 	.short	(.L_325 - .L_324)


	//   ....[0]....
.L_324:
        /*0124*/ 	.word	0x000000a0


	//   ....[1]....
        /*0128*/ 	.word	0x000057d0


	//   ....[2]....
        /*012c*/ 	.word	0x00005880


	//   ....[3]....
        /*0130*/ 	.word	0x00005a40


	//----- nvinfo : EIATTR_CRS_STACK_SIZE
	.align		4
.L_325:
        /*0134*/ 	.byte	0x04, 0x1e
        /*0136*/ 	.short	(.L_327 - .L_326)
.L_326:
        /*0138*/ 	.word	0x00000000
.L_327:


//--------------------- .nv.info._ZN4mmha33masked_multihead_attention_kernelIfLi32ELi32ELi2ELi8ELi128ELb1ELb1EEEv26Multihead_attention_paramsIT_XT5_EE --------------------------
	.section	.nv.info._ZN4mmha33masked_multihead_attention_kernelIfLi32ELi32ELi2ELi8ELi128ELb1ELb1EEEv26Multihead_attention_paramsIT_XT5_EE,"",@"SHT_CUDA_INFO"
	.sectionflags	@""
	.align	4


	//----- nvinfo : EIATTR_CUDA_API_VERSION
	.align		4
        /*0000*/ 	.byte	0x04, 0x37
        /*0002*/ 	.short	(.L_329 - .L_328)
.L_328:
        /*0004*/ 	.word	0x00000082


	//----- nvinfo : EIATTR_SW2861232_WAR
	.align		4
.L_329:
        /*0008*/ 	.byte	0x01, 0x35
	.zero		2


	//----- nvinfo : EIATTR_PARAM_CBANK
	.align		4
        /*000c*/ 	.byte	0x04, 0x0a
        /*000e*/ 	.short	(.L_331 - .L_330)
	.align		4
.L_330:
        /*0010*/ 	.word	index@(.nv.constant0._ZN4mmha33masked_multihead_attention_kernelIfLi32ELi32ELi2ELi8ELi128ELb1ELb1EEEv26Multihead_attention_paramsIT_XT5_EE)
        /*0014*/ 	.short	0x0160
        /*0016*/ 	.short	0x0128


	//----- nvinfo : EIATTR_CBANK_PARAM_SIZE
	.align		4
.L_331:
        /*0018*/ 	.byte	0x03, 0x19
        /*001a*/ 	.short	0x0128


	//----- nvinfo : EIATTR_KPARAM_INFO
	.align		4
        /*001c*/ 	.byte	0x04, 0x17
        /*001e*/ 	.short	(.L_333 - .L_332)
.L_332:
        /*0020*/ 	.word	0x00000000
        /*0024*/ 	.short	0x0000
        /*0026*/ 	.short	0x0000
        /*0028*/ 	.byte	0x00, 0xf0, 0xa1, 0x04


	//----- nvinfo : EIATTR_MAXREG_COUNT
	.align		4
.L_333:
        /*002c*/ 	.byte	0x03, 0x1b
        /*002e*/ 	.short	0x00ff


	//----- nvinfo : EIATTR_NUM_BARRIERS
	.align		4
        /*0030*/ 	.byte	0x02, 0x4c
        /*0032*/ 	.byte	0x01
	.zero		1


	//----- nvinfo : EIATTR_MERCURY_ISA_VERSION
	.align		4
        /*0034*/ 	.byte	0x03, 0x5f
        /*0036*/ 	.short	0x0000


	//----- nvinfo : EIATTR_COOP_GROUP_MASK_REGIDS
	.align		4
        /*0038*/ 	.byte	0x04, 0x29
        /*003a*/ 	.short	(.L_335 - .L_334)


	//   ....[0]....
.L_334:
        /*003c*/ 	.word	0xffffffff


	//   ....[1]....
        /*0040*/ 	.word	0xffffffff


	//   ....[2]....
        /*0044*/ 	.word	0xffffffff


	//   ....[3]....
        /*0048*/ 	.word	0xffffffff


	//   ....[4]....
        /*004c*/ 	.word	0xffffffff


	//   ....[5]....
        /*0050*/ 	.word	0xffffffff


	//   ....[6]....
        /*0054*/ 	.word	0xffffffff


	//   ....[7]....
        /*0058*/ 	.word	0xffffffff


	//   ....[8]....
        /*005c*/ 	.word	0xffffffff


	//   ....[9]....
        /*0060*/ 	.word	0xffffffff


	//   ....[10]....
        /*0064*/ 	.word	0xffffffff


	//   ....[11]....
        /*0068*/ 	.word	0xffffffff


	//   ....[12]....
        /*006c*/ 	.word	0xffffffff


	//   ....[13]....
        /*0070*/ 	.word	0xffffffff


	//   ....[14]....
        /*0074*/ 	.word	0xffffffff


	//   ....[15]....
        /*0078*/ 	.word	0xffffffff


	//   ....[16]....
        /*007c*/ 	.word	0xffffffff


	//   ....[17]....
        /*0080*/ 	.word	0xffffffff


	//   ....[18]....
        /*0084*/ 	.word	0xffffffff


	//   ....[19]....
        /*0088*/ 	.word	0xffffffff


	//   ....[20]....
        /*008c*/ 	.word	0xffffffff


	//   ....[21]....
        /*0090*/ 	.word	0xffffffff


	//   ....[22]....
        /*0094*/ 	.word	0xffffffff


	//   ....[23]....
        /*0098*/ 	.word	0xffffffff


	//   ....[24]....
        /*009c*/ 	.word	0xffffffff


	//   ....[25]....
        /*00a0*/ 	.word	0xffffffff


	//   ....[26]....
        /*00a4*/ 	.word	0xffffffff


	//   ....[27]....
        /*00a8*/ 	.word	0xffffffff


	//   ....[28]....
        /*00ac*/ 	.word	0xffffffff


	//   ....[29]....
        /*00b0*/ 	.word	0xffffffff


	//   ....[30]....
        /*00b4*/ 	.word	0xffffffff


	//----- nvinfo : EIATTR_COOP_GROUP_INSTR_OFFSETS
	.align		4
.L_335:
        /*00b8*/ 	.byte	0x04, 0x28
        /*00ba*/ 	.short	(.L_337 - .L_336)


	//   ....[0]....
.L_336:
        /*00bc*/ 	.word	0x00000ca0


	//   ....[1]....
        /*00c0*/ 	.word	0x00000cd0


	//   ....[2]....
        /*00c4*/ 	.word	0x00000cf0


	//   ....[3]....
        /*00c8*/ 	.word	0x00000d10


	//   ....[4]....
        /*00cc*/ 	.word	0x00000d30


	//   ....[5]....
        /*00d0*/ 	.word	0x00002220


	//   ....[6]....
        /*00d4*/ 	.word	0x00002430


	//   ....[7]....
        /*00d8*/ 	.word	0x00002460


	//   ....[8]....
        /*00dc*/ 	.word	0x00002480


	//   ....[9]....
        /*00e0*/ 	.word	0x000024a0


	//   ....[10]....
        /*00e4*/ 	.word	0x00002590


	//   ....[11]....
        /*00e8*/ 	.word	0x000025b0


	//   ....[12]....
        /*00ec*/ 	.word	0x000025e0


	//   ....[13]....
        /*00f0*/ 	.word	0x00002cd0


	//   ....[14]....
        /*00f4*/ 	.word	0x00002d50


	//   ....[15]....
        /*00f8*/ 	.word	0x00002d80


	//   ....[16]....
        /*00fc*/ 	.word	0x00002da0


	//   ....[17]....
        /*0100*/ 	.word	0x00002dc0


	//   ....[18]....
        /*0104*/ 	.word	0x00002e20


	//   ....[19]....
        /*0108*/ 	.word	0x00002e40


	//   ....[20]....
        /*010c*/ 	.word	0x00002e60


	//   ....[21]....
        /*0110*/ 	.word	0x00005280


	//   ....[22]....
        /*0114*/ 	.word	0x00005300


	//   ....[23]....
        /*0118*/ 	.word	0x00005370


	//   ....[24]....
        /*011c*/ 	.word	0x000053e0


	//   ....[25]....
        /*0120*/ 	.word	0x00005450


	//   ....[26]....
        /*0124*/ 	.word	0x000054d0


	//   ....[27]....
        /*0128*/ 	.word	0x00005550


	//   ....[28]....
        /*012c*/ 	.word	0x000055d0


	//   ....[29]....
        /*0130*/ 	.word	0x00005640


	//   ....[30]....
        /*0134*/ 	.word	0x000056b0


	//----- nvinfo : EIATTR_EXIT_INSTR_OFFSETS
	.align		4
.L_337:
        /*0138*/ 	.byte	0x04, 0x1c
        /*013a*/ 	.short	(.L_339 - .L_338)


	//   ....[0]....
.L_338:
        /*013c*/ 	.word	0x000000a0


	//   ....[1]....
        /*0140*/ 	.word	0x00004fb0


	//   ....[2]....
        /*0144*/ 	.word	0x00005060


	//   ....[3]....
        /*0148*/ 	.word	0x00005220


	//----- nvinfo : EIATTR_CRS_STACK_SIZE
	.align		4
.L_339:
        /*014c*/ 	.byte	0x04, 0x1e
        /*014e*/ 	.short	(.L_341 - .L_340)
.L_340:
        /*0150*/ 	.word	0x00000000
.L_341:


//--------------------- .nv.info._ZN4mmha33masked_multihead_attention_kernelIfLi32ELi32ELi4ELi8ELi64ELb1ELb1EEEv26Multihead_attention_paramsIT_XT5_EE --------------------------
	.section	.nv.info._ZN4mmha33masked_multihead_attention_kernelIfLi32ELi32ELi4ELi8ELi64ELb1ELb1EEEv26Multihead_attention_paramsIT_XT5_EE,"",@"SHT_CUDA_INFO"
	.sectionflags	@""
	.align	4


	//----- nvinfo : EIATTR_CUDA_API_VERSION
	.align		4
        /*0000*/ 	.byte	0x04, 0x37
        /*0002*/ 	.short	(.L_343 - .L_342)
.L_342:
        /*0004*/ 	.word	0x00000082


	//----- nvinfo : EIATTR_SW2861232_WAR
	.align		4
.L_343:
        /*0008*/ 	.byte	0x01, 0x35
	.zero		2


	//----- nvinfo : EIATTR_PARAM_CBANK
	.align		4
        /*000c*/ 	.byte	0x04, 0x0a
        /*000e*/ 	.short	(.L_345 - .L_344)
	.align		4
.L_344:
        /*0010*/ 	.word	index@(.nv.constant0._ZN4mmha33masked_multihead_attention_kernelIfLi32ELi32ELi4ELi8ELi64ELb1ELb1EEEv26Multihead_attention_paramsIT_XT5_EE)
        /*0014*/ 	.short	0x0160
        /*0016*/ 	.short	0x0128


	//----- nvinfo : EIATTR_CBANK_PARAM_SIZE
	.align		4
.L_345:
        /*0018*/ 	.byte	0x03, 0x19
        /*001a*/ 	.short	0x0128


	//----- nvinfo : EIATTR_KPARAM_INFO
	.align		4
        /*001c*/ 	.byte	0x04, 0x17
        /*001e*/ 	.short	(.L_347 - .L_346)
.L_346:
        /*0020*/ 	.word	0x00000000
        /*0024*/ 	.short	0x0000
        /*0026*/ 	.short	0x0000
        /*0028*/ 	.byte	0x00, 0xf0, 0xa1, 0x04


	//----- nvinfo : EIATTR_MAXREG_COUNT
	.align		4
.L_347:
        /*002c*/ 	.byte	0x03, 0x1b
        /*002e*/ 	.short	0x00ff


	//----- nvinfo : EIATTR_NUM_BARRIERS
	.align		4
        /*0030*/ 	.byte	0x02, 0x4c
        /*0032*/ 	.byte	0x01
	.zero		1


	//----- nvinfo : EIATTR_MERCURY_ISA_VERSION
	.align		4
        /*0034*/ 	.byte	0x03, 0x5f
        /*0036*/ 	.short	0x0000


	//----- nvinfo : EIATTR_COOP_GROUP_MASK_REGIDS
	.align		4
        /*0038*/ 	.byte	0x04, 0x29
        /*003a*/ 	.short	(.L_349 - .L_348)


	//   ....[0]....
.L_348:
        /*003c*/ 	.word	0xffffffff


	//   ....[1]....
        /*0040*/ 	.word	0xffffffff


	//   ....[2]....
        /*0044*/ 	.word	0xffffffff


	//   ....[3]....
        /*0048*/ 	.word	0xffffffff


	//   ....[4]....
        /*004c*/ 	.word	0xffffffff


	//   ....[5]....
        /*0050*/ 	.word	0xffffffff


	//   ....[6]....
        /*0054*/ 	.word	0xffffffff


	//   ....[7]....
        /*0058*/ 	.word	0xffffffff


	//   ....[8]....
        /*005c*/ 	.word	0xffffffff


	//   ....[9]....
        /*0060*/ 	.word	0xffffffff


	//   ....[10]....
        /*0064*/ 	.word	0xffffffff


	//   ....[11]....
        /*0068*/ 	.word	0xffffffff


	//   ....[12]....
        /*006c*/ 	.word	0xffffffff


	//   ....[13]....
        /*0070*/ 	.word	0xffffffff


	//   ....[14]....
        /*0074*/ 	.word	0xffffffff


	//   ....[15]....
        /*0078*/ 	.word	0xffffffff


	//   ....[16]....
        /*007c*/ 	.word	0xffffffff


	//   ....[17]....
        /*0080*/ 	.word	0xffffffff


	//   ....[18]....
        /*0084*/ 	.word	0xffffffff


	//   ....[19]....
        /*0088*/ 	.word	0xffffffff


	//   ....[20]....
        /*008c*/ 	.word	0xffffffff


	//   ....[21]....
        /*0090*/ 	.word	0xffffffff


	//   ....[22]....
        /*0094*/ 	.word	0xffffffff


	//   ....[23]....
        /*0098*/ 	.word	0xffffffff


	//   ....[24]....
        /*009c*/ 	.word	0xffffffff


	//   ....[25]....
        /*00a0*/ 	.word	0xffffffff


	//   ....[26]....
        /*00a4*/ 	.word	0xffffffff


	//   ....[27]....
        /*00a8*/ 	.word	0xffffffff


	//   ....[28]....
        /*00ac*/ 	.word	0xffffffff


	//----- nvinfo : EIATTR_COOP_GROUP_INSTR_OFFSETS
	.align		4
.L_349:
        /*00b0*/ 	.byte	0x04, 0x28
        /*00b2*/ 	.short	(.L_351 - .L_350)


	//   ....[0]....
.L_350:
        /*00b4*/ 	.word	0x00000cb0


	//   ....[1]....
        /*00b8*/ 	.word	0x00000ce0


	//   ....[2]....
        /*00bc*/ 	.word	0x00000d00


	//   ....[3]....
        /*00c0*/ 	.word	0x00000d20


	//   ....[4]....
        /*00c4*/ 	.word	0x00000d40


	//   ....[5]....
        /*00c8*/ 	.word	0x00001ff0


	//   ....[6]....
        /*00cc*/ 	.word	0x00002020


	//   ....[7]....
        /*00d0*/ 	.word	0x00002230


	//   ....[8]....
        /*00d4*/ 	.word	0x00002260


	//   ....[9]....
        /*00d8*/ 	.word	0x00002280


	//   ....[10]....
        /*00dc*/ 	.word	0x00002370


	//   ....[11]....
        /*00e0*/ 	.word	0x000023a0


	//   ....[12]....
        /*00e4*/ 	.word	0x00002aa0


	//   ....[13]....
        /*00e8*/ 	.word	0x00002b20


	//   ....[14]....
        /*00ec*/ 	.word	0x00002b50


	//   ....[15]....
        /*00f0*/ 	.word	0x00002b70


	//   ....[16]....
        /*00f4*/ 	.word	0x00002b90


	//   ....[17]....
        /*00f8*/ 	.word	0x00002bf0


	//   ....[18]....
        /*00fc*/ 	.word	0x00002c10


	//   ....[19]....
        /*0100*/ 	.word	0x00004f70


	//   ....[20]....
        /*0104*/ 	.word	0x00004fd0


	//   ....[21]....
        /*0108*/ 	.word	0x00005030


	//   ....[22]....
        /*010c*/ 	.word	0x00005090


	//   ....[23]....
        /*0110*/ 	.word	0x00005100


	//   ....[24]....
        /*0114*/ 	.word	0x00005160


	//   ....[25]....
        /*0118*/ 	.word	0x000051c0


	//   ....[26]....
        /*011c*/ 	.word	0x00005230


	//   ....[27]....
        /*0120*/ 	.word	0x00005290


	//   ....[28]....
        /*0124*/ 	.word	0x00005300


	//----- nvinfo : EIATTR_EXIT_INSTR_OFFSETS
	.align		4
.L_351:
        /*0128*/ 	.byte	0x04, 0x1c
        /*012a*/ 	.short	(.L_353 - .L_352)


	//   ....[0]....
.L_352:
        /*012c*/ 	.word	0x000000a0


	//   ....[1]....
        /*0130*/ 	.word	0x00004cb0


	//   ....[2]....
        /*0134*/ 	.word	0x00004d60


	//   ....[3]....
        /*0138*/ 	.word	0x00004f20


	//----- nvinfo : EIATTR_CRS_STACK_SIZE
	.align		4
.L_353:
        /*013c*/ 	.byte	0x04, 0x1e
        /*013e*/ 	.short	(.L_355 - .L_354)
.L_354:
        /*0140*/ 	.word	0x00000000
.L_355:


//--------------------- .nv.info._ZN4mmha33masked_multihead_attention_kernelIfLi32ELi32ELi1ELi8ELi256ELb1ELb0EEEv26Multihead_attention_paramsIT_XT5_EE --------------------------
	.section	.nv.info._ZN4mmha33masked_multihead_attention_kernelIfLi32ELi32ELi1ELi8ELi256ELb1ELb0EEEv26Multihead_attention_paramsIT_XT5_EE,"",@"SHT_CUDA_INFO"
	.sectionflags	@""
	.align	4


	//----- nvinfo : EIATTR_CUDA_API_VERSION
	.align		4
        /*0000*/ 	.byte	0x04, 0x37
        /*0002*/ 	.short	(.L_357 - .L_356)
.L_356:
        /*0004*/ 	.word	0x00000082


	//----- nvinfo : EIATTR_SW2861232_WAR
	.align		4
.L_357:
        /*0008*/ 	.byte	0x01, 0x35
	.zero		2


	//----- nvinfo : EIATTR_PARAM_CBANK
	.align		4
        /*000c*/ 	.byte	0x04, 0x0a
        /*000e*/ 	.short	(.L_359 - .L_358)
	.align		4
.L_358:
        /*0010*/ 	.word	index@(.nv.constant0._ZN4mmha33masked_multihead_attention_kernelIfLi32ELi32ELi1ELi8ELi256ELb1ELb0EEEv26Multihead_attention_paramsIT_XT5_EE)
        /*0014*/ 	.short	0x0160
        /*0016*/ 	.short	0x0128


	//----- nvinfo : EIATTR_CBANK_PARAM_SIZE
	.align		4
.L_359:
        /*0018*/ 	.byte	0x03, 0x19
        /*001a*/ 	.short	0x0128


	//----- nvinfo : EIATTR_KPARAM_INFO
	.align		4
        /*001c*/ 	.byte	0x04, 0x17
        /*001e*/ 	.short	(.L_361 - .L_360)
.L_360:
        /*0020*/ 	.word	0x00000000
        /*0024*/ 	.short	0x0000
        /*0026*/ 	.short	0x0000
        /*0028*/ 	.byte	0x00, 0xf0, 0xa1, 0x04


	//----- nvinfo : EIATTR_MAXREG_COUNT
	.align		4
.L_361:
        /*002c*/ 	.byte	0x03, 0x1b
        /*002e*/ 	.short	0x00ff


	//----- nvinfo : EIATTR_NUM_BARRIERS
	.align		4
        /*0030*/ 	.byte	0x02, 0x4c
        /*0032*/ 	.byte	0x01
	.zero		1


	//----- nvinfo : EIATTR_MERCURY_ISA_VERSION
	.align		4
        /*0034*/ 	.byte	0x03, 0x5f
        /*0036*/ 	.short	0x0000


	//----- nvinfo : EIATTR_COOP_GROUP_MASK_REGIDS
	.align		4
        /*0038*/ 	.byte	0x04, 0x29
        /*003a*/ 	.short	(.L_363 - .L_362)


	//   ....[0]....
.L_362:
        /*003c*/ 	.word	0xffffffff


	//   ....[1]....
        /*0040*/ 	.word	0xffffffff


	//   ....[2]....
        /*0044*/ 	.word	0xffffffff


	//   ....[3]....
        /*0048*/ 	.word	0xffffffff


	//   ....[4]....
        /*004c*/ 	.word	0xffffffff


	//   ....[5]....
        /*0050*/ 	.word	0xffffffff


	//   ....[6]....
        /*0054*/ 	.word	0xffffffff


	//   ....[7]....
        /*0058*/ 	.word	0xffffffff


	//   ....[8]....
        /*005c*/ 	.word	0xffffffff


	//   ....[9]....
        /*0060*/ 	.word	0xffffffff


	//   ....[10]....
        /*0064*/ 	.word	0xffffffff


	//   ....[11]....
        /*0068*/ 	.word	0xffffffff


	//   ....[12]....
        /*006c*/ 	.word	0xffffffff


	//   ....[13]....
        /*0070*/ 	.word	0xffffffff


	//   ....[14]....
        /*0074*/ 	.word	0xffffffff


	//   ....[15]....
        /*0078*/ 	.word	0xffffffff


	//   ....[16]....
        /*007c*/ 	.word	0xffffffff


	//   ....[17]....
        /*0080*/ 	.word	0xffffffff


	//   ....[18]....
        /*0084*/ 	.word	0xffffffff


	//   ....[19]....
        /*0088*/ 	.word	0xffffffff


	//   ....[20]....
        /*008c*/ 	.word	0xffffffff


	//   ....[21]....
        /*0090*/ 	.word	0xffffffff


	//   ....[22]....
        /*0094*/ 	.word	0xffffffff


	//   ....[23]....
        /*0098*/ 	.word	0xffffffff


	//   ....[24]....
        /*009c*/ 	.word	0xffffffff


	//   ....[25]....
        /*00a0*/ 	.word	0xffffffff


	//   ....[26]....
        /*00a4*/ 	.word	0xffffffff


	//   ....[27]....
        /*00a8*/ 	.word	0xffffffff


	//----- nvinfo : EIATTR_COOP_GROUP_INSTR_OFFSETS
	.align		4
.L_363:
        /*00ac*/ 	.byte	0x04, 0x28
        /*00ae*/ 	.short	(.L_365 - .L_364)


	//   ....[0]....
.L_364:
        /*00b0*/ 	.word	0x00000ca0


	//   ....[1]....
        /*00b4*/ 	.word	0x00000cd0


	//   ....[2]....
        /*00b8*/ 	.word	0x00000cf0


	//   ....[3]....
        /*00bc*/ 	.word	0x00000d10


	//   ....[4]....
        /*00c0*/ 	.word	0x00000d30


	//   ....[5]....
        /*00c4*/ 	.word	0x00002690


	//   ....[6]....
        /*00c8*/ 	.word	0x00002720


	//   ....[7]....
        /*00cc*/ 	.word	0x00002750


	//   ....[8]....
        /*00d0*/ 	.word	0x00002780


	//   ....[9]....
        /*00d4*/ 	.word	0x000027a0


	//   ....[10]....
        /*00d8*/ 	.word	0x00002800


	//   ....[11]....
        /*00dc*/ 	.word	0x00002820


	//   ....[12]....
        /*00e0*/ 	.word	0x00002840


	//   ....[13]....
        /*00e4*/ 	.word	0x00002870


	//   ....[14]....
        /*00e8*/ 	.word	0x00002fc0


	//   ....[15]....
        /*00ec*/ 	.word	0x00003010


	//   ....[16]....
        /*00f0*/ 	.word	0x00003040


	//   ....[17]....
        /*00f4*/ 	.word	0x00003060


	//   ....[18]....
        /*00f8*/ 	.word	0x00003080


	//   ....[19]....
        /*00fc*/ 	.word	0x000030d0


	//   ....[20]....
        /*0100*/ 	.word	0x000030f0


	//   ....[21]....
        /*0104*/ 	.word	0x00003110


	//   ....[22]....
        /*0108*/ 	.word	0x00003130


	//   ....[23]....
        /*010c*/ 	.word	0x000054c0


	//   ....[24]....
        /*0110*/ 	.word	0x00005520


	//   ....[25]....
        /*0114*/ 	.word	0x00005580


	//   ....[26]....
        /*0118*/ 	.word	0x000055e0


	//   ....[27]....
        /*011c*/ 	.word	0x00005640


	//----- nvinfo : EIATTR_EXIT_INSTR_OFFSETS
	.align		4
.L_365:
        /*0120*/ 	.byte	0x04, 0x1c
        /*0122*/ 	.short	(.L_367 - .L_366)


	//   ....[0]....
.L_366:
        /*0124*/ 	.word	0x000000a0


	//   ....[1]....
        /*0128*/ 	.word	0x00005200


	//   ....[2]....
        /*012c*/ 	.word	0x000052b0


	//   ....[3]....
        /*0130*/ 	.word	0x00005470


	//----- nvinfo : EIATTR_CRS_STACK_SIZE
	.align		4
.L_367:
        /*0134*/ 	.byte	0x04, 0x1e
        /*0136*/ 	.short	(.L_369 - .L_368)
.L_368:
        /*0138*/ 	.word	0x00000000
.L_369:


//--------------------- .nv.info._ZN4mmha33masked_multihead_attention_kernelIfLi32ELi32ELi2ELi8ELi128ELb1ELb0EEEv26Multihead_attention_paramsIT_XT5_EE --------------------------
	.section	.nv.info._ZN4mmha33masked_multihead_attention_kernelIfLi32ELi32ELi2ELi8ELi128ELb1ELb0EEEv26Multihead_attention_paramsIT_XT5_EE,"",@"SHT_CUDA_INFO"
	.sectionflags	@""
	.align	4


	//----- nvinfo : EIATTR_CUDA_API_VERSION
	.align		4
        /*0000*/ 	.byte	0x04, 0x37
        /*0002*/ 	.short	(.L_371 - .L_370)
.L_370:
        /*0004*/ 	.word	0x00000082


	//----- nvinfo : EIATTR_SW2861232_WAR
	.align		4
.L_371:
        /*0008*/ 	.byte	0x01, 0x35
	.zero		2


	//----- nvinfo : EIATTR_PARAM_CBANK
	.align		4
        /*000c*/ 	.byte	0x04, 0x0a
        /*000e*/ 	.short	(.L_373 - .L_372)
	.align		4
.L_372:
        /*0010*/ 	.word	index@(.nv.constant0._ZN4mmha33masked_multihead_attention_kernelIfLi32ELi32ELi2ELi8ELi128ELb1ELb0EEEv26Multihead_attention_paramsIT_XT5_EE)
        /*0014*/ 	.short	0x0160
        /*0016*/ 	.short	0x0128


	//----- nvinfo : EIATTR_CBANK_PARAM_SIZE
	.align		4
.L_373:
        /*0018*/ 	.byte	0x03, 0x19
        /*001a*/ 	.short	0x0128


	//----- nvinfo : EIATTR_KPARAM_INFO
	.align		4
        /*001c*/ 	.byte	0x04, 0x17
        /*001e*/ 	.short	(.L_375 - .L_374)
.L_374:
        /*0020*/ 	.word	0x00000000
        /*0024*/ 	.short	0x0000
        /*0026*/ 	.short	0x0000
        /*0028*/ 	.byte	0x00, 0xf0, 0xa1, 0x04


	//----- nvinfo : EIATTR_MAXREG_COUNT
	.align		4
.L_375:
        /*002c*/ 	.byte	0x03, 0x1b
        /*002e*/ 	.short	0x00ff


	//----- nvinfo : EIATTR_NUM_BARRIERS
	.align		4
        /*0030*/ 	.byte	0x02, 0x4c
        /*0032*/ 	.byte	0x01
	.zero		1


	//----- nvinfo : EIATTR_MERCURY_ISA_VERSION
	.align		4
        /*0034*/ 	.byte	0x03, 0x5f
        /*0036*/ 	.short	0x0000


	//----- nvinfo : EIATTR_COOP_GROUP_MASK_REGIDS
	.align		4
        /*0038*/ 	.byte	0x04, 0x29
        /*003a*/ 	.short	(.L_377 - .L_376)


	//   ....[0]....
.L_376:
        /*003c*/ 	.word	0xffffffff


	//   ....[1]....
        /*0040*/ 	.word	0xffffffff


	//   ....[2]....
        /*0044*/ 	.word	0xffffffff


	//   ....[3]....
        /*0048*/ 	.word	0xffffffff


	//   ....[4]....
        /*004c*/ 	.word	0xffffffff


	//   ....[5]....
        /*0050*/ 	.word	0xffffffff


	//   ....[6]....
        /*0054*/ 	.word	0xffffffff


	//   ....[7]....
        /*0058*/ 	.word	0xffffffff


	//   ....[8]....
        /*005c*/ 	.word	0xffffffff


	//   ....[9]....
        /*0060*/ 	.word	0xffffffff


	//   ....[10]....
        /*0064*/ 	.word	0xffffffff


	//   ....[11]....
        /*0068*/ 	.word	0xffffffff


	//   ....[12]....
        /*006c*/ 	.word	0xffffffff


	//   ....[13]....
        /*0070*/ 	.word	0xffffffff


	//   ....[14]....
        /*0074*/ 	.word	0xffffffff


	//   ....[15]....
        /*0078*/ 	.word	0xffffffff


	//   ....[16]....
        /*007c*/ 	.word	0xffffffff


	//   ....[17]....
        /*0080*/ 	.word	0xffffffff


	//   ....[18]....
        /*0084*/ 	.word	0xffffffff


	//   ....[19]....
        /*0088*/ 	.word	0xffffffff


	//   ....[20]....
        /*008c*/ 	.word	0xffffffff


	//   ....[21]....
        /*0090*/ 	.word	0xffffffff


	//   ....[22]....
        /*0094*/ 	.word	0xffffffff


	//   ....[23]....
        /*0098*/ 	.word	0xffffffff


	//   ....[24]....
        /*009c*/ 	.word	0xffffffff


	//   ....[25]....
        /*00a0*/ 	.word	0xffffffff


	//   ....[26]....
        /*00a4*/ 	.word	0xffffffff


	//   ....[27]....
        /*00a8*/ 	.word	0xffffffff


	//   ....[28]....
        /*00ac*/ 	.word	0xffffffff


	//   ....[29]....
        /*00b0*/ 	.word	0xffffffff


	//   ....[30]....
        /*00b4*/ 	.word	0xffffffff


	//----- nvinfo : EIATTR_COOP_GROUP_INSTR_OFFSETS
	.align		4
.L_377:
        /*00b8*/ 	.byte	0x04, 0x28
        /*00ba*/ 	.short	(.L_379 - .L_378)


	//   ....[0]....
.L_378:
        /*00bc*/ 	.word	0x00000ca0


	//   ....[1]....
        /*00c0*/ 	.word	0x00000cd0


	//   ....[2]....
        /*00c4*/ 	.word	0x00000cf0


	//   ....[3]....
        /*00c8*/ 	.word	0x00000d10


	//   ....[4]....
        /*00cc*/ 	.word	0x00000d30


	//   ....[5]....
        /*00d0*/ 	.word	0x00002060


	//   ....[6]....
        /*00d4*/ 	.word	0x00002270


	//   ....[7]....
        /*00d8*/ 	.word	0x000022a0


	//   ....[8]....
        /*00dc*/ 	.word	0x000022c0


	//   ....[9]....
        /*00e0*/ 	.word	0x000022e0


	//   ....[10]....
        /*00e4*/ 	.word	0x000023d0


	//   ....[11]....
        /*00e8*/ 	.word	0x000023f0


	//   ....[12]....
        /*00ec*/ 	.word	0x00002420


	//   ....[13]....
        /*00f0*/ 	.word	0x00002b00


	//   ....[14]....
        /*00f4*/ 	.word	0x00002b90


	//   ....[15]....
        /*00f8*/ 	.word	0x00002bb0


	//   ....[16]....
        /*00fc*/ 	.word	0x00002bd0


	//   ....[17]....
        /*0100*/ 	.word	0x00002bf0


	//   ....[18]....
        /*0104*/ 	.word	0x00002c50


	//   ....[19]....
        /*0108*/ 	.word	0x00002c70


	//   ....[20]....
        /*010c*/ 	.word	0x00002c90


	//   ....[21]....
        /*0110*/ 	.word	0x00004f20


	//   ....[22]....
        /*0114*/ 	.word	0x00004fa0


	//   ....[23]....
        /*0118*/ 	.word	0x00005010


	//   ....[24]....
        /*011c*/ 	.word	0x00005080


	//   ....[25]....
        /*0120*/ 	.word	0x000050f0


	//   ....[26]....
        /*0124*/ 	.word	0x00005170


	//   ....[27]....
        /*0128*/ 	.word	0x000051e0


	//   ....[28]....
        /*012c*/ 	.word	0x00005260


	//   ....[29]....
        /*0130*/ 	.word	0x000052d0


	//   ....[30]....
        /*0134*/ 	.word	0x00005340


	//----- nvinfo : EIATTR_EXIT_INSTR_OFFSETS
	.align		4
.L_379:
        /*0138*/ 	.byte	0x04, 0x1c
        /*013a*/ 	.short	(.L_381 - .L_380)


	//   ....[0]....
.L_380:
        /*013c*/ 	.word	0x000000a0


	//   ....[1]....
        /*0140*/ 	.word	0x00004c50


	//   ....[2]....
        /*0144*/ 	.word	0x00004d00


	//   ....[3]....
        /*0148*/ 	.word	0x00004ec0


	//----- nvinfo : EIATTR_CRS_STACK_SIZE
	.align		4
.L_381:
        /*014c*/ 	.byte	0x04, 0x1e
        /*014e*/ 	.short	(.L_383 - .L_382)
.L_382:
        /*0150*/ 	.word	0x00000000
.L_383:


//--------------------- .nv.info._ZN4mmha33masked_multihead_attention_kernelIfLi32ELi32ELi4ELi8ELi64ELb1ELb0EEEv26Multihead_attention_paramsIT_XT5_EE --------------------------
	.section	.nv.info._ZN4mmha33masked_multihead_attention_kernelIfLi32ELi32ELi4ELi8ELi64ELb1ELb0EEEv26Multihead_attention_paramsIT_XT5_EE,"",@"SHT_CUDA_INFO"
	.sectionflags	@""
	.align	4


	//----- nvinfo : EIATTR_CUDA_API_VERSION
	.align		4
        /*0000*/ 	.byte	0x04, 0x37
        /*0002*/ 	.short	(.L_385 - .L_384)
.L_384:
        /*0004*/ 	.word	0x00000082


	//----- nvinfo : EIATTR_SW2861232_WAR
	.align		4
.L_385:
        /*0008*/ 	.byte	0x01, 0x35
	.zero		2


	//----- nvinfo : EIATTR_PARAM_CBANK
	.align		4
        /*000c*/ 	.byte	0x04, 0x0a
        /*000e*/ 	.short	(.L_387 - .L_386)
	.align		4
.L_386:
        /*0010*/ 	.word	index@(.nv.constant0._ZN4mmha33masked_multihead_attention_kernelIfLi32ELi32ELi4ELi8ELi64ELb1ELb0EEEv26Multihead_attention_paramsIT_XT5_EE)
        /*0014*/ 	.short	0x0160
        /*0016*/ 	.short	0x0128


	//----- nvinfo : EIATTR_CBANK_PARAM_SIZE
	.align		4
.L_387:
        /*0018*/ 	.byte	0x03, 0x19
        /*001a*/ 	.short	0x0128


	//----- nvinfo : EIATTR_KPARAM_INFO
	.align		4
        /*001c*/ 	.byte	0x04, 0x17
        /*001e*/ 	.short	(.L_389 - .L_388)
.L_388:
        /*0020*/ 	.word	0x00000000
        /*0024*/ 	.short	0x0000
        /*0026*/ 	.short	0x0000
        /*0028*/ 	.byte	0x00, 0xf0, 0xa1, 0x04


	//----- nvinfo : EIATTR_MAXREG_COUNT
	.align		4
.L_389:
        /*002c*/ 	.byte	0x03, 0x1b
        /*002e*/ 	.short	0x00ff


	//----- nvinfo : EIATTR_NUM_BARRIERS
	.align		4
        /*0030*/ 	.byte	0x02, 0x4c
        /*0032*/ 	.byte	0x01
	.zero		1


	//----- nvinfo : EIATTR_MERCURY_ISA_VERSION
	.align		4
        /*0034*/ 	.byte	0x03, 0x5f
        /*0036*/ 	.short	0x0000


	//----- nvinfo : EIATTR_COOP_GROUP_MASK_REGIDS
	.align		4
        /*0038*/ 	.byte	0x04, 0x29
        /*003a*/ 	.short	(.L_391 - .L_390)


	//   ....[0]....
.L_390:
        /*003c*/ 	.word	0xffffffff


	//   ....[1]....
        /*0040*/ 	.word	0xffffffff


	//   ....[2]....
        /*0044*/ 	.word	0xffffffff


	//   ....[3]....
        /*0048*/ 	.word	0xffffffff


	//   ....[4]....
        /*004c*/ 	.word	0xffffffff


	//   ....[5]....
        /*0050*/ 	.word	0xffffffff


	//   ....[6]....
        /*0054*/ 	.word	0xffffffff


	//   ....[7]....
        /*0058*/ 	.word	0xffffffff


	//   ....[8]....
        /*005c*/ 	.word	0xffffffff


	//   ....[9]....
        /*0060*/ 	.word	0xffffffff


	//   ....[10]....
        /*0064*/ 	.word	0xffffffff


	//   ....[11]....
        /*0068*/ 	.word	0xffffffff


	//   ....[12]....
        /*006c*/ 	.word	0xffffffff


	//   ....[13]....
        /*0070*/ 	.word	0xffffffff


	//   ....[14]....
        /*0074*/ 	.word	0xffffffff


	//   ....[15]....
        /*0078*/ 	.word	0xffffffff


	//   ....[16]....
        /*007c*/ 	.word	0xffffffff


	//   ....[17]....
        /*0080*/ 	.word	0xffffffff


	//   ....[18]....
        /*0084*/ 	.word	0xffffffff


	//   ....[19]....
        /*0088*/ 	.word	0xffffffff


	//   ....[20]....
        /*008c*/ 	.word	0xffffffff


	//   ....[21]....
        /*0090*/ 	.word	0xffffffff


	//   ....[22]....
        /*0094*/ 	.word	0xffffffff


	//   ....[23]....
        /*0098*/ 	.word	0xffffffff


	//   ....[24]....
        /*009c*/ 	.word	0xffffffff


	//   ....[25]....
        /*00a0*/ 	.word	0xffffffff


	//   ....[26]....
        /*00a4*/ 	.word	0xffffffff


	//   ....[27]....
        /*00a8*/ 	.word	0xffffffff


	//   ....[28]....
        /*00ac*/ 	.word	0xffffffff


	//----- nvinfo : EIATTR_COOP_GROUP_INSTR_OFFSETS
	.align		4
.L_391:
        /*00b0*/ 	.byte	0x04, 0x28
        /*00b2*/ 	.short	(.L_393 - .L_392)


	//   ....[0]....
.L_392:
        /*00b4*/ 	.word	0x00000cb0


	//   ....[1]....
        /*00b8*/ 	.word	0x00000ce0


	//   ....[2]....
        /*00bc*/ 	.word	0x00000d00


	//   ....[3]....
        /*00c0*/ 	.word	0x00000d20


	//   ....[4]....
        /*00c4*/ 	.word	0x00000d40


	//   ....[5]....
        /*00c8*/ 	.word	0x00001e80


	//   ....[6]....
        /*00cc*/ 	.word	0x00001eb0


	//   ....[7]....
        /*00d0*/ 	.word	0x000020f0


	//   ....[8]....
        /*00d4*/ 	.word	0x00002120


	//   ....[9]....
        /*00d8*/ 	.word	0x00002140


	//   ....[10]....
        /*00dc*/ 	.word	0x00002230


	//   ....[11]....
        /*00e0*/ 	.word	0x00002260


	//   ....[12]....
        /*00e4*/ 	.word	0x00002960


	//   ....[13]....
        /*00e8*/ 	.word	0x000029e0


	//   ....[14]....
        /*00ec*/ 	.word	0x00002a10


	//   ....[15]....
        /*00f0*/ 	.word	0x00002a30


	//   ....[16]....
        /*00f4*/ 	.word	0x00002a50


	//   ....[17]....
        /*00f8*/ 	.word	0x00002ab0


	//   ....[18]....
        /*00fc*/ 	.word	0x00002ad0


	//   ....[19]....
        /*0100*/ 	.word	0x00004c80


	//   ....[20]....
        /*0104*/ 	.word	0x00004ce0


	//   ....[21]....
        /*0108*/ 	.word	0x00004d40


	//   ....[22]....
        /*010c*/ 	.word	0x00004da0


	//   ....[23]....
        /*0110*/ 	.word	0x00004e00


	//   ....[24]....
        /*0114*/ 	.word	0x00004e60


	//   ....[25]....
        /*0118*/ 	.word	0x00004ec0


	//   ....[26]....
        /*011c*/ 	.word	0x00004f30


	//   ....[27]....
        /*0120*/ 	.word	0x00004f90


	//   ....[28]....
        /*0124*/ 	.word	0x00004ff0


	//----- nvinfo : EIATTR_EXIT_INSTR_OFFSETS
	.align		4
.L_393:
        /*0128*/ 	.byte	0x04, 0x1c
        /*012a*/ 	.short	(.L_395 - .L_394)


	//   ....[0]....
.L_394:
        /*012c*/ 	.word	0x000000a0


	//   ....[1]....
        /*0130*/ 	.word	0x000049c0


	//   ....[2]....
        /*0134*/ 	.word	0x00004a70


	//   ....[3]....
        /*0138*/ 	.word	0x00004c30


	//----- nvinfo : EIATTR_CRS_STACK_SIZE
	.align		4
.L_395:
        /*013c*/ 	.byte	0x04, 0x1e
        /*013e*/ 	.short	(.L_397 - .L_396)
.L_396:
        /*0140*/ 	.word	0x00000000
.L_397:


//--------------------- .nv.info._ZN4mmha33masked_multihead_attention_kernelItLi32ELi32ELi1ELi4ELi256ELb0ELb1EEEv26Multihead_attention_paramsIT_XT5_EE --------------------------
	.section	.nv.info._ZN4mmha33masked_multihead_attention_kernelItLi32ELi32ELi1ELi4ELi256ELb0ELb1EEEv26Multihead_attention_paramsIT_XT5_EE,"",@"SHT_CUDA_INFO"
	.sectionflags	@""
	.align	4


	//----- nvinfo : EIATTR_CUDA_API_VERSION
	.align		4
        /*0000*/ 	.byte	0x04, 0x37
        /*0002*/ 	.short	(.L_399 - .L_398)
.L_398:
        /*0004*/ 	.word	0x00000082


	//----- nvinfo : EIATTR_SW2861232_WAR
	.align		4
.L_399:
        /*0008*/ 	.byte	0x01, 0x35
	.zero		2


	//----- nvinfo : EIATTR_PARAM_CBANK
	.align		4
        /*000c*/ 	.byte	0x04, 0x0a
        /*000e*/ 	.short	(.L_401 - .L_400)
	.align		4
.L_400:
        /*0010*/ 	.word	index@(.nv.constant0._ZN4mmha33masked_multihead_attention_kernelItLi32ELi32ELi1ELi4ELi256ELb0ELb1EEEv26Multihead_attention_paramsIT_XT5_EE)
        /*0014*/ 	.short	0x0160
        /*0016*/ 	.short	0x0128


	//----- nvinfo : EIATTR_CBANK_PARAM_SIZE
	.align		4
.L_401:
        /*0018*/ 	.byte	0x03, 0x19
        /*001a*/ 	.short	0x0128


	//----- nvinfo : EIATTR_KPARAM_INFO
	.align		4
        /*001c*/ 	.byte	0x04, 0x17
        /*001e*/ 	.short	(.L_403 - .L_402)
.L_402:
        /*0020*/ 	.word	0x00000000
        /*0024*/ 	.short	0x0000
        /*0026*/ 	.short	0x0000
        /*0028*/ 	.byte	0x00, 0xf0, 0xa1, 0x04


	//----- nvinfo : EIATTR_MAXREG_COUNT
	.align		4
.L_403:
        /*002c*/ 	.byte	0x03, 0x1b
        /*002e*/ 	.short	0x00ff


	//----- nvinfo : EIATTR_NUM_BARRIERS
	.align		4
        /*0030*/ 	.byte	0x02, 0x4c
        /*0032*/ 	.byte	0x01
	.zero		1


	//----- nvinfo : EIATTR_EXTERNS
	.align		4
        /*0034*/ 	.byte	0x04, 0x0f
        /*0036*/ 	.short	(.L_405 - .L_404)


	//   ....[0]....
	.align		4
.L_404:
        /*0038*/ 	.word	index@(__assertfail)


	//----- nvinfo : EIATTR_MERCURY_ISA_VERSION
	.align		4
.L_405:
        /*003c*/ 	.byte	0x03, 0x5f
        /*003e*/ 	.short	0x0000


	//----- nvinfo : EIATTR_INT_WARP_WIDE_INSTR_OFFSETS
	.align		4
        /*0040*/ 	.byte	0x04, 0x31
        /*0042*/ 	.short	(.L_407 - .L_406)


	//   ....[0]....
.L_406:
        /*0044*/ 	.word	0x00000ae0


	//----- nvinfo : EIATTR_COOP_GROUP_MASK_REGIDS
	.align		4
.L_407:
        /*0048*/ 	.byte	0x04, 0x29
        /*004a*/ 	.short	(.L_409 - .L_408)


	//   ....[0]....
.L_408:
        /*004c*/ 	.word	0xffffffff


	//   ....[1]....
        /*0050*/ 	.word	0xffffffff


	//   ....[2]....
        /*0054*/ 	.word	0xffffffff


	//   ....[3]....
        /*0058*/ 	.word	0xffffffff


	//   ....[4]....
        /*005c*/ 	.word	0xffffffff


	//   ....[5]....
        /*0060*/ 	.word	0xffffffff


	//   ....[6]....
        /*0064*/ 	.word	0xffffffff


	//   ....[7]....
        /*0068*/ 	.word	0xffffffff


	//   ....[8]....
        /*006c*/ 	.word	0xffffffff


	//   ....[9]....
        /*0070*/ 	.word	0xffffffff


	//   ....[10]....
        /*0074*/ 	.word	0xffffffff


	//   ....[11]....
        /*0078*/ 	.word	0xffffffff


	//   ....[12]....
        /*007c*/ 	.word	0xffffffff


	//   ....[13]....
        /*0080*/ 	.word	0xffffffff


	//   ....[14]....
        /*0084*/ 	.word	0xffffffff


	//   ....[15]....
        /*0088*/ 	.word	0xffffffff


	//   ....[16]....
        /*008c*/ 	.word	0xffffffff


	//   ....[17]....
        /*0090*/ 	.word	0xffffffff


	//   ....[18]....
        /*0094*/ 	.word	0xffffffff


	//   ....[19]....
        /*0098*/ 	.word	0xffffffff


	//   ....[20]....
        /*009c*/ 	.word	0xffffffff


	//   ....[21]....
        /*00a0*/ 	.word	0xffffffff


	//   ....[22]....
        /*00a4*/ 	.word	0xffffffff


	//   ....[23]....
        /*00a8*/ 	.word	0xffffffff


	//   ....[24]....
        /*00ac*/ 	.word	0xffffffff


	//   ....[25]....
        /*00b0*/ 	.word	0xffffffff


	//----- nvinfo : EIATTR_COOP_GROUP_INSTR_OFFSETS
	.align		4
.L_409:
        /*00b4*/ 	.byte	0x04, 0x28
        /*00b6*/ 	.short	(.L_411 - .L_410)


	//   ....[0]....
.L_410:
        /*00b8*/ 	.word	0x00001840


	//   ....[1]....
        /*00bc*/ 	.word	0x00001880


	//   ....[2]....
        /*00c0*/ 	.word	0x000018a0


	//   ....[3]....
        /*00c4*/ 	.word	0x000018c0


	//   ....[4]....
        /*00c8*/ 	.word	0x00002420


	//   ....[5]....
        /*00cc*/ 	.word	0x00002450


	//   ....[6]....
        /*00d0*/ 	.word	0x00002490


	//   ....[7]....
        /*00d4*/ 	.word	0x000024b0


	//   ....[8]....
        /*00d8*/ 	.word	0x000024e0


	//   ....[9]....
        /*00dc*/ 	.word	0x00002590


	//   ....[10]....
        /*00e0*/ 	.word	0x000025b0


	//   ....[11]....
        /*00e4*/ 	.word	0x000025d0


	//   ....[12]....
        /*00e8*/ 	.word	0x00002610


	//   ....[13]....
        /*00ec*/ 	.word	0x000027e0


	//   ....[14]....
        /*00f0*/ 	.word	0x000028c0


	//   ....[15]....
        /*00f4*/ 	.word	0x00002920


	//   ....[16]....
        /*00f8*/ 	.word	0x00002940


	//   ....[17]....
        /*00fc*/ 	.word	0x00002960


	//   ....[18]....
        /*0100*/ 	.word	0x000029d0


	//   ....[19]....
        /*0104*/ 	.word	0x000029f0


	//   ....[20]....
        /*0108*/ 	.word	0x00002a10


	//   ....[21]....
        /*010c*/ 	.word	0x00002a30


	//   ....[22]....
        /*0110*/ 	.word	0x00005a10


	//   ....[23]....
        /*0114*/ 	.word	0x00005a80


	//   ....[24]....
        /*0118*/ 	.word	0x00005ae0


	//   ....[25]....
        /*011c*/ 	.word	0x00005b40


	//----- nvinfo : EIATTR_SYSCALL_OFFSETS
	.align		4
.L_411:
        /*0120*/ 	.byte	0x04, 0x46
        /*0122*/ 	.short	(.L_413 - .L_412)


	//   ....[0]....
.L_412:
        /*0124*/ 	.word	0x00001030


	//----- nvinfo : EIATTR_EXIT_INSTR_OFFSETS
	.align		4
.L_413:
        /*0128*/ 	.byte	0x04, 0x1c
        /*012a*/ 	.short	(.L_415 - .L_414)


	//   ....[0]....
.L_414:
        /*012c*/ 	.word	0x000000d0


	//   ....[1]....
        /*0130*/ 	.word	0x00005540


	//   ....[2]....
        /*0134*/ 	.word	0x00005620


	//   ....[3]....
        /*0138*/ 	.word	0x000059c0


	//----- nvinfo : EIATTR_CRS_STACK_SIZE
	.align		4
.L_415:
        /*013c*/ 	.byte	0x04, 0x1e
        /*013e*/ 	.short	(.L_417 - .L_416)
.L_416:
        /*0140*/ 	.word	0x00000000
.L_417:


//--------------------- .nv.info._ZN4mmha33masked_multihead_attention_kernelItLi32ELi32ELi2ELi4ELi128ELb0ELb1EEEv26Multihead_attention_paramsIT_XT5_EE --------------------------
	.section	.nv.info._ZN4mmha33masked_multihead_attention_kernelItLi32ELi32ELi2ELi4ELi128ELb0ELb1EEEv26Multihead_attention_paramsIT_XT5_EE,"",@"SHT_CUDA_INFO"
	.sectionflags	@""
	.align	4


	//----- nvinfo : EIATTR_CUDA_API_VERSION
	.align		4
        /*0000*/ 	.byte	0x04, 0x37
        /*0002*/ 	.short	(.L_419 - .L_418)
.L_418:
        /*0004*/ 	.word	0x00000082


	//----- nvinfo : EIATTR_SW2861232_WAR
	.align		4
.L_419:
        /*0008*/ 	.byte	0x01, 0x35
	.zero		2


	//----- nvinfo : EIATTR_PARAM_CBANK
	.align		4
        /*000c*/ 	.byte	0x04, 0x0a
        /*000e*/ 	.short	(.L_421 - .L_420)
	.align		4
.L_420:
        /*0010*/ 	.word	index@(.nv.constant0._ZN4mmha33masked_multihead_attention_kernelItLi32ELi32ELi2ELi4ELi128ELb0ELb1EEEv26Multihead_attention_paramsIT_XT5_EE)
        /*0014*/ 	.short	0x0160
        /*0016*/ 	.short	0x0128


	//----- nvinfo : EIATTR_CBANK_PARAM_SIZE
	.align		4
.L_421:
        /*0018*/ 	.byte	0x03, 0x19
        /*001a*/ 	.short	0x0128


	//----- nvinfo : EIATTR_KPARAM_INFO
	.align		4
        /*001c*/ 	.byte	0x04, 0x17
        /*001e*/ 	.short	(.L_423 - .L_422)
.L_422:
        /*0020*/ 	.word	0x00000000
        /*0024*/ 	.short	0x0000
        /*0026*/ 	.short	0x0000
        /*0028*/ 	.byte	0x00, 0xf0, 0xa1, 0x04


	//----- nvinfo : EIATTR_MAXREG_COUNT
	.align		4
.L_423:
        /*002c*/ 	.byte	0x03, 0x1b
        /*002e*/ 	.short	0x00ff


	//----- nvinfo : EIATTR_NUM_BARRIERS
	.align		4
        /*0030*/ 	.byte	0x02, 0x4c
        /*0032*/ 	.byte	0x01
	.zero		1


	//----- nvinfo : EIATTR_EXTERNS
	.align		4
        /*0034*/ 	.byte	0x04, 0x0f
        /*0036*/ 	.short	(.L_425 - .L_424)


	//   ....[0]....
	.align		4
.L_424:
        /*0038*/ 	.word	index@(__assertfail)


	//----- nvinfo : EIATTR_MERCURY_ISA_VERSION
	.align		4
.L_425:
        /*003c*/ 	.byte	0x03, 0x5f
        /*003e*/ 	.short	0x0000


	//----- nvinfo : EIATTR_INT_WARP_WIDE_INSTR_OFFSETS
	.align		4
        /*0040*/ 	.byte	0x04, 0x31
        /*0042*/ 	.short	(.L_427 - .L_426)


	//   ....[0]....
.L_426:
        /*0044*/ 	.word	0x00000ad0


	//----- nvinfo : EIATTR_COOP_GROUP_MASK_REGIDS
	.align		4
.L_427:
        /*0048*/ 	.byte	0x04, 0x29
        /*004a*/ 	.short	(.L_429 - .L_428)


	//   ....[0]....
.L_428:
        /*004c*/ 	.word	0xffffffff


	//   ....[1]....
        /*0050*/ 	.word	0xffffffff


	//   ....[2]....
        /*0054*/ 	.word	0xffffffff


	//   ....[3]....
        /*0058*/ 	.word	0xffffffff


	//   ....[4]....
        /*005c*/ 	.word	0xffffffff


	//   ....[5]....
        /*0060*/ 	.word	0xffffffff


	//   ....[6]....
        /*0064*/ 	.word	0xffffffff


	//   ....[7]....
        /*0068*/ 	.word	0xffffffff


	//   ....[8]....
        /*006c*/ 	.word	0xffffffff


	//   ....[9]....
        /*0070*/ 	.word	0xffffffff


	//   ....[10]....
        /*0074*/ 	.word	0xffffffff


	//   ....[11]....
        /*0078*/ 	.word	0xffffffff


	//   ....[12]....
        /*007c*/ 	.word	0xffffffff


	//   ....[13]....
        /*0080*/ 	.word	0xffffffff


	//   ....[14]....
        /*0084*/ 	.word	0xffffffff


	//   ....[15]....
        /*0088*/ 	.word	0xffffffff


	//   ....[16]....
        /*008c*/ 	.word	0xffffffff


	//   ....[17]....
        /*0090*/ 	.word	0xffffffff


	//   ....[18]....
        /*0094*/ 	.word	0xffffffff


	//   ....[19]....
        /*0098*/ 	.word	0xffffffff


	//   ....[20]....
        /*009c*/ 	.word	0xffffffff


	//   ....[21]....
        /*00a0*/ 	.word	0xffffffff


	//   ....[22]....
        /*00a4*/ 	.word	0xffffffff


	//   ....[23]....
        /*00a8*/ 	.word	0xffffffff


	//   ....[24]....
        /*00ac*/ 	.word	0xffffffff


	//   ....[25]....
        /*00b0*/ 	.word	0xffffffff


	//   ....[26]....
        /*00b4*/ 	.word	0xffffffff


	//   ....[27]....
        /*00b8*/ 	.word	0xffffffff


	//   ....[28]....
        /*00bc*/ 	.word	0xffffffff


	//----- nvinfo : EIATTR_COOP_GROUP_INSTR_OFFSETS
	.align		4
.L_429:
        /*00c0*/ 	.byte	0x04, 0x28
        /*00c2*/ 	.short	(.L_431 - .L_430)


	//   ....[0]....
.L_430:
        /*00c4*/ 	.word	0x00001820


	//   ....[1]....
        /*00c8*/ 	.word	0x00001860


	//   ....[2]....
        /*00cc*/ 	.word	0x00001880


	//   ....[3]....
        /*00d0*/ 	.word	0x000018a0


	//   ....[4]....
        /*00d4*/ 	.word	0x00002200


	//   ....[5]....
        /*00d8*/ 	.word	0x00002410


	//   ....[6]....
        /*00dc*/ 	.word	0x00002440


	//   ....[7]....
        /*00e0*/ 	.word	0x00002460


	//   ....[8]....
        /*00e4*/ 	.word	0x00002480


	//   ....[9]....
        /*00e8*/ 	.word	0x00002580


	//   ....[10]....
        /*00ec*/ 	.word	0x000025a0


	//   ....[11]....
        /*00f0*/ 	.word	0x000025d0


	//   ....[12]....
        /*00f4*/ 	.word	0x000027c0


	//   ....[13]....
        /*00f8*/ 	.word	0x000028a0


	//   ....[14]....
        /*00fc*/ 	.word	0x00002900


	//   ....[15]....
        /*0100*/ 	.word	0x00002920


	//   ....[16]....
        /*0104*/ 	.word	0x00002940


	//   ....[17]....
        /*0108*/ 	.word	0x000029b0


	//   ....[18]....
        /*010c*/ 	.word	0x000029d0


	//   ....[19]....
        /*0110*/ 	.word	0x000029f0


	//   ....[20]....
        /*0114*/ 	.word	0x00005790


	//   ....[21]....
        /*0118*/ 	.word	0x000057f0


	//   ....[22]....
        /*011c*/ 	.word	0x00005850


	//   ....[23]....
        /*0120*/ 	.word	0x000058c0


	//   ....[24]....
        /*0124*/ 	.word	0x00005920


	//   ....[25]....
        /*0128*/ 	.word	0x00005990


	//   ....[26]....
        /*012c*/ 	.word	0x000059f0


	//   ....[27]....
        /*0130*/ 	.word	0x00005a50


	//   ....[28]....
        /*0134*/ 	.word	0x00005ac0


	//----- nvinfo : EIATTR_SYSCALL_OFFSETS
	.align		4
.L_431:
        /*0138*/ 	.byte	0x04, 0x46
        /*013a*/ 	.short	(.L_433 - .L_432)


	//   ....[0]....
.L_432:
        /*013c*/ 	.word	0x00001010


	//----- nvinfo : EIATTR_EXIT_INSTR_OFFSETS
	.align		4
.L_433:
        /*0140*/ 	.byte	0x04, 0x1c
        /*0142*/ 	.short	(.L_435 - .L_434)


	//   ....[0]....
.L_434:
        /*0144*/ 	.word	0x000000d0


	//   ....[1]....
        /*0148*/ 	.word	0x000052c0


	//   ....[2]....
        /*014c*/ 	.word	0x000053a0


	//   ....[3]....
        /*0150*/ 	.word	0x00005740


	//----- nvinfo : EIATTR_CRS_STACK_SIZE
	.align		4
.L_435:
        /*0154*/ 	.byte	0x04, 0x1e
        /*0156*/ 	.short	(.L_437 - .L_436)
.L_436:
        /*0158*/ 	.word	0x00000000
.L_437:


//--------------------- .nv.info._ZN4mmha33masked_multihead_attention_kernelItLi32ELi32ELi4ELi4ELi64ELb0ELb1EEEv26Multihead_attention_paramsIT_XT5_EE --------------------------
	.section	.nv.info._ZN4mmha33masked_multihead_attention_kernelItLi32ELi32ELi4ELi4ELi64ELb0ELb1EEEv26Multihead_attention_paramsIT_XT5_EE,"",@"SHT_CUDA_INFO"
	.sectionflags	@""
	.align	4


	//----- nvinfo : EIATTR_CUDA_API_VERSION
	.align		4
        /*0000*/ 	.byte	0x04, 0x37
        /*0002*/ 	.short	(.L_439 - .L_438)
.L_438:
        /*0004*/ 	.word	0x00000082


	//----- nvinfo : EIATTR_SW2861232_WAR
	.align		4
.L_439:
        /*0008*/ 	.byte	0x01, 0x35
	.zero		2


	//----- nvinfo : EIATTR_PARAM_CBANK
	.align		4
        /*000c*/ 	.byte	0x04, 0x0a
        /*000e*/ 	.short	(.L_441 - .L_440)
	.align		4
.L_440:
        /*0010*/ 	.word	index@(.nv.constant0._ZN4mmha33masked_multihead_attention_kernelItLi32ELi32ELi4ELi4ELi64ELb0ELb1EEEv26Multihead_attention_paramsIT_XT5_EE)
        /*0014*/ 	.short	0x0160
        /*0016*/ 	.short	0x0128


	//----- nvinfo : EIATTR_CBANK_PARAM_SIZE
	.align		4
.L_441:
        /*0018*/ 	.byte	0x03, 0x19
        /*001a*/ 	.short	0x0128


	//----- nvinfo : EIATTR_KPARAM_INFO
	.align		4
        /*001c*/ 	.byte	0x04, 0x17
        /*001e*/ 	.short	(.L_443 - .L_442)
.L_442:
        /*0020*/ 	.word	0x00000000
        /*0024*/ 	.short	0x0000
        /*0026*/ 	.short	0x0000
        /*0028*/ 	.byte	0x00, 0xf0, 0xa1, 0x04


	//----- nvinfo : EIATTR_MAXREG_COUNT
	.align		4
.L_443:
        /*002c*/ 	.byte	0x03, 0x1b
        /*002e*/ 	.short	0x00ff


	//----- nvinfo : EIATTR_NUM_BARRIERS
	.align		4
        /*0030*/ 	.byte	0x02, 0x4c
        /*0032*/ 	.byte	0x01
	.zero		1


	//----- nvinfo : EIATTR_EXTERNS
	.align		4
        /*0034*/ 	.byte	0x04, 0x0f
        /*0036*/ 	.short	(.L_445 - .L_444)


	//   ....[0]....
	.align		4
.L_444:
        /*0038*/ 	.word	index@(__assertfail)


	//----- nvinfo : EIATTR_MERCURY_ISA_VERSION
	.align		4
.L_445:
        /*003c*/ 	.byte	0x03, 0x5f
        /*003e*/ 	.short	0x0000


	//----- nvinfo : EIATTR_INT_WARP_WIDE_INSTR_OFFSETS
	.align		4
        /*0040*/ 	.byte	0x04, 0x31
        /*0042*/ 	.short	(.L_447 - .L_446)


	//   ....[0]....
.L_446:
        /*0044*/ 	.word	0x00000ad0


	//----- nvinfo : EIATTR_COOP_GROUP_MASK_REGIDS
	.align		4
.L_447:
        /*0048*/ 	.byte	0x04, 0x29
        /*004a*/ 	.short	(.L_449 - .L_448)


	//   ....[0]....
.L_448:
        /*004c*/ 	.word	0xffffffff


	//   ....[1]....
        /*0050*/ 	.word	0xffffffff


	//   ....[2]....
        /*0054*/ 	.word	0xffffffff


	//   ....[3]....
        /*0058*/ 	.word	0xffffffff


	//   ....[4]....
        /*005c*/ 	.word	0xffffffff


	//   ....[5]....
        /*0060*/ 	.word	0xffffffff


	//   ....[6]....
        /*0064*/ 	.word	0xffffffff


	//   ....[7]....
        /*0068*/ 	.word	0xffffffff


	//   ....[8]....
        /*006c*/ 	.word	0xffffffff


	//   ....[9]....
        /*0070*/ 	.word	0xffffffff


	//   ....[10]....
        /*0074*/ 	.word	0xffffffff


	//   ....[11]....
        /*0078*/ 	.word	0xffffffff


	//   ....[12]....
        /*007c*/ 	.word	0xffffffff


	//   ....[13]....
        /*0080*/ 	.word	0xffffffff


	//   ....[14]....
        /*0084*/ 	.word	0xffffffff


	//   ....[15]....
        /*0088*/ 	.word	0xffffffff


	//   ....[16]....
        /*008c*/ 	.word	0xffffffff


	//   ....[17]....
        /*0090*/ 	.word	0xffffffff


	//   ....[18]....
        /*0094*/ 	.word	0xffffffff


	//   ....[19]....
        /*0098*/ 	.word	0xffffffff


	//   ....[20]....
        /*009c*/ 	.word	0xffffffff


	//   ....[21]....
        /*00a0*/ 	.word	0xffffffff


	//   ....[22]....
        /*00a4*/ 	.word	0xffffffff


	//   ....[23]....
        /*00a8*/ 	.word	0xffffffff


	//   ....[24]....
        /*00ac*/ 	.word	0xffffffff


	//   ....[25]....
        /*00b0*/ 	.word	0xffffffff


	//   ....[26]....
        /*00b4*/ 	.word	0xffffffff


	//----- nvinfo : EIATTR_COOP_GROUP_INSTR_OFFSETS
	.align		4
.L_449:
        /*00b8*/ 	.byte	0x04, 0x28
        /*00ba*/ 	.short	(.L_451 - .L_450)


	//   ....[0]....
.L_450:
        /*00bc*/ 	.word	0x00001820


	//   ....[1]....
        /*00c0*/ 	.word	0x00001860


	//   ....[2]....
        /*00c4*/ 	.word	0x00001880


	//   ....[3]....
        /*00c8*/ 	.word	0x000018a0


	//   ....[4]....
        /*00cc*/ 	.word	0x00002220


	//   ....[5]....
        /*00d0*/ 	.word	0x00002250


	//   ....[6]....
        /*00d4*/ 	.word	0x00002480


	//   ....[7]....
        /*00d8*/ 	.word	0x000024b0


	//   ....[8]....
        /*00dc*/ 	.word	0x000024d0


	//   ....[9]....
        /*00e0*/ 	.word	0x000025c0


	//   ....[10]....
        /*00e4*/ 	.word	0x000025f0


	//   ....[11]....
        /*00e8*/ 	.word	0x000027e0


	//   ....[12]....
        /*00ec*/ 	.word	0x000028c0


	//   ....[13]....
        /*00f0*/ 	.word	0x00002920


	//   ....[14]....
        /*00f4*/ 	.word	0x00002940


	//   ....[15]....
        /*00f8*/ 	.word	0x00002960


	//   ....[16]....
        /*00fc*/ 	.word	0x000029d0


	//   ....[17]....
        /*0100*/ 	.word	0x000029f0


	//   ....[18]....
        /*0104*/ 	.word	0x00005580


	//   ....[19]....
        /*0108*/ 	.word	0x000055f0


	//   ....[20]....
        /*010c*/ 	.word	0x00005650


	//   ....[21]....
        /*0110*/ 	.word	0x000056c0


	//   ....[22]....
        /*0114*/ 	.word	0x00005730


	//   ....[23]....
        /*0118*/ 	.word	0x000057a0


	//   ....[24]....
        /*011c*/ 	.word	0x00005820


	//   ....[25]....
        /*0120*/ 	.word	0x00005890


	//   ....[26]....
        /*0124*/ 	.word	0x00005900


	//----- nvinfo : EIATTR_SYSCALL_OFFSETS
	.align		4
.L_451:
        /*0128*/ 	.byte	0x04, 0x46
        /*012a*/ 	.short	(.L_453 - .L_452)


	//   ....[0]....
.L_452:
        /*012c*/ 	.word	0x00001010


	//----- nvinfo : EIATTR_EXIT_INSTR_OFFSETS
	.align		4
.L_453:
        /*0130*/ 	.byte	0x04, 0x1c
        /*0132*/ 	.short	(.L_455 - .L_454)


	//   ....[0]....
.L_454:
        /*0134*/ 	.word	0x000000d0


	//   ....[1]....
        /*0138*/ 	.word	0x000050a0


	//   ....[2]....
        /*013c*/ 	.word	0x00005180


	//   ....[3]....
        /*0140*/ 	.word	0x00005520


	//----- nvinfo : EIATTR_CRS_STACK_SIZE
	.align		4
.L_455:
        /*0144*/ 	.byte	0x04, 0x1e
        /*0146*/ 	.short	(.L_457 - .L_456)
.L_456:
        /*0148*/ 	.word	0x00000000
.L_457:


//--------------------- .nv.info._ZN4mmha33masked_multihead_attention_kernelItLi32ELi32ELi1ELi4ELi256ELb0ELb0EEEv26Multihead_attention_paramsIT_XT5_EE --------------------------
	.section	.nv.info._ZN4mmha33masked_multihead_attention_kernelItLi32ELi32ELi1ELi4ELi256ELb0ELb0EEEv26Multihead_attention_paramsIT_XT5_EE,"",@"SHT_CUDA_INFO"
	.sectionflags	@""
	.align	4


	//----- nvinfo : EIATTR_CUDA_API_VERSION
	.align		4
        /*0000*/ 	.byte	0x04, 0x37
        /*0002*/ 	.short	(.L_459 - .L_458)
.L_458:
        /*0004*/ 	.word	0x00000082


	//----- nvinfo : EIATTR_SW2861232_WAR
	.align		4
.L_459:
        /*0008*/ 	.byte	0x01, 0x35
	.zero		2


	//----- nvinfo : EIATTR_PARAM_CBANK
	.align		4
        /*000c*/ 	.byte	0x04, 0x0a
        /*000e*/ 	.short	(.L_461 - .L_460)
	.align		4
.L_460:
        /*0010*/ 	.word	index@(.nv.constant0._ZN4mmha33masked_multihead_attention_kernelItLi32ELi32ELi1ELi4ELi256ELb0ELb0EEEv26Multihead_attention_paramsIT_XT5_EE)
        /*0014*/ 	.short	0x0160
        /*0016*/ 	.short	0x0128


	//----- nvinfo : EIATTR_CBANK_PARAM_SIZE
	.align		4
.L_461:
        /*0018*/ 	.byte	0x03, 0x19
        /*001a*/ 	.short	0x0128


	//----- nvinfo : EIATTR_KPARAM_INFO
	.align		4
        /*001c*/ 	.byte	0x04, 0x17
        /*001e*/ 	.short	(.L_463 - .L_462)
.L_462:
        /*0020*/ 	.word	0x00000000
        /*0024*/ 	.short	0x0000
        /*0026*/ 	.short	0x0000
        /*0028*/ 	.byte	0x00, 0xf0, 0xa1, 0x04


	//----- nvinfo : EIATTR_MAXREG_COUNT
	.align		4
.L_463:
        /*002c*/ 	.byte	0x03, 0x1b
        /*002e*/ 	.short	0x00ff


	//----- nvinfo : EIATTR_NUM_BARRIERS
	.align		4
        /*0030*/ 	.byte	0x02, 0x4c
        /*0032*/ 	.byte	0x01
	.zero		1


	//----- nvinfo : EIATTR_EXTERNS
	.align		4
        /*0034*/ 	.byte	0x04, 0x0f
        /*0036*/ 	.short	(.L_465 - .L_464)


	//   ....[0]....
	.align		4
.L_464:
        /*0038*/ 	.word	index@(__assertfail)


	//----- nvinfo : EIATTR_MERCURY_ISA_VERSION
	.align		4
.L_465:
        /*003c*/ 	.byte	0x03, 0x5f
        /*003e*/ 	.short	0x0000


	//----- nvinfo : EIATTR_INT_WARP_WIDE_INSTR_OFFSETS
	.align		4
        /*0040*/ 	.byte	0x04, 0x31
        /*0042*/ 	.short	(.L_467 - .L_466)


	//   ....[0]....
.L_466:
        /*0044*/ 	.word	0x00000ae0


	//----- nvinfo : EIATTR_COOP_GROUP_MASK_REGIDS
	.align		4
.L_467:
        /*0048*/ 	.byte	0x04, 0x29
        /*004a*/ 	.short	(.L_469 - .L_468)


	//   ....[0]....
.L_468:
        /*004c*/ 	.word	0xffffffff


	//   ....[1]....
        /*0050*/ 	.word	0xffffffff


	//   ....[2]....
        /*0054*/ 	.word	0xffffffff


	//   ....[3]....
        /*0058*/ 	.word	0xffffffff


	//   ....[4]....
        /*005c*/ 	.word	0xffffffff


	//   ....[5]....
        /*0060*/ 	.word	0xffffffff


	//   ....[6]....
        /*0064*/ 	.word	0xffffffff


	//   ....[7]....
        /*0068*/ 	.word	0xffffffff


	//   ....[8]....
        /*006c*/ 	.word	0xffffffff


	//   ....[9]....
        /*0070*/ 	.word	0xffffffff


	//   ....[10]....
        /*0074*/ 	.word	0xffffffff


	//   ....[11]....
        /*0078*/ 	.word	0xffffffff


	//   ....[12]....
        /*007c*/ 	.word	0xffffffff


	//   ....[13]....
        /*0080*/ 	.word	0xffffffff


	//   ....[14]....
        /*0084*/ 	.word	0xffffffff


	//   ....[15]....
        /*0088*/ 	.word	0xffffffff


	//   ....[16]....
        /*008c*/ 	.word	0xffffffff


	//   ....[17]....
        /*0090*/ 	.word	0xffffffff


	//   ....[18]....
        /*0094*/ 	.word	0xffffffff


	//   ....[19]....
        /*0098*/ 	.word	0xffffffff


	//   ....[20]....
        /*009c*/ 	.word	0xffffffff


	//   ....[21]....
        /*00a0*/ 	.word	0xffffffff


	//   ....[22]....
        /*00a4*/ 	.word	0xffffffff


	//   ....[23]....
        /*00a8*/ 	.word	0xffffffff


	//   ....[24]....
        /*00ac*/ 	.word	0xffffffff


	//   ....[25]....
        /*00b0*/ 	.word	0xffffffff


	//----- nvinfo : EIATTR_COOP_GROUP_INSTR_OFFSETS
	.align		4
.L_469:
        /*00b4*/ 	.byte	0x04, 0x28
        /*00b6*/ 	.short	(.L_471 - .L_470)


	//   ....[0]....
.L_470:
        /*00b8*/ 	.word	0x00001840


	//   ....[1]....
        /*00bc*/ 	.word	0x00001880


	//   ....[2]....
        /*00c0*/ 	.word	0x000018a0


	//   ....[3]....
        /*00c4*/ 	.word	0x000018c0


	//   ....[4]....
        /*00c8*/ 	.word	0x00002300


	//   ....[5]....
        /*00cc*/ 	.word	0x00002330


	//   ....[6]....
        /*00d0*/ 	.word	0x00002370


	//   ....[7]....
        /*00d4*/ 	.word	0x00002390


	//   ....[8]....
        /*00d8*/ 	.word	0x000023c0


	//   ....[9]....
        /*00dc*/ 	.word	0x00002470


	//   ....[10]....
        /*00e0*/ 	.word	0x00002490


	//   ....[11]....
        /*00e4*/ 	.word	0x000024b0


	//   ....[12]....
        /*00e8*/ 	.word	0x000024f0


	//   ....[13]....
        /*00ec*/ 	.word	0x000026c0


	//   ....[14]....
        /*00f0*/ 	.word	0x000027a0


	//   ....[15]....
        /*00f4*/ 	.word	0x000027d0


	//   ....[16]....
        /*00f8*/ 	.word	0x000027f0


	//   ....[17]....
        /*00fc*/ 	.word	0x00002810


	//   ....[18]....
        /*0100*/ 	.word	0x000028a0


	//   ....[19]....
        /*0104*/ 	.word	0x000028c0


	//   ....[20]....
        /*0108*/ 	.word	0x000028e0


	//   ....[21]....
        /*010c*/ 	.word	0x00002900


	//   ....[22]....
        /*0110*/ 	.word	0x00005970


	//   ....[23]....
        /*0114*/ 	.word	0x000059e0


	//   ....[24]....
        /*0118*/ 	.word	0x00005a40


	//   ....[25]....
        /*011c*/ 	.word	0x00005aa0


	//----- nvinfo : EIATTR_SYSCALL_OFFSETS
	.align		4
.L_471:
        /*0120*/ 	.byte	0x04, 0x46
        /*0122*/ 	.short	(.L_473 - .L_472)


	//   ....[0]....
.L_472:
        /*0124*/ 	.word	0x00001030


	//----- nvinfo : EIATTR_EXIT_INSTR_OFFSETS
	.align		4
.L_473:
        /*0128*/ 	.byte	0x04, 0x1c
        /*012a*/ 	.short	(.L_475 - .L_474)


	//   ....[0]....
.L_474:
        /*012c*/ 	.word	0x000000d0


	//   ....[1]....
        /*0130*/ 	.word	0x000054a0


	//   ....[2]....
        /*0134*/ 	.word	0x00005580


	//   ....[3]....
        /*0138*/ 	.word	0x00005920


	//----- nvinfo : EIATTR_CRS_STACK_SIZE
	.align		4
.L_475:
        /*013c*/ 	.byte	0x04, 0x1e
        /*013e*/ 	.short	(.L_477 - .L_476)
.L_476:
        /*0140*/ 	.word	0x00000000
.L_477:


//--------------------- .nv.info._ZN4mmha33masked_multihead_attention_kernelItLi32ELi32ELi2ELi4ELi128ELb0ELb0EEEv26Multihead_attention_paramsIT_XT5_EE --------------------------
	.section	.nv.info._ZN4mmha33masked_multihead_attention_kernelItLi32ELi32ELi2ELi4ELi128ELb0ELb0EEEv26Multihead_attention_paramsIT_XT5_EE,"",@"SHT_CUDA_INFO"
	.sectionflags	@""
	.align	4


	//----- nvinfo : EIATTR_CUDA_API_VERSION
	.align		4
        /*0000*/ 	.byte	0x04, 0x37
        /*0002*/ 	.short	(.L_479 - .L_478)
.L_478:
        /*0004*/ 	.word	0x00000082


	//----- nvinfo : EIATTR_SW2861232_WAR
	.align		4
.L_479:
        /*0008*/ 	.byte	0x01, 0x35
	.zero		2


	//----- nvinfo : EIATTR_PARAM_CBANK
	.align		4
        /*000c*/ 	.byte	0x04, 0x0a
        /*000e*/ 	.short	(.L_481 - .L_480)
	.align		4
.L_480:
        /*0010*/ 	.word	index@(.nv.constant0._ZN4mmha33masked_multihead_attention_kernelItLi32ELi32ELi2ELi4ELi128ELb0ELb0EEEv26Multihead_attention_paramsIT_XT5_EE)
        /*0014*/ 	.short	0x0160
        /*0016*/ 	.short	0x0128


	//----- nvinfo : EIATTR_CBANK_PARAM_SIZE
	.align		4
.L_481:
        /*0018*/ 	.byte	0x03, 0x19
        /*001a*/ 	.short	0x0128


	//----- nvinfo : EIATTR_KPARAM_INFO
	.align		4
        /*001c*/ 	.byte	0x04, 0x17
        /*001e*/ 	.short	(.L_483 - .L_482)
.L_482:
        /*0020*/ 	.word	0x00000000
        /*0024*/ 	.short	0x0000
        /*0026*/ 	.short	0x0000
        /*0028*/ 	.byte	0x00, 0xf0, 0xa1, 0x04


	//----- nvinfo : EIATTR_MAXREG_COUNT
	.align		4
.L_483:
        /*002c*/ 	.byte	0x03, 0x1b
        /*002e*/ 	.short	0x00ff


	//----- nvinfo : EIATTR_NUM_BARRIERS
	.align		4
        /*0030*/ 	.byte	0x02, 0x4c
        /*0032*/ 	.byte	0x01
	.zero		1


	//----- nvinfo : EIATTR_EXTERNS
	.align		4
        /*0034*/ 	.byte	0x04, 0x0f
        /*0036*/ 	.short	(.L_485 - .L_484)


	//   ....[0]....
	.align		4
.L_484:
        /*0038*/ 	.word	index@(__assertfail)


	//----- nvinfo : EIATTR_MERCURY_ISA_VERSION
	.align		4
.L_485:
        /*003c*/ 	.byte	0x03, 0x5f
        /*003e*/ 	.short	0x0000


	//----- nvinfo : EIATTR_INT_WARP_WIDE_INSTR_OFFSETS
	.align		4
        /*0040*/ 	.byte	0x04, 0x31
        /*0042*/ 	.short	(.L_487 - .L_486)


	//   ....[0]....
.L_486:
        /*0044*/ 	.word	0x00000ad0


	//----- nvinfo : EIATTR_COOP_GROUP_MASK_REGIDS
	.align		4
.L_487:
        /*0048*/ 	.byte	0x04, 0x29
        /*004a*/ 	.short	(.L_489 - .L_488)


	//   ....[0]....
.L_488:
        /*004c*/ 	.word	0xffffffff


	//   ....[1]....
        /*0050*/ 	.word	0xffffffff


	//   ....[2]....
        /*0054*/ 	.word	0xffffffff


	//   ....[3]....
        /*0058*/ 	.word	0xffffffff


	//   ....[4]....
        /*005c*/ 	.word	0xffffffff


	//   ....[5]....
        /*0060*/ 	.word	0xffffffff


	//   ....[6]....
        /*0064*/ 	.word	0xffffffff


	//   ....[7]....
        /*0068*/ 	.word	0xffffffff


	//   ....[8]....
        /*006c*/ 	.word	0xffffffff


	//   ....[9]....
        /*0070*/ 	.word	0xffffffff


	//   ....[10]....
        /*0074*/ 	.word	0xffffffff


	//   ....[11]....
        /*0078*/ 	.word	0xffffffff


	//   ....[12]....
        /*007c*/ 	.word	0xffffffff


	//   ....[13]....
        /*0080*/ 	.word	0xffffffff


	//   ....[14]....
        /*0084*/ 	.word	0xffffffff


	//   ....[15]....
        /*0088*/ 	.word	0xffffffff


	//   ....[16]....
        /*008c*/ 	.word	0xffffffff


	//   ....[17]....
        /*0090*/ 	.word	0xffffffff


	//   ....[18]....
        /*0094*/ 	.word	0xffffffff


	//   ....[19]....
        /*0098*/ 	.word	0xffffffff


	//   ....[20]....
        /*009c*/ 	.word	0xffffffff


	//   ....[21]....
        /*00a0*/ 	.word	0xffffffff


	//   ....[22]....
        /*00a4*/ 	.word	0xffffffff


	//   ....[23]....
        /*00a8*/ 	.word	0xffffffff


	//   ....[24]....
        /*00ac*/ 	.word	0xffffffff


	//   ....[25]....
        /*00b0*/ 	.word	0xffffffff


	//   ....[26]....
        /*00b4*/ 	.word	0xffffffff


	//   ....[27]....
        /*00b8*/ 	.word	0xffffffff


	//   ....[28]....
        /*00bc*/ 	.word	0xffffffff


	//----- nvinfo : EIATTR_COOP_GROUP_INSTR_OFFSETS
	.align		4
.L_489:
        /*00c0*/ 	.byte	0x04, 0x28
        /*00c2*/ 	.short	(.L_491 - .L_490)


	//   ....[0]....
.L_490:
        /*00c4*/ 	.word	0x00001820


	//   ....[1]....
        /*00c8*/ 	.word	0x00001860


	//   ....[2]....
        /*00cc*/ 	.word	0x00001880


	//   ....[3]....
        /*00d0*/ 	.word	0x000018a0


	//   ....[4]....
        /*00d4*/ 	.word	0x000020c0


	//   ....[5]....
        /*00d8*/ 	.word	0x000022d0


	//   ....[6]....
        /*00dc*/ 	.word	0x00002300


	//   ....[7]....
        /*00e0*/ 	.word	0x00002320


	//   ....[8]....
        /*00e4*/ 	.word	0x00002340


	//   ....[9]....
        /*00e8*/ 	.word	0x00002440


	//   ....[10]....
        /*00ec*/ 	.word	0x00002460


	//   ....[11]....
        /*00f0*/ 	.word	0x00002490


	//   ....[12]....
        /*00f4*/ 	.word	0x00002680


	//   ....[13]....
        /*00f8*/ 	.word	0x00002760


	//   ....[14]....
        /*00fc*/ 	.word	0x00002790


	//   ....[15]....
        /*0100*/ 	.word	0x000027b0


	//   ....[16]....
        /*0104*/ 	.word	0x000027d0


	//   ....[17]....
        /*0108*/ 	.word	0x00002860


	//   ....[18]....
        /*010c*/ 	.word	0x00002880


	//   ....[19]....
        /*0110*/ 	.word	0x000028a0


	//   ....[20]....
        /*0114*/ 	.word	0x000056f0


	//   ....[21]....
        /*0118*/ 	.word	0x00005750


	//   ....[22]....
        /*011c*/ 	.word	0x000057b0


	//   ....[23]....
        /*0120*/ 	.word	0x00005820


	//   ....[24]....
        /*0124*/ 	.word	0x00005880


	//   ....[25]....
        /*0128*/ 	.word	0x000058f0


	//   ....[26]....
        /*012c*/ 	.word	0x00005950


	//   ....[27]....
        /*0130*/ 	.word	0x000059b0


	//   ....[28]....
        /*0134*/ 	.word	0x00005a20


	//----- nvinfo : EIATTR_SYSCALL_OFFSETS
	.align		4
.L_491:
        /*0138*/ 	.byte	0x04, 0x46
        /*013a*/ 	.short	(.L_493 - .L_492)


	//   ....[0]....
.L_492:
        /*013c*/ 	.word	0x00001010


	//----- nvinfo : EIATTR_EXIT_INSTR_OFFSETS
	.align		4
.L_493:
        /*0140*/ 	.byte	0x04, 0x1c
        /*0142*/ 	.short	(.L_495 - .L_494)


	//   ....[0]....
.L_494:
        /*0144*/ 	.word	0x000000d0


	//   ....[1]....
        /*0148*/ 	.word	0x00005220


	//   ....[2]....
        /*014c*/ 	.word	0x00005300


	//   ....[3]....
        /*0150*/ 	.word	0x000056a0


	//----- nvinfo : EIATTR_CRS_STACK_SIZE
	.align		4
.L_495:
        /*0154*/ 	.byte	0x04, 0x1e
        /*0156*/ 	.short	(.L_497 - .L_496)
.L_496:
        /*0158*/ 	.word	0x00000000
.L_497:


//--------------------- .nv.info._ZN4mmha33masked_multihead_attention_kernelItLi32ELi32ELi4ELi4ELi64ELb0ELb0EEEv26Multihead_attention_paramsIT_XT5_EE --------------------------
	.section	.nv.info._ZN4mmha33masked_multihead_attention_kernelItLi32ELi32ELi4ELi4ELi64ELb0ELb0EEEv26Multihead_attention_paramsIT_XT5_EE,"",@"SHT_CUDA_INFO"
	.sectionflags	@""
	.align	4


	//----- nvinfo : EIATTR_CUDA_API_VERSION
	.align		4
        /*0000*/ 	.byte	0x04, 0x37
        /*0002*/ 	.short	(.L_499 - .L_498)
.L_498:
        /*0004*/ 	.word	0x00000082


	//----- nvinfo : EIATTR_SW2861232_WAR
	.align		4
.L_499:
        /*0008*/ 	.byte	0x01, 0x35
	.zero		2


	//----- nvinfo : EIATTR_PARAM_CBANK
	.align		4
        /*000c*/ 	.byte	0x04, 0x0a
        /*000e*/ 	.short	(.L_501 - .L_500)
	.align		4
.L_500:
        /*0010*/ 	.word	index@(.nv.constant0._ZN4mmha33masked_multihead_attention_kernelItLi32ELi32ELi4ELi4ELi64ELb0ELb0EEEv26Multihead_attention_paramsIT_XT5_EE)
        /*0014*/ 	.short	0x0160
        /*0016*/ 	.short	0x0128


	//----- nvinfo : EIATTR_CBANK_PARAM_SIZE
	.align		4
.L_501:
        /*0018*/ 	.byte	0x03, 0x19
        /*001a*/ 	.short	0x0128


	//----- nvinfo : EIATTR_KPARAM_INFO
	.align		4
        /*001c*/ 	.byte	0x04, 0x17
        /*001e*/ 	.short	(.L_503 - .L_502)
.L_502:
        /*0020*/ 	.word	0x00000000
        /*0024*/ 	.short	0x0000
        /*0026*/ 	.short	0x0000
        /*0028*/ 	.byte	0x00, 0xf0, 0xa1, 0x04


	//----- nvinfo : EIATTR_MAXREG_COUNT
	.align		4
.L_503:
        /*002c*/ 	.byte	0x03, 0x1b
        /*002e*/ 	.short	0x00ff


	//----- nvinfo : EIATTR_NUM_BARRIERS
	.align		4
        /*0030*/ 	.byte	0x02, 0x4c
        /*0032*/ 	.byte	0x01
	.zero		1


	//----- nvinfo : EIATTR_EXTERNS
	.align		4
        /*0034*/ 	.byte	0x04, 0x0f
        /*0036*/ 	.short	(.L_505 - .L_504)


	//   ....[0]....
	.align		4
.L_504:
        /*0038*/ 	.word	index@(__assertfail)


	//----- nvinfo : EIATTR_MERCURY_ISA_VERSION
	.align		4
.L_505:
        /*003c*/ 	.byte	0x03, 0x5f
        /*003e*/ 	.short	0x0000


	//----- nvinfo : EIATTR_INT_WARP_WIDE_INSTR_OFFSETS
	.align		4
        /*0040*/ 	.byte	0x04, 0x31
        /*0042*/ 	.short	(.L_507 - .L_506)


	//   ....[0]....
.L_506:
        /*0044*/ 	.word	0x00000ad0


	//----- nvinfo : EIATTR_COOP_GROUP_MASK_REGIDS
	.align		4
.L_507:
        /*0048*/ 	.byte	0x04, 0x29
        /*004a*/ 	.short	(.L_509 - .L_508)


	//   ....[0]....
.L_508:
        /*004c*/ 	.word	0xffffffff


	//   ....[1]....
        /*0050*/ 	.word	0xffffffff


	//   ....[2]....
        /*0054*/ 	.word	0xffffffff


	//   ....[3]....
        /*0058*/ 	.word	0xffffffff


	//   ....[4]....
        /*005c*/ 	.word	0xffffffff


	//   ....[5]....
        /*0060*/ 	.word	0xffffffff


	//   ....[6]....
        /*0064*/ 	.word	0xffffffff


	//   ....[7]....
        /*0068*/ 	.word	0xffffffff


	//   ....[8]....
        /*006c*/ 	.word	0xffffffff


	//   ....[9]....
        /*0070*/ 	.word	0xffffffff


	//   ....[10]....
        /*0074*/ 	.word	0xffffffff


	//   ....[11]....
        /*0078*/ 	.word	0xffffffff


	//   ....[12]....
        /*007c*/ 	.word	0xffffffff


	//   ....[13]....
        /*0080*/ 	.word	0xffffffff


	//   ....[14]....
        /*0084*/ 	.word	0xffffffff


	//   ....[15]....
        /*0088*/ 	.word	0xffffffff


	//   ....[16]....
        /*008c*/ 	.word	0xffffffff


	//   ....[17]....
        /*0090*/ 	.word	0xffffffff


	//   ....[18]....
        /*0094*/ 	.word	0xffffffff


	//   ....[19]....
        /*0098*/ 	.word	0xffffffff


	//   ....[20]....
        /*009c*/ 	.word	0xffffffff


	//   ....[21]....
        /*00a0*/ 	.word	0xffffffff


	//   ....[22]....
        /*00a4*/ 	.word	0xffffffff


	//   ....[23]....
        /*00a8*/ 	.word	0xffffffff


	//   ....[24]....
        /*00ac*/ 	.word	0xffffffff


	//   ....[25]....
        /*00b0*/ 	.word	0xffffffff


	//   ....[26]....
        /*00b4*/ 	.word	0xffffffff


	//----- nvinfo : EIATTR_COOP_GROUP_INSTR_OFFSETS
	.align		4
.L_509:
        /*00b8*/ 	.byte	0x04, 0x28
        /*00ba*/ 	.short	(.L_511 - .L_510)


	//   ....[0]....
.L_510:
        /*00bc*/ 	.word	0x00001820


	//   ....[1]....
        /*00c0*/ 	.word	0x00001860


	//   ....[2]....
        /*00c4*/ 	.word	0x00001880


	//   ....[3]....
        /*00c8*/ 	.word	0x000018a0


	//   ....[4]....
        /*00cc*/ 	.word	0x000020e0


	//   ....[5]....
        /*00d0*/ 	.word	0x00002110


	//   ....[6]....
        /*00d4*/ 	.word	0x00002340


	//   ....[7]....
        /*00d8*/ 	.word	0x00002370


	//   ....[8]....
        /*00dc*/ 	.word	0x00002390


	//   ....[9]....
        /*00e0*/ 	.word	0x00002480


	//   ....[10]....
        /*00e4*/ 	.word	0x000024b0


	//   ....[11]....
        /*00e8*/ 	.word	0x000026a0


	//   ....[12]....
        /*00ec*/ 	.word	0x00002780


	//   ....[13]....
        /*00f0*/ 	.word	0x000027b0


	//   ....[14]....
        /*00f4*/ 	.word	0x000027d0


	//   ....[15]....
        /*00f8*/ 	.word	0x000027f0


	//   ....[16]....
        /*00fc*/ 	.word	0x00002880


	//   ....[17]....
        /*0100*/ 	.word	0x000028a0


	//   ....[18]....
        /*0104*/ 	.word	0x000054e0


	//   ....[19]....
        /*0108*/ 	.word	0x00005550


	//   ....[20]....
        /*010c*/ 	.word	0x000055b0


	//   ....[21]....
        /*0110*/ 	.word	0x00005620


	//   ....[22]....
        /*0114*/ 	.word	0x00005690


	//   ....[23]....
        /*0118*/ 	.word	0x00005700


	//   ....[24]....
        /*011c*/ 	.word	0x00005780


	//   ....[25]....
        /*0120*/ 	.word	0x000057f0


	//   ....[26]....
        /*0124*/ 	.word	0x00005860


	//----- nvinfo : EIATTR_SYSCALL_OFFSETS
	.align		4
.L_511:
        /*0128*/ 	.byte	0x04, 0x46
        /*012a*/ 	.short	(.L_513 - .L_512)


	//   ....[0]....
.L_512:
        /*012c*/ 	.word	0x00001010


	//----- nvinfo : EIATTR_EXIT_INSTR_OFFSETS
	.align		4
.L_513:
        /*0130*/ 	.byte	0x04, 0x1c
        /*0132*/ 	.short	(.L_515 - .L_514)


	//   ....[0]....
.L_514:
        /*0134*/ 	.word	0x000000d0


	//   ....[1]....
        /*0138*/ 	.word	0x00005000


	//   ....[2]....
        /*013c*/ 	.word	0x000050e0


	//   ....[3]....
        /*0140*/ 	.word	0x00005480


	//----- nvinfo : EIATTR_CRS_STACK_SIZE
	.align		4
.L_515:
        /*0144*/ 	.byte	0x04, 0x1e
        /*0146*/ 	.short	(.L_517 - .L_516)
.L_516:
        /*0148*/ 	.word	0x00000000
.L_517:


//--------------------- .nv.info._ZN4mmha33masked_multihead_attention_kernelIfLi32ELi32ELi1ELi8ELi256ELb0ELb1EEEv26Multihead_attention_paramsIT_XT5_EE --------------------------
	.section	.nv.info._ZN4mmha33masked_multihead_attention_kernelIfLi32ELi32ELi1ELi8ELi256ELb0ELb1EEEv26Multihead_attention_paramsIT_XT5_EE,"",@"SHT_CUDA_INFO"
	.sectionflags	@""
	.align	4


	//----- nvinfo : EIATTR_CUDA_API_VERSION
	.align		4
        /*0000*/ 	.byte	0x04, 0x37
        /*0002*/ 	.short	(.L_519 - .L_518)
.L_518:
        /*0004*/ 	.word	0x00000082


	//----- nvinfo : EIATTR_SW2861232_WAR
	.align		4
.L_519:
        /*0008*/ 	.byte	0x01, 0x35
	.zero		2


	//----- nvinfo : EIATTR_PARAM_CBANK
	.align		4
        /*000c*/ 	.byte	0x04, 0x0a
        /*000e*/ 	.short	(.L_521 - .L_520)
	.align		4
.L_520:
        /*0010*/ 	.word	index@(.nv.constant0._ZN4mmha33masked_multihead_attention_kernelIfLi32ELi32ELi1ELi8ELi256ELb0ELb1EEEv26Multihead_attention_paramsIT_XT5_EE)
        /*0014*/ 	.short	0x0160
        /*0016*/ 	.short	0x0128


	//----- nvinfo : EIATTR_CBANK_PARAM_SIZE
	.align		4
.L_521:
        /*0018*/ 	.byte	0x03, 0x19
        /*001a*/ 	.short	0x0128


	//----- nvinfo : EIATTR_KPARAM_INFO
	.align		4
        /*001c*/ 	.byte	0x04, 0x17
        /*001e*/ 	.short	(.L_523 - .L_522)
.L_522:
        /*0020*/ 	.word	0x00000000
        /*0024*/ 	.short	0x0000
        /*0026*/ 	.short	0x0000
        /*0028*/ 	.byte	0x00, 0xf0, 0xa1, 0x04


	//----- nvinfo : EIATTR_MAXREG_COUNT
	.align		4
.L_523:
        /*002c*/ 	.byte	0x03, 0x1b
        /*002e*/ 	.short	0x00ff


	//----- nvinfo : EIATTR_NUM_BARRIERS
	.align		4
        /*0030*/ 	.byte	0x02, 0x4c
        /*0032*/ 	.byte	0x01
	.zero		1


	//----- nvinfo : EIATTR_MERCURY_ISA_VERSION
	.align		4
        /*0034*/ 	.byte	0x03, 0x5f
        /*0036*/ 	.short	0x0000


	//----- nvinfo : EIATTR_INT_WARP_WIDE_INSTR_OFFSETS
	.align		4
        /*0038*/ 	.byte	0x04, 0x31
        /*003a*/ 	.short	(.L_525 - .L_524)


	//   ....[0]....
.L_524:
        /*003c*/ 	.word	0x00000a70


	//----- nvinfo : EIATTR_COOP_GROUP_MASK_REGIDS
	.align		4
.L_525:
        /*0040*/ 	.byte	0x04, 0x29
        /*0042*/ 	.short	(.L_527 - .L_526)


	//   ....[0]....
.L_526:
        /*0044*/ 	.word	0xffffffff


	//   ....[1]....
        /*0048*/ 	.word	0xffffffff


	//   ....[2]....
        /*004c*/ 	.word	0xffffffff


	//   ....[3]....
        /*0050*/ 	.word	0xffffffff


	//   ....[4]....
        /*0054*/ 	.word	0xffffffff


	//   ....[5]....
        /*0058*/ 	.word	0xffffffff


	//   ....[6]....
        /*005c*/ 	.word	0xffffffff


	//   ....[7]....
        /*0060*/ 	.word	0xffffffff


	//   ....[8]....
        /*0064*/ 	.word	0xffffffff


	//   ....[9]....
        /*0068*/ 	.word	0xffffffff


	//   ....[10]....
        /*006c*/ 	.word	0xffffffff


	//   ....[11]....
        /*0070*/ 	.word	0xffffffff


	//   ....[12]....
        /*0074*/ 	.word	0xffffffff


	//   ....[13]....
        /*0078*/ 	.word	0xffffffff


	//   ....[14]....
        /*007c*/ 	.word	0xffffffff


	//   ....[15]....
        /*0080*/ 	.word	0xffffffff


	//   ....[16]....
        /*0084*/ 	.word	0xffffffff


	//   ....[17]....
        /*0088*/ 	.word	0xffffffff


	//   ....[18]....
        /*008c*/ 	.word	0xffffffff


	//   ....[19]....
        /*0090*/ 	.word	0xffffffff


	//   ....[20]....
        /*0094*/ 	.word	0xffffffff


	//   ....[21]....
        /*0098*/ 	.word	0xffffffff


	//   ....[22]....
        /*009c*/ 	.word	0xffffffff


	//   ....[23]....
        /*00a0*/ 	.word	0xffffffff


	//   ....[24]....
        /*00a4*/ 	.word	0xffffffff


	//   ....[25]....
        /*00a8*/ 	.word	0xffffffff


	//   ....[26]....
        /*00ac*/ 	.word	0xffffffff


	//   ....[27]....
        /*00b0*/ 	.word	0xffffffff


	//----- nvinfo : EIATTR_COOP_GROUP_INSTR_OFFSETS
	.align		4
.L_527:
        /*00b4*/ 	.byte	0x04, 0x28
        /*00b6*/ 	.short	(.L_529 - .L_528)


	//   ....[0]....
.L_528:
        /*00b8*/ 	.word	0x00000ff0


	//   ....[1]....
        /*00bc*/ 	.word	0x00001020


	//   ....[2]....
        /*00c0*/ 	.word	0x00001040


	//   ....[3]....
        /*00c4*/ 	.word	0x00001060


	//   ....[4]....
        /*00c8*/ 	.word	0x00001080


	//   ....[5]....
        /*00cc*/ 	.word	0x00001f90


	//   ....[6]....
        /*00d0*/ 	.word	0x00001ff0


	//   ....[7]....
        /*00d4*/ 	.word	0x00002050


	//   ....[8]....
        /*00d8*/ 	.word	0x00002080


	//   ....[9]....
        /*00dc*/ 	.word	0x000020a0


	//   ....[10]....
        /*00e0*/ 	.word	0x00002120


	//   ....[11]....
        /*00e4*/ 	.word	0x00002140


	//   ....[12]....
        /*00e8*/ 	.word	0x00002160


	//   ....[13]....
        /*00ec*/ 	.word	0x00002180


	//   ....[14]....
        /*00f0*/ 	.word	0x00002350


	//   ....[15]....
        /*00f4*/ 	.word	0x000023d0


	//   ....[16]....
        /*00f8*/ 	.word	0x00002400


	//   ....[17]....
        /*00fc*/ 	.word	0x00002420


	//   ....[18]....
        /*0100*/ 	.word	0x00002440


	//   ....[19]....
        /*0104*/ 	.word	0x000024a0


	//   ....[20]....
        /*0108*/ 	.word	0x000024c0


	//   ....[21]....
        /*010c*/ 	.word	0x000024e0


	//   ....[22]....
        /*0110*/ 	.word	0x00002500


	//   ....[23]....
        /*0114*/ 	.word	0x00004a60


	//   ....[24]....
        /*0118*/ 	.word	0x00004ac0


	//   ....[25]....
        /*011c*/ 	.word	0x00004b20


	//   ....[26]....
        /*0120*/ 	.word	0x00004b80


	//   ....[27]....
        /*0124*/ 	.word	0x00004be0


	//----- nvinfo : EIATTR_EXIT_INSTR_OFFSETS
	.align		4
.L_529:
        /*0128*/ 	.byte	0x04, 0x1c
        /*012a*/ 	.short	(.L_531 - .L_530)


	//   ....[0]....
.L_530:
        /*012c*/ 	.word	0x000000d0


	//   ....[1]....
        /*0130*/ 	.word	0x000047a0


	//   ....[2]....
        /*0134*/ 	.word	0x00004850


	//   ....[3]....
        /*0138*/ 	.word	0x00004a10


	//----- nvinfo : EIATTR_CRS_STACK_SIZE
	.align		4
.L_531:
        /*013c*/ 	.byte	0x04, 0x1e
        /*013e*/ 	.short	(.L_533 - .L_532)
.L_532:
        /*0140*/ 	.word	0x00000000
.L_533:


//--------------------- .nv.info._ZN4mmha33masked_multihead_attention_kernelIfLi32ELi32ELi2ELi8ELi128ELb0ELb1EEEv26Multihead_attention_paramsIT_XT5_EE --------------------------
	.section	.nv.info._ZN4mmha33masked_multihead_attention_kernelIfLi32ELi32ELi2ELi8ELi128ELb0ELb1EEEv26Multihead_attention_paramsIT_XT5_EE,"",@"SHT_CUDA_INFO"
	.sectionflags	@""
	.align	4


	//----- nvinfo : EIATTR_CUDA_API_VERSION
	.align		4
        /*0000*/ 	.byte	0x04, 0x37
        /*0002*/ 	.short	(.L_535 - .L_534)
.L_534:
        /*0004*/ 	.word	0x00000082


	//----- nvinfo : EIATTR_SW2861232_WAR
	.align		4
.L_535:
        /*0008*/ 	.byte	0x01, 0x35
	.zero		2


	//----- nvinfo : EIATTR_PARAM_CBANK
	.align		4
        /*000c*/ 	.byte	0x04, 0x0a
        /*000e*/ 	.short	(.L_537 - .L_536)
	.align		4
.L_536:
        /*0010*/ 	.word	index@(.nv.constant0._ZN4mmha33masked_multihead_attention_kernelIfLi32ELi32ELi2ELi8ELi128ELb0ELb1EEEv26Multihead_attention_paramsIT_XT5_EE)
        /*0014*/ 	.short	0x0160
        /*0016*/ 	.short	0x0128


	//----- nvinfo : EIATTR_CBANK_PARAM_SIZE
	.align		4
.L_537:
        /*0018*/ 	.byte	0x03, 0x19
        /*001a*/ 	.short	0x0128


	//----- nvinfo : EIATTR_KPARAM_INFO
	.align		4
        /*001c*/ 	.byte	0x04, 0x17
        /*001e*/ 	.short	(.L_539 - .L_538)
.L_538:
        /*0020*/ 	.word	0x00000000
        /*0024*/ 	.short	0x0000
        /*0026*/ 	.short	0x0000
        /*0028*/ 	.byte	0x00, 0xf0, 0xa1, 0x04


	//----- nvinfo : EIATTR_MAXREG_COUNT
	.align		4
.L_539:
        /*002c*/ 	.byte	0x03, 0x1b
        /*002e*/ 	.short	0x00ff


	//----- nvinfo : EIATTR_NUM_BARRIERS
	.align		4
        /*0030*/ 	.byte	0x02, 0x4c
        /*0032*/ 	.byte	0x01
	.zero		1


	//----- nvinfo : EIATTR_MERCURY_ISA_VERSION
	.align		4
        /*0034*/ 	.byte	0x03, 0x5f
        /*0036*/ 	.short	0x0000


	//----- nvinfo : EIATTR_INT_WARP_WIDE_INSTR_OFFSETS
	.align		4
        /*0038*/ 	.byte	0x04, 0x31
        /*003a*/ 	.short	(.L_541 - .L_540)


	//   ....[0]....
.L_540:
        /*003c*/ 	.word	0x00000a70


	//----- nvinfo : EIATTR_COOP_GROUP_MASK_REGIDS
	.align		4
.L_541:
        /*0040*/ 	.byte	0x04, 0x29
        /*0042*/ 	.short	(.L_543 - .L_542)


	//   ....[0]....
.L_542:
        /*0044*/ 	.word	0xffffffff


	//   ....[1]....
        /*0048*/ 	.word	0xffffffff


	//   ....[2]....
        /*004c*/ 	.word	0xffffffff


	//   ....[3]....
        /*0050*/ 	.word	0xffffffff


	//   ....[4]....
        /*0054*/ 	.word	0xffffffff


	//   ....[5]....
        /*0058*/ 	.word	0xffffffff


	//   ....[6]....
        /*005c*/ 	.word	0xffffffff


	//   ....[7]....
        /*0060*/ 	.word	0xffffffff


	//   ....[8]....
        /*0064*/ 	.word	0xffffffff


	//   ....[9]....
        /*0068*/ 	.word	0xffffffff


	//   ....[10]....
        /*006c*/ 	.word	0xffffffff


	//   ....[11]....
        /*0070*/ 	.word	0xffffffff


	//   ....[12]....
        /*0074*/ 	.word	0xffffffff


	//   ....[13]....
        /*0078*/ 	.word	0xffffffff


	//   ....[14]....
        /*007c*/ 	.word	0xffffffff


	//   ....[15]....
        /*0080*/ 	.word	0xffffffff


	//   ....[16]....
        /*0084*/ 	.word	0xffffffff


	//   ....[17]....
        /*0088*/ 	.word	0xffffffff


	//   ....[18]....
        /*008c*/ 	.word	0xffffffff


	//   ....[19]....
        /*0090*/ 	.word	0xffffffff


	//   ....[20]....
        /*0094*/ 	.word	0xffffffff


	//   ....[21]....
        /*0098*/ 	.word	0xffffffff


	//   ....[22]....
        /*009c*/ 	.word	0xffffffff


	//   ....[23]....
        /*00a0*/ 	.word	0xffffffff


	//   ....[24]....
        /*00a4*/ 	.word	0xffffffff


	//   ....[25]....
        /*00a8*/ 	.word	0xffffffff


	//   ....[26]....
        /*00ac*/ 	.word	0xffffffff


	//   ....[27]....
        /*00b0*/ 	.word	0xffffffff


	//   ....[28]....
        /*00b4*/ 	.word	0xffffffff


	//   ....[29]....
        /*00b8*/ 	.word	0xffffffff


	//   ....[30]....
        /*00bc*/ 	.word	0xffffffff


	//----- nvinfo : EIATTR_COOP_GROUP_INSTR_OFFSETS
	.align		4
.L_543:
        /*00c0*/ 	.byte	0x04, 0x28
        /*00c2*/ 	.short	(.L_545 - .L_544)


	//   ....[0]....
.L_544:
        /*00c4*/ 	.word	0x00000ff0


	//   ....[1]....
        /*00c8*/ 	.word	0x00001020


	//   ....[2]....
        /*00cc*/ 	.word	0x00001040


	//   ....[3]....
        /*00d0*/ 	.word	0x00001060


	//   ....[4]....
        /*00d4*/ 	.word	0x00001080


	//   ....[5]....
        /*00d8*/ 	.word	0x00001d80


	//   ....[6]....
        /*00dc*/ 	.word	0x00001f80


	//   ....[7]....
        /*00e0*/ 	.word	0x00001fb0


	//   ....[8]....
        /*00e4*/ 	.word	0x00001fd0


	//   ....[9]....
        /*00e8*/ 	.word	0x00001ff0


	//   ....[10]....
        /*00ec*/ 	.word	0x00002110


	//   ....[11]....
        /*00f0*/ 	.word	0x00002130


	//   ....[12]....
        /*00f4*/ 	.word	0x00002150


	//   ....[13]....
        /*00f8*/ 	.word	0x00002330


	//   ....[14]....
        /*00fc*/ 	.word	0x000023b0


	//   ....[15]....
        /*0100*/ 	.word	0x000023e0


	//   ....[16]....
        /*0104*/ 	.word	0x00002400


	//   ....[17]....
        /*0108*/ 	.word	0x00002420


	//   ....[18]....
        /*010c*/ 	.word	0x00002480


	//   ....[19]....
        /*0110*/ 	.word	0x000024a0


	//   ....[20]....
        /*0114*/ 	.word	0x000024c0


	//   ....[21]....
        /*0118*/ 	.word	0x00004910


	//   ....[22]....
        /*011c*/ 	.word	0x00004980


	//   ....[23]....
        /*0120*/ 	.word	0x000049e0


	//   ....[24]....
        /*0124*/ 	.word	0x00004a40


	//   ....[25]....
        /*0128*/ 	.word	0x00004ab0


	//   ....[26]....
        /*012c*/ 	.word	0x00004b20


	//   ....[27]....
        /*0130*/ 	.word	0x00004ba0


	//   ....[28]....
        /*0134*/ 	.word	0x00004c10


	//   ....[29]....
        /*0138*/ 	.word	0x00004c70


	//   ....[30]....
        /*013c*/ 	.word	0x00004ce0


	//----- nvinfo : EIATTR_EXIT_INSTR_OFFSETS
	.align		4
.L_545:
        /*0140*/ 	.byte	0x04, 0x1c
        /*0142*/ 	.short	(.L_547 - .L_546)


	//   ....[0]....
.L_546:
        /*0144*/ 	.word	0x000000d0


	//   ....[1]....
        /*0148*/ 	.word	0x00004650


	//   ....[2]....
        /*014c*/ 	.word	0x00004700


	//   ....[3]....
        /*0150*/ 	.word	0x000048c0


	//----- nvinfo : EIATTR_CRS_STACK_SIZE
	.align		4
.L_547:
        /*0154*/ 	.byte	0x04, 0x1e
        /*0156*/ 	.short	(.L_549 - .L_548)
.L_548:
        /*0158*/ 	.word	0x00000000
.L_549:


//--------------------- .nv.info._ZN4mmha33masked_multihead_attention_kernelIfLi32ELi32ELi4ELi8ELi64ELb0ELb1EEEv26Multihead_attention_paramsIT_XT5_EE --------------------------
	.section	.nv.info._ZN4mmha33masked_multihead_attention_kernelIfLi32ELi32ELi4ELi8ELi64ELb0ELb1EEEv26Multihead_attention_paramsIT_XT5_EE,"",@"SHT_CUDA_INFO"
	.sectionflags	@""
	.align	4


	//----- nvinfo : EIATTR_CUDA_API_VERSION
	.align		4
        /*0000*/ 	.byte	0x04, 0x37
        /*0002*/ 	.short	(.L_551 - .L_550)
.L_550:
        /*0004*/ 	.word	0x00000082


	//----- nvinfo : EIATTR_SW2861232_WAR
	.align		4
.L_551:
        /*0008*/ 	.byte	0x01, 0x35
	.zero		2


	//----- nvinfo : EIATTR_PARAM_CBANK
	.align		4
        /*000c*/ 	.byte	0x04, 0x0a
        /*000e*/ 	.short	(.L_553 - .L_552)
	.align		4
.L_552:
        /*0010*/ 	.word	index@(.nv.constant0._ZN4mmha33masked_multihead_attention_kernelIfLi32ELi32ELi4ELi8ELi64ELb0ELb1EEEv26Multihead_attention_paramsIT_XT5_EE)
        /*0014*/ 	.short	0x0160
        /*0016*/ 	.short	0x0128


	//----- nvinfo : EIATTR_CBANK_PARAM_SIZE
	.align		4
.L_553:
        /*0018*/ 	.byte	0x03, 0x19
        /*001a*/ 	.short	0x0128


	//----- nvinfo : EIATTR_KPARAM_INFO
	.align		4
        /*001c*/ 	.byte	0x04, 0x17
        /*001e*/ 	.short	(.L_555 - .L_554)
.L_554:
        /*0020*/ 	.word	0x00000000
        /*0024*/ 	.short	0x0000
        /*0026*/ 	.short	0x0000
        /*0028*/ 	.byte	0x00, 0xf0, 0xa1, 0x04


	//----- nvinfo : EIATTR_MAXREG_COUNT
	.align		4
.L_555:
        /*002c*/ 	.byte	0x03, 0x1b
        /*002e*/ 	.short	0x00ff


	//----- nvinfo : EIATTR_NUM_BARRIERS
	.align		4
        /*0030*/ 	.byte	0x02, 0x4c
        /*0032*/ 	.byte	0x01
	.zero		1


	//----- nvinfo : EIATTR_MERCURY_ISA_VERSION
	.align		4
        /*0034*/ 	.byte	0x03, 0x5f
        /*0036*/ 	.short	0x0000


	//----- nvinfo : EIATTR_INT_WARP_WIDE_INSTR_OFFSETS
	.align		4
        /*0038*/ 	.byte	0x04, 0x31
        /*003a*/ 	.short	(.L_557 - .L_556)


	//   ....[0]....
.L_556:
        /*003c*/ 	.word	0x00000a70


	//----- nvinfo : EIATTR_COOP_GROUP_MASK_REGIDS
	.align		4
.L_557:
        /*0040*/ 	.byte	0x04, 0x29
        /*0042*/ 	.short	(.L_559 - .L_558)


	//   ....[0]....
.L_558:
        /*0044*/ 	.word	0xffffffff


	//   ....[1]....
        /*0048*/ 	.word	0xffffffff


	//   ....[2]....
        /*004c*/ 	.word	0xffffffff


	//   ....[3]....
        /*0050*/ 	.word	0xffffffff


	//   ....[4]....
        /*0054*/ 	.word	0xffffffff


	//   ....[5]....
        /*0058*/ 	.word	0xffffffff


	//   ....[6]....
        /*005c*/ 	.word	0xffffffff


	//   ....[7]....
        /*0060*/ 	.word	0xffffffff


	//   ....[8]....
        /*0064*/ 	.word	0xffffffff


	//   ....[9]....
        /*0068*/ 	.word	0xffffffff


	//   ....[10]....
        /*006c*/ 	.word	0xffffffff


	//   ....[11]....
        /*0070*/ 	.word	0xffffffff


	//   ....[12]....
        /*0074*/ 	.word	0xffffffff


	//   ....[13]....
        /*0078*/ 	.word	0xffffffff


	//   ....[14]....
        /*007c*/ 	.word	0xffffffff


	//   ....[15]....
        /*0080*/ 	.word	0xffffffff


	//   ....[16]....
        /*0084*/ 	.word	0xffffffff


	//   ....[17]....
        /*0088*/ 	.word	0xffffffff


	//   ....[18]....
        /*008c*/ 	.word	0xffffffff


	//   ....[19]....
        /*0090*/ 	.word	0xffffffff


	//   ....[20]....
        /*0094*/ 	.word	0xffffffff


	//   ....[21]....
        /*0098*/ 	.word	0xffffffff


	//   ....[22]....
        /*009c*/ 	.word	0xffffffff


	//   ....[23]....
        /*00a0*/ 	.word	0xffffffff


	//   ....[24]....
        /*00a4*/ 	.word	0xffffffff


	//   ....[25]....
        /*00a8*/ 	.word	0xffffffff


	//   ....[26]....
        /*00ac*/ 	.word	0xffffffff


	//   ....[27]....
        /*00b0*/ 	.word	0xffffffff


	//   ....[28]....
        /*00b4*/ 	.word	0xffffffff


	//----- nvinfo : EIATTR_COOP_GROUP_INSTR_OFFSETS
	.align		4
.L_559:
        /*00b8*/ 	.byte	0x04, 0x28
        /*00ba*/ 	.short	(.L_561 - .L_560)


	//   ....[0]....
.L_560:
        /*00bc*/ 	.word	0x00000ff0


	//   ....[1]....
        /*00c0*/ 	.word	0x00001020


	//   ....[2]....
        /*00c4*/ 	.word	0x00001040


	//   ....[3]....
        /*00c8*/ 	.word	0x00001060


	//   ....[4]....
        /*00cc*/ 	.word	0x00001080


	//   ....[5]....
        /*00d0*/ 	.word	0x00001ce0


	//   ....[6]....
        /*00d4*/ 	.word	0x00001d10


	//   ....[7]....
        /*00d8*/ 	.word	0x00001f20


	//   ....[8]....
        /*00dc*/ 	.word	0x00001f50


	//   ....[9]....
        /*00e0*/ 	.word	0x00001f70


	//   ....[10]....
        /*00e4*/ 	.word	0x00002080


	//   ....[11]....
        /*00e8*/ 	.word	0x000020a0


	//   ....[12]....
        /*00ec*/ 	.word	0x00002280


	//   ....[13]....
        /*00f0*/ 	.word	0x00002300


	//   ....[14]....
        /*00f4*/ 	.word	0x00002330


	//   ....[15]....
        /*00f8*/ 	.word	0x00002350


	//   ....[16]....
        /*00fc*/ 	.word	0x00002370


	//   ....[17]....
        /*0100*/ 	.word	0x000023d0


	//   ....[18]....
        /*0104*/ 	.word	0x000023f0


	//   ....[19]....
        /*0108*/ 	.word	0x00004780


	//   ....[20]....
        /*010c*/ 	.word	0x000047e0


	//   ....[21]....
        /*0110*/ 	.word	0x00004840


	//   ....[22]....
        /*0114*/ 	.word	0x000048a0


	//   ....[23]....
        /*0118*/ 	.word	0x00004910


	//   ....[24]....
        /*011c*/ 	.word	0x00004970


	//   ....[25]....
        /*0120*/ 	.word	0x000049d0


	//   ....[26]....
        /*0124*/ 	.word	0x00004a40


	//   ....[27]....
        /*0128*/ 	.word	0x00004aa0


	//   ....[28]....
        /*012c*/ 	.word	0x00004b10


	//----- nvinfo : EIATTR_EXIT_INSTR_OFFSETS
	.align		4
.L_561:
        /*0130*/ 	.byte	0x04, 0x1c
        /*0132*/ 	.short	(.L_563 - .L_562)


	//   ....[0]....
.L_562:
        /*0134*/ 	.word	0x000000d0


	//   ....[1]....
        /*0138*/ 	.word	0x000044c0


	//   ....[2]....
        /*013c*/ 	.word	0x00004570


	//   ....[3]....
        /*0140*/ 	.word	0x00004730


	//----- nvinfo : EIATTR_CRS_STACK_SIZE
	.align		4
.L_563:
        /*0144*/ 	.byte	0x04, 0x1e
        /*0146*/ 	.short	(.L_565 - .L_564)
.L_564:
        /*0148*/ 	.word	0x00000000
.L_565:


//--------------------- .nv.info._ZN4mmha33masked_multihead_attention_kernelIfLi32ELi32ELi1ELi8ELi256ELb0ELb0EEEv26Multihead_attention_paramsIT_XT5_EE --------------------------
	.section	.nv.info._ZN4mmha33masked_multihead_attention_kernelIfLi32ELi32ELi1ELi8ELi256ELb0ELb0EEEv26Multihead_attention_paramsIT_XT5_EE,"",@"SHT_CUDA_INFO"
	.sectionflags	@""
	.align	4


	//----- nvinfo : EIATTR_CUDA_API_VERSION
	.align		4
        /*0000*/ 	.byte	0x04, 0x37
        /*0002*/ 	.short	(.L_567 - .L_566)
.L_566:
        /*0004*/ 	.word	0x00000082


	//----- nvinfo : EIATTR_SW2861232_WAR
	.align		4
.L_567:
        /*0008*/ 	.byte	0x01, 0x35
	.zero		2


	//----- nvinfo : EIATTR_PARAM_CBANK
	.align		4
        /*000c*/ 	.byte	0x04, 0x0a
        /*000e*/ 	.short	(.L_569 - .L_568)
	.align		4
.L_568:
        /*0010*/ 	.word	index@(.nv.constant0._ZN4mmha33masked_multihead_attention_kernelIfLi32ELi32ELi1ELi8ELi256ELb0ELb0EEEv26Multihead_attention_paramsIT_XT5_EE)
        /*0014*/ 	.short	0x0160
        /*0016*/ 	.short	0x0128


	//----- nvinfo : EIATTR_CBANK_PARAM_SIZE
	.align		4
.L_569:
        /*0018*/ 	.byte	0x03, 0x19
        /*001a*/ 	.short	0x0128


	//----- nvinfo : EIATTR_KPARAM_INFO
	.align		4
        /*001c*/ 	.byte	0x04, 0x17
        /*001e*/ 	.short	(.L_571 - .L_570)
.L_570:
        /*0020*/ 	.word	0x00000000
        /*0024*/ 	.short	0x0000
        /*0026*/ 	.short	0x0000
        /*0028*/ 	.byte	0x00, 0xf0, 0xa1, 0x04


	//----- nvinfo : EIATTR_MAXREG_COUNT
	.align		4
.L_571:
        /*002c*/ 	.byte	0x03, 0x1b
        /*002e*/ 	.short	0x00ff


	//----- nvinfo : EIATTR_NUM_BARRIERS
	.align		4
        /*0030*/ 	.byte	0x02, 0x4c
        /*0032*/ 	.byte	0x01
	.zero		1


	//----- nvinfo : EIATTR_MERCURY_ISA_VERSION
	.align		4
        /*0034*/ 	.byte	0x03, 0x5f
        /*0036*/ 	.short	0x0000


	//----- nvinfo : EIATTR_INT_WARP_WIDE_INSTR_OFFSETS
	.align		4
        /*0038*/ 	.byte	0x04, 0x31
        /*003a*/ 	.short	(.L_573 - .L_572)


	//   ....[0]....
.L_572:
        /*003c*/ 	.word	0x00000a20


	//----- nvinfo : EIATTR_COOP_GROUP_MASK_REGIDS
	.align		4
.L_573:
        /*0040*/ 	.byte	0x04, 0x29
        /*0042*/ 	.short	(.L_575 - .L_574)


	//   ....[0]....
.L_574:
        /*0044*/ 	.word	0xffffffff


	//   ....[1]....
        /*0048*/ 	.word	0xffffffff


	//   ....[2]....
        /*004c*/ 	.word	0xffffffff


	//   ....[3]....
        /*0050*/ 	.word	0xffffffff


	//   ....[4]....
        /*0054*/ 	.word	0xffffffff


	//   ....[5]....
        /*0058*/ 	.word	0xffffffff


	//   ....[6]....
        /*005c*/ 	.word	0xffffffff


	//   ....[7]....
        /*0060*/ 	.word	0xffffffff


	//   ....[8]....
        /*0064*/ 	.word	0xffffffff


	//   ....[9]....
        /*0068*/ 	.word	0xffffffff


	//   ....[10]....
        /*006c*/ 	.word	0xffffffff


	//   ....[11]....
        /*0070*/ 	.word	0xffffffff


	//   ....[12]....
        /*0074*/ 	.word	0xffffffff


	//   ....[13]....
        /*0078*/ 	.word	0xffffffff


	//   ....[14]....
        /*007c*/ 	.word	0xffffffff


	//   ....[15]....
        /*0080*/ 	.word	0xffffffff


	//   ....[16]....
        /*0084*/ 	.word	0xffffffff


	//   ....[17]....
        /*0088*/ 	.word	0xffffffff


	//   ....[18]....
        /*008c*/ 	.word	0xffffffff


	//   ....[19]....
        /*0090*/ 	.word	0xffffffff


	//   ....[20]....
        /*0094*/ 	.word	0xffffffff


	//   ....[21]....
        /*0098*/ 	.word	0xffffffff


	//   ....[22]....
        /*009c*/ 	.word	0xffffffff


	//   ....[23]....
        /*00a0*/ 	.word	0xffffffff


	//   ....[24]....
        /*00a4*/ 	.word	0xffffffff


	//   ....[25]....
        /*00a8*/ 	.word	0xffffffff


	//   ....[26]....
        /*00ac*/ 	.word	0xffffffff


	//   ....[27]....
        /*00b0*/ 	.word	0xffffffff


	//----- nvinfo : EIATTR_COOP_GROUP_INSTR_OFFSETS
	.align		4
.L_575:
        /*00b4*/ 	.byte	0x04, 0x28
        /*00b6*/ 	.short	(.L_577 - .L_576)


	//   ....[0]....
.L_576:
        /*00b8*/ 	.word	0x00000f80


	//   ....[1]....
        /*00bc*/ 	.word	0x00000fb0


	//   ....[2]....
        /*00c0*/ 	.word	0x00000fd0


	//   ....[3]....
        /*00c4*/ 	.word	0x00000ff0


	//   ....[4]....
        /*00c8*/ 	.word	0x00001010


	//   ....[5]....
        /*00cc*/ 	.word	0x00001cf0


	//   ....[6]....
        /*00d0*/ 	.word	0x00001d50


	//   ....[7]....
        /*00d4*/ 	.word	0x00001db0


	//   ....[8]....
        /*00d8*/ 	.word	0x00001de0


	//   ....[9]....
        /*00dc*/ 	.word	0x00001e00


	//   ....[10]....
        /*00e0*/ 	.word	0x00001e80


	//   ....[11]....
        /*00e4*/ 	.word	0x00001ea0


	//   ....[12]....
        /*00e8*/ 	.word	0x00001ec0


	//   ....[13]....
        /*00ec*/ 	.word	0x00001ee0


	//   ....[14]....
        /*00f0*/ 	.word	0x000020b0


	//   ....[15]....
        /*00f4*/ 	.word	0x00002130


	//   ....[16]....
        /*00f8*/ 	.word	0x00002160


	//   ....[17]....
        /*00fc*/ 	.word	0x00002180


	//   ....[18]....
        /*0100*/ 	.word	0x000021a0


	//   ....[19]....
        /*0104*/ 	.word	0x00002200


	//   ....[20]....
        /*0108*/ 	.word	0x00002220


	//   ....[21]....
        /*010c*/ 	.word	0x00002240


	//   ....[22]....
        /*0110*/ 	.word	0x00002260


	//   ....[23]....
        /*0114*/ 	.word	0x00004d10


	//   ....[24]....
        /*0118*/ 	.word	0x00004d70


	//   ....[25]....
        /*011c*/ 	.word	0x00004dd0


	//   ....[26]....
        /*0120*/ 	.word	0x00004e30


	//   ....[27]....
        /*0124*/ 	.word	0x00004e90


	//----- nvinfo : EIATTR_EXIT_INSTR_OFFSETS
	.align		4
.L_577:
        /*0128*/ 	.byte	0x04, 0x1c
        /*012a*/ 	.short	(.L_579 - .L_578)


	//   ....[0]....
.L_578:
        /*012c*/ 	.word	0x000000d0


	//   ....[1]....
        /*0130*/ 	.word	0x00004a50


	//   ....[2]....
        /*0134*/ 	.word	0x00004b00


	//   ....[3]....
        /*0138*/ 	.word	0x00004cc0


	//----- nvinfo : EIATTR_CRS_STACK_SIZE
	.align		4
.L_579:
        /*013c*/ 	.byte	0x04, 0x1e
        /*013e*/ 	.short	(.L_581 - .L_580)
.L_580:
        /*0140*/ 	.word	0x00000000
.L_581:


//--------------------- .nv.info._ZN4mmha33masked_multihead_attention_kernelIfLi32ELi32ELi2ELi8ELi128ELb0ELb0EEEv26Multihead_attention_paramsIT_XT5_EE --------------------------
	.section	.nv.info._ZN4mmha33masked_multihead_attention_kernelIfLi32ELi32ELi2ELi8ELi128ELb0ELb0EEEv26Multihead_attention_paramsIT_XT5_EE,"",@"SHT_CUDA_INFO"
	.sectionflags	@""
	.align	4


	//----- nvinfo : EIATTR_CUDA_API_VERSION
	.align		4
        /*0000*/ 	.byte	0x04, 0x37
        /*0002*/ 	.short	(.L_583 - .L_582)
.L_582:
        /*0004*/ 	.word	0x00000082


	//----- nvinfo : EIATTR_SW2861232_WAR
	.align		4
.L_583:
        /*0008*/ 	.byte	0x01, 0x35
	.zero		2


	//----- nvinfo : EIATTR_PARAM_CBANK
	.align		4
        /*000c*/ 	.byte	0x04, 0x0a
        /*000e*/ 	.short	(.L_585 - .L_584)
	.align		4
.L_584:
        /*0010*/ 	.word	index@(.nv.constant0._ZN4mmha33masked_multihead_attention_kernelIfLi32ELi32ELi2ELi8ELi128ELb0ELb0EEEv26Multihead_attention_paramsIT_XT5_EE)
        /*0014*/ 	.short	0x0160
        /*0016*/ 	.short	0x0128


	//----- nvinfo : EIATTR_CBANK_PARAM_SIZE
	.align		4
.L_585:
        /*0018*/ 	.byte	0x03, 0x19
        /*001a*/ 	.short	0x0128


	//----- nvinfo : EIATTR_KPARAM_INFO
	.align		4
        /*001c*/ 	.byte	0x04, 0x17
        /*001e*/ 	.short	(.L_587 - .L_586)
.L_586:
        /*0020*/ 	.word	0x00000000
        /*0024*/ 	.short	0x0000
        /*0026*/ 	.short	0x0000
        /*0028*/ 	.byte	0x00, 0xf0, 0xa1, 0x04


	//----- nvinfo : EIATTR_MAXREG_COUNT
	.align		4
.L_587:
        /*002c*/ 	.byte	0x03, 0x1b
        /*002e*/ 	.short	0x00ff


	//----- nvinfo : EIATTR_NUM_BARRIERS
	.align		4
        /*0030*/ 	.byte	0x02, 0x4c
        /*0032*/ 	.byte	0x01
	.zero		1


	//----- nvinfo : EIATTR_MERCURY_ISA_VERSION
	.align		4
        /*0034*/ 	.byte	0x03, 0x5f
        /*0036*/ 	.short	0x0000


	//----- nvinfo : EIATTR_INT_WARP_WIDE_INSTR_OFFSETS
	.align		4
        /*0038*/ 	.byte	0x04, 0x31
        /*003a*/ 	.short	(.L_589 - .L_588)


	//   ....[0]....
.L_588:
        /*003c*/ 	.word	0x00000a20


	//----- nvinfo : EIATTR_COOP_GROUP_MASK_REGIDS
	.align		4
.L_589:
        /*0040*/ 	.byte	0x04, 0x29
        /*0042*/ 	.short	(.L_591 - .L_590)


	//   ....[0]....
.L_590:
        /*0044*/ 	.word	0xffffffff


	//   ....[1]....
        /*0048*/ 	.word	0xffffffff


	//   ....[2]....
        /*004c*/ 	.word	0xffffffff


	//   ....[3]....
        /*0050*/ 	.word	0xffffffff


	//   ....[4]....
        /*0054*/ 	.word	0xffffffff


	//   ....[5]....
        /*0058*/ 	.word	0xffffffff


	//   ....[6]....
        /*005c*/ 	.word	0xffffffff


	//   ....[7]....
        /*0060*/ 	.word	0xffffffff


	//   ....[8]....
        /*0064*/ 	.word	0xffffffff


	//   ....[9]....
        /*0068*/ 	.word	0xffffffff


	//   ....[10]....
        /*006c*/ 	.word	0xffffffff


	//   ....[11]....
        /*0070*/ 	.word	0xffffffff


	//   ....[12]....
        /*0074*/ 	.word	0xffffffff


	//   ....[13]....
        /*0078*/ 	.word	0xffffffff


	//   ....[14]....
        /*007c*/ 	.word	0xffffffff


	//   ....[15]....
        /*0080*/ 	.word	0xffffffff


	//   ....[16]....
        /*0084*/ 	.word	0xffffffff


	//   ....[17]....
        /*0088*/ 	.word	0xffffffff


	//   ....[18]....
        /*008c*/ 	.word	0xffffffff


	//   ....[19]....
        /*0090*/ 	.word	0xffffffff


	//   ....[20]....
        /*0094*/ 	.word	0xffffffff


	//   ....[21]....
        /*0098*/ 	.word	0xffffffff


	//   ....[22]....
        /*009c*/ 	.word	0xffffffff


	//   ....[23]....
        /*00a0*/ 	.word	0xffffffff


	//   ....[24]....
        /*00a4*/ 	.word	0xffffffff


	//   ....[25]....
        /*00a8*/ 	.word	0xffffffff


	//   ....[26]....
        /*00ac*/ 	.word	0xffffffff


	//   ....[27]....
        /*00b0*/ 	.word	0xffffffff


	//   ....[28]....
        /*00b4*/ 	.word	0xffffffff


	//   ....[29]....
        /*00b8*/ 	.word	0xffffffff


	//   ....[30]....
        /*00bc*/ 	.word	0xffffffff


	//----- nvinfo : EIATTR_COOP_GROUP_INSTR_OFFSETS
	.align		4
.L_591:
        /*00c0*/ 	.byte	0x04, 0x28
        /*00c2*/ 	.short	(.L_593 - .L_592)


	//   ....[0]....
.L_592:
        /*00c4*/ 	.word	0x00000f80


	//   ....[1]....
        /*00c8*/ 	.word	0x00000fb0


	//   ....[2]....
        /*00cc*/ 	.word	0x00000fd0


	//   ....[3]....
        /*00d0*/ 	.word	0x00000ff0


	//   ....[4]....
        /*00d4*/ 	.word	0x00001010


	//   ....[5]....
        /*00d8*/ 	.word	0x00001ad0


	//   ....[6]....
        /*00dc*/ 	.word	0x00001cd0


	//   ....[7]....
        /*00e0*/ 	.word	0x00001d00


	//   ....[8]....
        /*00e4*/ 	.word	0x00001d20


	//   ....[9]....
        /*00e8*/ 	.word	0x00001d40


	//   ....[10]....
        /*00ec*/ 	.word	0x00001e60


	//   ....[11]....
        /*00f0*/ 	.word	0x00001e80


	//   ....[12]....
        /*00f4*/ 	.word	0x00001ea0


	//   ....[13]....
        /*00f8*/ 	.word	0x00002080


	//   ....[14]....
        /*00fc*/ 	.word	0x00002100


	//   ....[15]....
        /*0100*/ 	.word	0x00002130


	//   ....[16]....
        /*0104*/ 	.word	0x00002150


	//   ....[17]....
        /*0108*/ 	.word	0x00002170


	//   ....[18]....
        /*010c*/ 	.word	0x000021d0


	//   ....[19]....
        /*0110*/ 	.word	0x000021f0


	//   ....[20]....
        /*0114*/ 	.word	0x00002210


	//   ....[21]....
        /*0118*/ 	.word	0x00004bd0


	//   ....[22]....
        /*011c*/ 	.word	0x00004c30


	//   ....[23]....
        /*0120*/ 	.word	0x00004c90


	//   ....[24]....
        /*0124*/ 	.word	0x00004cf0


	//   ....[25]....
        /*0128*/ 	.word	0x00004d60


	//   ....[26]....
        /*012c*/ 	.word	0x00004dc0


	//   ....[27]....
        /*0130*/ 	.word	0x00004e30


	//   ....[28]....
        /*0134*/ 	.word	0x00004e90


	//   ....[29]....
        /*0138*/ 	.word	0x00004ef0


	//   ....[30]....
        /*013c*/ 	.word	0x00004f60


	//----- nvinfo : EIATTR_EXIT_INSTR_OFFSETS
	.align		4
.L_593:
        /*0140*/ 	.byte	0x04, 0x1c
        /*0142*/ 	.short	(.L_595 - .L_594)


	//   ....[0]....
.L_594:
        /*0144*/ 	.word	0x000000d0


	//   ....[1]....
        /*0148*/ 	.word	0x00004910


	//   ....[2]....
        /*014c*/ 	.word	0x000049c0


	//   ....[3]....
        /*0150*/ 	.word	0x00004b80


	//----- nvinfo : EIATTR_CRS_STACK_SIZE
	.align		4
.L_595:
        /*0154*/ 	.byte	0x04, 0x1e
        /*0156*/ 	.short	(.L_597 - .L_596)
.L_596:
        /*0158*/ 	.word	0x00000000
.L_597:


//--------------------- .nv.info._ZN4mmha33masked_multihead_attention_kernelIfLi32ELi32ELi4ELi8ELi64ELb0ELb0EEEv26Multihead_attention_paramsIT_XT5_EE --------------------------
	.section	.nv.info._ZN4mmha33masked_multihead_attention_kernelIfLi32ELi32ELi4ELi8ELi64ELb0ELb0EEEv26Multihead_attention_paramsIT_XT5_EE,"",@"SHT_CUDA_INFO"
	.sectionflags	@""
	.align	4


	//----- nvinfo : EIATTR_CUDA_API_VERSION
	.align		4
        /*0000*/ 	.byte	0x04, 0x37
        /*0002*/ 	.short	(.L_599 - .L_598)
.L_598:
        /*0004*/ 	.word	0x00000082


	//----- nvinfo : EIATTR_SW2861232_WAR
	.align		4
.L_599:
        /*0008*/ 	.byte	0x01, 0x35
	.zero		2


	//----- nvinfo : EIATTR_PARAM_CBANK
	.align		4
        /*000c*/ 	.byte	0x04, 0x0a
        /*000e*/ 	.short	(.L_601 - .L_600)
	.align		4
.L_600:
        /*0010*/ 	.word	index@(.nv.constant0._ZN4mmha33masked_multihead_attention_kernelIfLi32ELi32ELi4ELi8ELi64ELb0ELb0EEEv26Multihead_attention_paramsIT_XT5_EE)
        /*0014*/ 	.short	0x0160
        /*0016*/ 	.short	0x0128


	//----- nvinfo : EIATTR_CBANK_PARAM_SIZE
	.align		4
.L_601:
        /*0018*/ 	.byte	0x03, 0x19
        /*001a*/ 	.short	0x0128


	//----- nvinfo : EIATTR_KPARAM_INFO
	.align		4
        /*001c*/ 	.byte	0x04, 0x17
        /*001e*/ 	.short	(.L_603 - .L_602)
.L_602:
        /*0020*/ 	.word	0x00000000
        /*0024*/ 	.short	0x0000
        /*0026*/ 	.short	0x0000
        /*0028*/ 	.byte	0x00, 0xf0, 0xa1, 0x04


	//----- nvinfo : EIATTR_MAXREG_COUNT
	.align		4
.L_603:
        /*002c*/ 	.byte	0x03, 0x1b
        /*002e*/ 	.short	0x00ff


	//----- nvinfo : EIATTR_NUM_BARRIERS
	.align		4
        /*0030*/ 	.byte	0x02, 0x4c
        /*0032*/ 	.byte	0x01
	.zero		1


	//----- nvinfo : EIATTR_MERCURY_ISA_VERSION
	.align		4
        /*0034*/ 	.byte	0x03, 0x5f
        /*0036*/ 	.short	0x0000


	//----- nvinfo : EIATTR_INT_WARP_WIDE_INSTR_OFFSETS
	.align		4
        /*0038*/ 	.byte	0x04, 0x31
        /*003a*/ 	.short	(.L_605 - .L_604)


	//   ....[0]....
.L_604:
        /*003c*/ 	.word	0x00000a20


	//----- nvinfo : EIATTR_COOP_GROUP_MASK_REGIDS
	.align		4
.L_605:
        /*0040*/ 	.byte	0x04, 0x29
        /*0042*/ 	.short	(.L_607 - .L_606)


	//   ....[0]....
.L_606:
        /*0044*/ 	.word	0xffffffff


	//   ....[1]....
        /*0048*/ 	.word	0xffffffff


	//   ....[2]....
        /*004c*/ 	.word	0xffffffff


	//   ....[3]....
        /*0050*/ 	.word	0xffffffff


	//   ....[4]....
        /*0054*/ 	.word	0xffffffff


	//   ....[5]....
        /*0058*/ 	.word	0xffffffff


	//   ....[6]....
        /*005c*/ 	.word	0xffffffff


	//   ....[7]....
        /*0060*/ 	.word	0xffffffff


	//   ....[8]....
        /*0064*/ 	.word	0xffffffff


	//   ....[9]....
        /*0068*/ 	.word	0xffffffff


	//   ....[10]....
        /*006c*/ 	.word	0xffffffff


	//   ....[11]....
        /*0070*/ 	.word	0xffffffff


	//   ....[12]....
        /*0074*/ 	.word	0xffffffff


	//   ....[13]....
        /*0078*/ 	.word	0xffffffff


	//   ....[14]....
        /*007c*/ 	.word	0xffffffff


	//   ....[15]....
        /*0080*/ 	.word	0xffffffff


	//   ....[16]....
        /*0084*/ 	.word	0xffffffff


	//   ....[17]....
        /*0088*/ 	.word	0xffffffff


	//   ....[18]....
        /*008c*/ 	.word	0xffffffff


	//   ....[19]....
        /*0090*/ 	.word	0xffffffff


	//   ....[20]....
        /*0094*/ 	.word	0xffffffff


	//   ....[21]....
        /*0098*/ 	.word	0xffffffff


	//   ....[22]....
        /*009c*/ 	.word	0xffffffff


	//   ....[23]....
        /*00a0*/ 	.word	0xffffffff


	//   ....[24]....
        /*00a4*/ 	.word	0xffffffff


	//   ....[25]....
        /*00a8*/ 	.word	0xffffffff


	//   ....[26]....
        /*00ac*/ 	.word	0xffffffff


	//   ....[27]....
        /*00b0*/ 	.word	0xffffffff


	//   ....[28]....
        /*00b4*/ 	.word	0xffffffff


	//----- nvinfo : EIATTR_COOP_GROUP_INSTR_OFFSETS
	.align		4
.L_607:
        /*00b8*/ 	.byte	0x04, 0x28
        /*00ba*/ 	.short	(.L_609 - .L_608)


	//   ....[0]....
.L_608:
        /*00bc*/ 	.word	0x00000f80


	//   ....[1]....
        /*00c0*/ 	.word	0x00000fb0


	//   ....[2]....
        /*00c4*/ 	.word	0x00000fd0


	//   ....[3]....
        /*00c8*/ 	.word	0x00000ff0


	//   ....[4]....
        /*00cc*/ 	.word	0x00001010


	//   ....[5]....
        /*00d0*/ 	.word	0x00001a30


	//   ....[6]....
        /*00d4*/ 	.word	0x00001a60


	//   ....[7]....
        /*00d8*/ 	.word	0x00001c70


	//   ....[8]....
        /*00dc*/ 	.word	0x00001ca0


	//   ....[9]....
        /*00e0*/ 	.word	0x00001cc0


	//   ....[10]....
        /*00e4*/ 	.word	0x00001db0


	//   ....[11]....
        /*00e8*/ 	.word	0x00001de0


	//   ....[12]....
        /*00ec*/ 	.word	0x00001fd0


	//   ....[13]....
        /*00f0*/ 	.word	0x00002050


	//   ....[14]....
        /*00f4*/ 	.word	0x00002080


	//   ....[15]....
        /*00f8*/ 	.word	0x000020a0


	//   ....[16]....
        /*00fc*/ 	.word	0x000020c0


	//   ....[17]....
        /*0100*/ 	.word	0x00002120


	//   ....[18]....
        /*0104*/ 	.word	0x00002140


	//   ....[19]....
        /*0108*/ 	.word	0x00004a70


	//   ....[20]....
        /*010c*/ 	.word	0x00004ad0


	//   ....[21]....
        /*0110*/ 	.word	0x00004b30


	//   ....[22]....
        /*0114*/ 	.word	0x00004b90


	//   ....[23]....
        /*0118*/ 	.word	0x00004c00


	//   ....[24]....
        /*011c*/ 	.word	0x00004c60


	//   ....[25]....
        /*0120*/ 	.word	0x00004cc0


	//   ....[26]....
        /*0124*/ 	.word	0x00004d30


	//   ....[27]....
        /*0128*/ 	.word	0x00004d90


	//   ....[28]....
        /*012c*/ 	.word	0x00004e00


	//----- nvinfo : EIATTR_EXIT_INSTR_OFFSETS
	.align		4
.L_609:
        /*0130*/ 	.byte	0x04, 0x1c
        /*0132*/ 	.short	(.L_611 - .L_610)


	//   ....[0]....
.L_610:
        /*0134*/ 	.word	0x000000d0


	//   ....[1]....
        /*0138*/ 	.word	0x000047b0


	//   ....[2]....
        /*013c*/ 	.word	0x00004860


	//   ....[3]....
        /*0140*/ 	.word	0x00004a20


	//----- nvinfo : EIATTR_CRS_STACK_SIZE
	.align		4
.L_611:
        /*0144*/ 	.byte	0x04, 0x1e
        /*0146*/ 	.short	(.L_613 - .L_612)
.L_612:
        /*0148*/ 	.word	0x00000000
.L_613:


//--------------------- .nv.callgraph             --------------------------
	.section	.nv.callgraph,"",@"SHT_CUDA_CALLGRAPH"
	.align	4
	.sectionentsize	8
	.align		4
        /*0000*/ 	.word	0x00000000
	.align		4
        /*0004*/ 	.word	0xffffffff
	.align		4
        /*0008*/ 	.word	index@(_ZN4mmha33masked_multihead_attention_kernelItLi32ELi32ELi1ELi4ELi256ELb1ELb1EEEv26Multihead_attention_paramsIT_XT5_EE)
	.align		4
        /*000c*/ 	.word	index@(__assertfail)
	.align		4
        /*0010*/ 	.word	index@(_ZN4mmha33masked_multihead_attention_kernelItLi32ELi32ELi2ELi4ELi128ELb1ELb1EEEv26Multihead_attention_paramsIT_XT5_EE)
	.align		4
        /*0014*/ 	.word	index@(__assertfail)
	.align		4
        /*0018*/ 	.word	index@(_ZN4mmha33masked_multihead_attention_kernelItLi32ELi32ELi4ELi4ELi64ELb1ELb1EEEv26Multihead_attention_paramsIT_XT5_EE)
	.align		4
        /*001c*/ 	.word	index@(__assertfail)
	.align		4
        /*0020*/ 	.word	index@(_ZN4mmha33masked_multihead_attention_kernelItLi32ELi32ELi1ELi4ELi256ELb1ELb0EEEv26Multihead_attention_paramsIT_XT5_EE)
	.align		4
        /*0024*/ 	.word	index@(__assertfail)
	.align		4
        /*0028*/ 	.word	index@(_ZN4mmha33masked_multihead_attention_kernelItLi32ELi32ELi2ELi4ELi128ELb1ELb0EEEv26Multihead_attention_paramsIT_XT5_EE)
	.align		4
        /*002c*/ 	.word	index@(__assertfail)
	.align		4
        /*0030*/ 	.word	index@(_ZN4mmha33masked_multihead_attention_kernelItLi32ELi32ELi4ELi4ELi64ELb1ELb0EEEv26Multihead_attention_paramsIT_XT5_EE)
	.align		4
        /*0034*/ 	.word	index@(__assertfail)
	.align		4
        /*0038*/ 	.word	index@(_ZN4mmha33masked_multihead_attention_kernelItLi32ELi32ELi1ELi4ELi256ELb0ELb1EEEv26Multihead_attention_paramsIT_XT5_EE)
	.align		4
        /*003c*/ 	.word	index@(__assertfail)
	.align		4
        /*0040*/ 	.word	index@(_ZN4mmha33masked_multihead_attention_kernelItLi32ELi32ELi2ELi4ELi128ELb0ELb1EEEv26Multihead_attention_paramsIT_XT5_EE)
	.align		4
        /*0044*/ 	.word	index@(__assertfail)
	.align		4
        /*0048*/ 	.word	index@(_ZN4mmha33masked_multihead_attention_kernelItLi32ELi32ELi4ELi4ELi64ELb0ELb1EEEv26Multihead_attention_paramsIT_XT5_EE)
	.align		4
        /*004c*/ 	.word	index@(__assertfail)
	.align		4
        /*0050*/ 	.word	index@(_ZN4mmha33masked_multihead_attention_kernelItLi32ELi32ELi1ELi4ELi256ELb0ELb0EEEv26Multihead_attention_paramsIT_XT5_EE)
	.align		4
        /*0054*/ 	.word	index@(__assertfail)
	.align		4
        /*0058*/ 	.word	index@(_ZN4mmha33masked_multihead_attention_kernelItLi32ELi32ELi2ELi4ELi128ELb0ELb0EEEv26Multihead_attention_paramsIT_XT5_EE)
	.align		4
        /*005c*/ 	.word	index@(__assertfail)
	.align		4
        /*0060*/ 	.word	index@(_ZN4mmha33masked_multihead_attention_kernelItLi32ELi32ELi4ELi4ELi64ELb0ELb0EEEv26Multihead_attention_paramsIT_XT5_EE)
	.align		4
        /*0064*/ 	.word	index@(__assertfail)
	.align		4
        /*0068*/ 	.word	0x00000000
	.align		4
        /*006c*/ 	.word	0xfffffffe
	.align		4
        /*0070*/ 	.word	0x00000000
	.align		4
        /*0074*/ 	.word	0xfffffffd
	.align		4
        /*0078*/ 	.word	0x00000000
	.align		4
        /*007c*/ 	.word	0xfffffffc


//--------------------- .nv.rel.action            --------------------------
	.section	.nv.rel.action,"",@"SHT_CUDA_RELOCINFO"
	.align	8
	.sectionentsize	8
        /*0000*/ 	.byte	0x73, 0x00, 0x00, 0x00, 0x00, 0x00, 0x00, 0x00, 0x00, 0x00, 0x00, 0x11, 0x25, 0x00, 0x05, 0x36


//--------------------- .nv.constant4             --------------------------
	.section	.nv.constant4,"a",@progbits
	.align	8
	.align		8
.nv.constant4:
        /*0000*/ 	.dword	__assertfail
	.align		8
        /*0008*/ 	.dword	__unnamed_1
	.align		8
        /*0010*/ 	.dword	__unnamed_2
	.align		8
        /*0018*/ 	.dword	__unnamed_3
	.align		8
        /*0020*/ 	.dword	__unnamed_4
	.align		8
        /*0028*/ 	.dword	__unnamed_5
	.align		8
        /*0030*/ 	.dword	__unnamed_6
	.align		8
        /*0038*/ 	.dword	__unnamed_7
	.align		8
        /*0040*/ 	.dword	__unnamed_8
	.align		8
        /*0048*/ 	.dword	__unnamed_9
	.align		8
        /*0050*/ 	.dword	__unnamed_10
	.align		8
        /*0058*/ 	.dword	__unnamed_11
	.align		8
        /*0060*/ 	.dword	__unnamed_12
	.align		8
        /*0068*/ 	.dword	$str
	.align		8
        /*0070*/ 	.dword	$str$1


//--------------------- .nv.constant0._ZN4mmha33masked_multihead_attention_kernelItLi32ELi32ELi1ELi4ELi256ELb1ELb1EEEv26Multihead_attention_paramsIT_XT5_EE --------------------------
	.section	.nv.constant0._ZN4mmha33masked_multihead_attention_kernelItLi32ELi32ELi1ELi4ELi256ELb1ELb1EEEv26Multihead_attention_paramsIT_XT5_EE,"a",@progbits
	.sectionflags	@""
	.align	4
.nv.constant0._ZN4mmha33masked_multihead_attention_kernelItLi32ELi32ELi1ELi4ELi256ELb1ELb1EEEv26Multihead_attention_paramsIT_XT5_EE:
	.zero		648


//--------------------- .nv.constant0._ZN4mmha33masked_multihead_attention_kernelItLi32ELi32ELi2ELi4ELi128ELb1ELb1EEEv26Multihead_attention_paramsIT_XT5_EE --------------------------
	.section	.nv.constant0._ZN4mmha33masked_multihead_attention_kernelItLi32ELi32ELi2ELi4ELi128ELb1ELb1EEEv26Multihead_attention_paramsIT_XT5_EE,"a",@progbits
	.sectionflags	@""
	.align	4
.nv.constant0._ZN4mmha33masked_multihead_attention_kernelItLi32ELi32ELi2ELi4ELi128ELb1ELb1EEEv26Multihead_attention_paramsIT_XT5_EE:
	.zero		648


//--------------------- .nv.constant0._ZN4mmha33masked_multihead_attention_kernelItLi32ELi32ELi4ELi4ELi64ELb1ELb1EEEv26Multihead_attention_paramsIT_XT5_EE --------------------------
	.section	.nv.constant0._ZN4mmha33masked_multihead_attention_kernelItLi32ELi32ELi4ELi4ELi64ELb1ELb1EEEv26Multihead_attention_paramsIT_XT5_EE,"a",@progbits
	.sectionflags	@""
	.align	4
.nv.constant0._ZN4mmha33masked_multihead_attention_kernelItLi32ELi32ELi4ELi4ELi64ELb1ELb1EEEv26Multihead_attention_paramsIT_XT5_EE:
	.zero		648


//--------------------- .nv.constant0._ZN4mmha33masked_multihead_attention_kernelItLi32ELi32ELi1ELi4ELi256ELb1ELb0EEEv26Multihead_attention_paramsIT_XT5_EE --------------------------
	.section	.nv.constant0._ZN4mmha33masked_multihead_attention_kernelItLi32ELi32ELi1ELi4ELi256ELb1ELb0EEEv26Multihead_attention_paramsIT_XT5_EE,"a",@progbits
	.sectionflags	@""
	.align	4
.nv.constant0._ZN4mmha33masked_multihead_attention_kernelItLi32ELi32ELi1ELi4ELi256ELb1ELb0EEEv26Multihead_attention_paramsIT_XT5_EE:
	.zero		648


//--------------------- .nv.constant0._ZN4mmha33masked_multihead_attention_kernelItLi32ELi32ELi2ELi4ELi128ELb1ELb0EEEv26Multihead_attention_paramsIT_XT5_EE --------------------------
	.section	.nv.constant0._ZN4mmha33masked_multihead_attention_kernelItLi32ELi32ELi2ELi4ELi128ELb1ELb0EEEv26Multihead_attention_paramsIT_XT5_EE,"a",@progbits
	.sectionflags	@""
	.align	4
.nv.constant0._ZN4mmha33masked_multihead_attention_kernelItLi32ELi32ELi2ELi4ELi128ELb1ELb0EEEv26Multihead_attention_paramsIT_XT5_EE:
	.zero		648


//--------------------- .nv.constant0._ZN4mmha33masked_multihead_attention_kernelItLi32ELi32ELi4ELi4ELi64ELb1ELb0EEEv26Multihead_attention_paramsIT_XT5_EE --------------------------
	.section	.nv.constant0._ZN4mmha33masked_multihead_attention_kernelItLi32ELi32ELi4ELi4ELi64ELb1ELb0EEEv26Multihead_attention_paramsIT_XT5_EE,"a",@progbits
	.sectionflags	@""
	.align	4
.nv.constant0._ZN4mmha33masked_multihead_attention_kernelItLi32ELi32ELi4ELi4ELi64ELb1ELb0EEEv26Multihead_attention_paramsIT_XT5_EE:
	.zero		648


//--------------------- .nv.constant0._ZN4mmha33masked_multihead_attention_kernelIfLi32ELi32ELi1ELi8ELi256ELb1ELb1EEEv26Multihead_attention_paramsIT_XT5_EE --------------------------
	.section	.nv.constant0._ZN4mmha33masked_multihead_attention_kernelIfLi32ELi32ELi1ELi8ELi256ELb1ELb1EEEv26Multihead_attention_paramsIT_XT5_EE,"a",@progbits
	.sectionflags	@""
	.align	4
.nv.constant0._ZN4mmha33masked_multihead_attention_kernelIfLi32ELi32ELi1ELi8ELi256ELb1ELb1EEEv26Multihead_attention_paramsIT_XT5_EE:
	.zero		648


//--------------------- .nv.constant0._ZN4mmha33masked_multihead_attention_kernelIfLi32ELi32ELi2ELi8ELi128ELb1ELb1EEEv26Multihead_attention_paramsIT_XT5_EE --------------------------
	.section	.nv.constant0._ZN4mmha33masked_multihead_attention_kernelIfLi32ELi32ELi2ELi8ELi128ELb1ELb1EEEv26Multihead_attention_paramsIT_XT5_EE,"a",@progbits
	.sectionflags	@""
	.align	4
.nv.constant0._ZN4mmha33masked_multihead_attention_kernelIfLi32ELi32ELi2ELi8ELi128ELb1ELb1EEEv26Multihead_attention_paramsIT_XT5_EE:
	.zero		648


//--------------------- .nv.constant0._ZN4mmha33masked_multihead_attention_kernelIfLi32ELi32ELi4ELi8ELi64ELb1ELb1EEEv26Multihead_attention_paramsIT_XT5_EE --------------------------
	.section	.nv.constant0._ZN4mmha33masked_multihead_attention_kernelIfLi32ELi32ELi4ELi8ELi64ELb1ELb1EEEv26Multihead_attention_paramsIT_XT5_EE,"a",@progbits
	.sectionflags	@""
	.align	4
.nv.constant0._ZN4mmha33masked_multihead_attention_kernelIfLi32ELi32ELi4ELi8ELi64ELb1ELb1EEEv26Multihead_attention_paramsIT_XT5_EE:
	.zero		648


//--------------------- .nv.constant0._ZN4mmha33masked_multihead_attention_kernelIfLi32ELi32ELi1ELi8ELi256ELb1ELb0EEEv26Multihead_attention_paramsIT_XT5_EE --------------------------
	.section	.nv.constant0._ZN4mmha33masked_multihead_attention_kernelIfLi32ELi32ELi1ELi8ELi256ELb1ELb0EEEv26Multihead_attention_paramsIT_XT5_EE,"a",@progbits
	.sectionflags	@""
	.align	4
.nv.constant0._ZN4mmha33masked_multihead_attention_kernelIfLi32ELi32ELi1ELi8ELi256ELb1ELb0EEEv26Multihead_attention_paramsIT_XT5_EE:
	.zero		648


//--------------------- .nv.constant0._ZN4mmha33masked_multihead_attention_kernelIfLi32ELi32ELi2ELi8ELi128ELb1ELb0EEEv26Multihead_attention_paramsIT_XT5_EE --------------------------
	.section	.nv.constant0._ZN4mmha33masked_multihead_attention_kernelIfLi32ELi32ELi2ELi8ELi128ELb1ELb0EEEv26Multihead_attention_paramsIT_XT5_EE,"a",@progbits
	.sectionflags	@""
	.align	4
.nv.constant0._ZN4mmha33masked_multihead_attention_kernelIfLi32ELi32ELi2ELi8ELi128ELb1ELb0EEEv26Multihead_attention_paramsIT_XT5_EE:
	.zero		648


//--------------------- .nv.constant0._ZN4mmha33masked_multihead_attention_kernelIfLi32ELi32ELi4ELi8ELi64ELb1ELb0EEEv26Multihead_attention_paramsIT_XT5_EE --------------------------
	.section	.nv.constant0._ZN4mmha33masked_multihead_attention_kernelIfLi32ELi32ELi4ELi8ELi64ELb1ELb0EEEv26Multihead_attention_paramsIT_XT5_EE,"a",@progbits
	.sectionflags	@""
	.align	4
.nv.constant0._ZN4mmha33masked_multihead_attention_kernelIfLi32ELi32ELi4ELi8ELi64ELb1ELb0EEEv26Multihead_attention_paramsIT_XT5_EE:
	.zero		648


//--------------------- .nv.constant2._ZN4mmha33masked_multihead_attention_kernelItLi32ELi32ELi1ELi4ELi256ELb0ELb1EEEv26Multihead_attention_paramsIT_XT5_EE --------------------------
	.section	.nv.constant2._ZN4mmha33masked_multihead_attention_kernelItLi32ELi32ELi1ELi4ELi256ELb0ELb1EEEv26Multihead_attention_paramsIT_XT5_EE,"a",@progbits
	.sectionflags	@""
	.align	4
.nv.constant2._ZN4mmha33masked_multihead_attention_kernelItLi32ELi32ELi1ELi4ELi256ELb0ELb1EEEv26Multihead_attention_paramsIT_XT5_EE:
        /*0000*/ 	.byte	0x04, 0x00, 0x00, 0x00, 0x00, 0x00, 0x00, 0x00


//--------------------- .nv.constant0._ZN4mmha33masked_multihead_attention_kernelItLi32ELi32ELi1ELi4ELi256ELb0ELb1EEEv26Multihead_attention_paramsIT_XT5_EE --------------------------
	.section	.nv.constant0._ZN4mmha33masked_multihead_attention_kernelItLi32ELi32ELi1ELi4ELi256ELb0ELb1EEEv26Multihead_attention_paramsIT_XT5_EE,"a",@progbits
	.sectionflags	@""
	.align	4
.nv.constant0._ZN4mmha33masked_multihead_attention_kernelItLi32ELi32ELi1ELi4ELi256ELb0ELb1EEEv26Multihead_attention_paramsIT_XT5_EE:
	.zero		648


//--------------------- .nv.constant2._ZN4mmha33masked_multihead_attention_kernelItLi32ELi32ELi2ELi4ELi128ELb0ELb1EEEv26Multihead_attention_paramsIT_XT5_EE --------------------------
	.section	.nv.constant2._ZN4mmha33masked_multihead_attention_kernelItLi32ELi32ELi2ELi4ELi128ELb0ELb1EEEv26Multihead_attention_paramsIT_XT5_EE,"a",@progbits
	.sectionflags	@""
	.align	4
.nv.constant2._ZN4mmha33masked_multihead_attention_kernelItLi32ELi32ELi2ELi4ELi128ELb0ELb1EEEv26Multihead_attention_paramsIT_XT5_EE:
        /*0000*/ 	.byte	0x04, 0x00, 0x00, 0x00, 0x00, 0x00, 0x00, 0x00


//--------------------- .nv.constant0._ZN4mmha33masked_multihead_attention_kernelItLi32ELi32ELi2ELi4ELi128ELb0ELb1EEEv26Multihead_attention_paramsIT_XT5_EE --------------------------
	.section	.nv.constant0._ZN4mmha33masked_multihead_attention_kernelItLi32ELi32ELi2ELi4ELi128ELb0ELb1EEEv26Multihead_attention_paramsIT_XT5_EE,"a",@progbits
	.sectionflags	@""
	.align	4
.nv.constant0._ZN4mmha33masked_multihead_attention_kernelItLi32ELi32ELi2ELi4ELi128ELb0ELb1EEEv26Multihead_attention_paramsIT_XT5_EE:
	.zero		648


//--------------------- .nv.constant2._ZN4mmha33masked_multihead_attention_kernelItLi32ELi32ELi4ELi4ELi64ELb0ELb1EEEv26Multihead_attention_paramsIT_XT5_EE --------------------------
	.section	.nv.constant2._ZN4mmha33masked_multihead_attention_kernelItLi32ELi32ELi4ELi4ELi64ELb0ELb1EEEv26Multihead_attention_paramsIT_XT5_EE,"a",@progbits
	.sectionflags	@""
	.align	4
.nv.constant2._ZN4mmha33masked_multihead_attention_kernelItLi32ELi32ELi4ELi4ELi64ELb0ELb1EEEv26Multihead_attention_paramsIT_XT5_EE:
        /*0000*/ 	.byte	0x04, 0x00, 0x00, 0x00, 0x00, 0x00, 0x00, 0x00


//--------------------- .nv.constant0._ZN4mmha33masked_multihead_attention_kernelItLi32ELi32ELi4ELi4ELi64ELb0ELb1EEEv26Multihead_attention_paramsIT_XT5_EE --------------------------
	.section	.nv.constant0._ZN4mmha33masked_multihead_attention_kernelItLi32ELi32ELi4ELi4ELi64ELb0ELb1EEEv26Multihead_attention_paramsIT_XT5_EE,"a",@progbits
	.sectionflags	@""
	.align	4
.nv.constant0._ZN4mmha33masked_multihead_attention_kernelItLi32ELi32ELi4ELi4ELi64ELb0ELb1EEEv26Multihead_attention_paramsIT_XT5_EE:
	.zero		648


//--------------------- .nv.constant2._ZN4mmha33masked_multihead_attention_kernelItLi32ELi32ELi1ELi4ELi256ELb0ELb0EEEv26Multihead_attention_paramsIT_XT5_EE --------------------------
	.section	.nv.constant2._ZN4mmha33masked_multihead_attention_kernelItLi32ELi32ELi1ELi4ELi256ELb0ELb0EEEv26Multihead_attention_paramsIT_XT5_EE,"a",@progbits
	.sectionflags	@""
	.align	4
.nv.constant2._ZN4mmha33masked_multihead_attention_kernelItLi32ELi32ELi1ELi4ELi256ELb0ELb0EEEv26Multihead_attention_paramsIT_XT5_EE:
        /*0000*/ 	.byte	0x04, 0x00, 0x00, 0x00, 0x00, 0x00, 0x00, 0x00


//--------------------- .nv.constant0._ZN4mmha33masked_multihead_attention_kernelItLi32ELi32ELi1ELi4ELi256ELb0ELb0EEEv26Multihead_attention_paramsIT_XT5_EE --------------------------
	.section	.nv.constant0._ZN4mmha33masked_multihead_attention_kernelItLi32ELi32ELi1ELi4ELi256ELb0ELb0EEEv26Multihead_attention_paramsIT_XT5_EE,"a",@progbits
	.sectionflags	@""
	.align	4
.nv.constant0._ZN4mmha33masked_multihead_attention_kernelItLi32ELi32ELi1ELi4ELi256ELb0ELb0EEEv26Multihead_attention_paramsIT_XT5_EE:
	.zero		648


//--------------------- .nv.constant2._ZN4mmha33masked_multihead_attention_kernelItLi32ELi32ELi2ELi4ELi128ELb0ELb0EEEv26Multihead_attention_paramsIT_XT5_EE --------------------------
	.section	.nv.constant2._ZN4mmha33masked_multihead_attention_kernelItLi32ELi32ELi2ELi4ELi128ELb0ELb0EEEv26Multihead_attention_paramsIT_XT5_EE,"a",@progbits
	.sectionflags	@""
	.align	4
.nv.constant2._ZN4mmha33masked_multihead_attention_kernelItLi32ELi32ELi2ELi4ELi128ELb0ELb0EEEv26Multihead_attention_paramsIT_XT5_EE:
        /*0000*/ 	.byte	0x04, 0x00, 0x00, 0x00, 0x00, 0x00, 0x00, 0x00


//--------------------- .nv.constant0._ZN4mmha33masked_multihead_attention_kernelItLi32ELi32ELi2ELi4ELi128ELb0ELb0EEEv26Multihead_attention_paramsIT_XT5_EE --------------------------
	.section	.nv.constant0._ZN4mmha33masked_multihead_attention_kernelItLi32ELi32ELi2ELi4ELi128ELb0ELb0EEEv26Multihead_attention_paramsIT_XT5_EE,"a",@progbits
	.sectionflags	@""
	.align	4
.nv.constant0._ZN4mmha33masked_multihead_attention_kernelItLi32ELi32ELi2ELi4ELi128ELb0ELb0EEEv26Multihead_attention_paramsIT_XT5_EE:
	.zero		648


//--------------------- .nv.constant2._ZN4mmha33masked_multihead_attention_kernelItLi32ELi32ELi4ELi4ELi64ELb0ELb0EEEv26Multihead_attention_paramsIT_XT5_EE --------------------------
	.section	.nv.constant2._ZN4mmha33masked_multihead_attention_kernelItLi32ELi32ELi4ELi4ELi64ELb0ELb0EEEv26Multihead_attention_paramsIT_XT5_EE,"a",@progbits
	.sectionflags	@""
	.align	4
.nv.constant2._ZN4mmha33masked_multihead_attention_kernelItLi32ELi32ELi4ELi4ELi64ELb0ELb0EEEv26Multihead_attention_paramsIT_XT5_EE:
        /*0000*/ 	.byte	0x04, 0x00, 0x00, 0x00, 0x00, 0x00, 0x00, 0x00


//--------------------- .nv.constant0._ZN4mmha33masked_multihead_attention_kernelItLi32ELi32ELi4ELi4ELi64ELb0ELb0EEEv26Multihead_attention_paramsIT_XT5_EE --------------------------
	.section	.nv.constant0._ZN4mmha33masked_multihead_attention_kernelItLi32ELi32ELi4ELi4ELi64ELb0ELb0EEEv26Multihead_attention_paramsIT_XT5_EE,"a",@progbits
	.sectionflags	@""
	.align	4
.nv.constant0._ZN4mmha33masked_multihead_attention_kernelItLi32ELi32ELi4ELi4ELi64ELb0ELb0EEEv26Multihead_attention_paramsIT_XT5_EE:
	.zero		648


//--------------------- .nv.constant2._ZN4mmha33masked_multihead_attention_kernelIfLi32ELi32ELi1ELi8ELi256ELb0ELb1EEEv26Multihead_attention_paramsIT_XT5_EE --------------------------
	.section	.nv.constant2._ZN4mmha33masked_multihead_attention_kernelIfLi32ELi32ELi1ELi8ELi256ELb0ELb1EEEv26Multihead_attention_paramsIT_XT5_EE,"a",@progbits
	.sectionflags	@""
	.align	4
.nv.constant2._ZN4mmha33masked_multihead_attention_kernelIfLi32ELi32ELi1ELi8ELi256ELb0ELb1EEEv26Multihead_attention_paramsIT_XT5_EE:
        /*0000*/ 	.byte	0x04, 0x00, 0x00, 0x00, 0x00, 0x00, 0x00, 0x00


//--------------------- .nv.constant0._ZN4mmha33masked_multihead_attention_kernelIfLi32ELi32ELi1ELi8ELi256ELb0ELb1EEEv26Multihead_attention_paramsIT_XT5_EE --------------------------
	.section	.nv.constant0._ZN4mmha33masked_multihead_attention_kernelIfLi32ELi32ELi1ELi8ELi256ELb0ELb1EEEv26Multihead_attention_paramsIT_XT5_EE,"a",@progbits
	.sectionflags	@""
	.align	4
.nv.constant0._ZN4mmha33masked_multihead_attention_kernelIfLi32ELi32ELi1ELi8ELi256ELb0ELb1EEEv26Multihead_attention_paramsIT_XT5_EE:
	.zero		648


//--------------------- .nv.constant2._ZN4mmha33masked_multihead_attention_kernelIfLi32ELi32ELi2ELi8ELi128ELb0ELb1EEEv26Multihead_attention_paramsIT_XT5_EE --------------------------
	.section	.nv.constant2._ZN4mmha33masked_multihead_attention_kernelIfLi32ELi32ELi2ELi8ELi128ELb0ELb1EEEv26Multihead_attention_paramsIT_XT5_EE,"a",@progbits
	.sectionflags	@""
	.align	4
.nv.constant2._ZN4mmha33masked_multihead_attention_kernelIfLi32ELi32ELi2ELi8ELi128ELb0ELb1EEEv26Multihead_attention_paramsIT_XT5_EE:
        /*0000*/ 	.byte	0x04, 0x00, 0x00, 0x00, 0x00, 0x00, 0x00, 0x00


//--------------------- .nv.constant0._ZN4mmha33masked_multihead_attention_kernelIfLi32ELi32ELi2ELi8ELi128ELb0ELb1EEEv26Multihead_attention_paramsIT_XT5_EE --------------------------
	.section	.nv.constant0._ZN4mmha33masked_multihead_attention_kernelIfLi32ELi32ELi2ELi8ELi128ELb0ELb1EEEv26Multihead_attention_paramsIT_XT5_EE,"a",@progbits
	.sectionflags	@""
	.align	4
.nv.constant0._ZN4mmha33masked_multihead_attention_kernelIfLi32ELi32ELi2ELi8ELi128ELb0ELb1EEEv26Multihead_attention_paramsIT_XT5_EE:
	.zero		648


//--------------------- .nv.constant2._ZN4mmha33masked_multihead_attention_kernelIfLi32ELi32ELi4ELi8ELi64ELb0ELb1EEEv26Multihead_attention_paramsIT_XT5_EE --------------------------
	.section	.nv.constant2._ZN4mmha33masked_multihead_attention_kernelIfLi32ELi32ELi4ELi8ELi64ELb0ELb1EEEv26Multihead_attention_paramsIT_XT5_EE,"a",@progbits
	.sectionflags	@""
	.align	4
.nv.constant2._ZN4mmha33masked_multihead_attention_kernelIfLi32ELi32ELi4ELi8ELi64ELb0ELb1EEEv26Multihead_attention_paramsIT_XT5_EE:
        /*0000*/ 	.byte	0x04, 0x00, 0x00, 0x00, 0x00, 0x00, 0x00, 0x00


//--------------------- .nv.constant0._ZN4mmha33masked_multihead_attention_kernelIfLi32ELi32ELi4ELi8ELi64ELb0ELb1EEEv26Multihead_attention_paramsIT_XT5_EE --------------------------
	.section	.nv.constant0._ZN4mmha33masked_multihead_attention_kernelIfLi32ELi32ELi4ELi8ELi64ELb0ELb1EEEv26Multihead_attention_paramsIT_XT5_EE,"a",@progbits
	.sectionflags	@""
	.align	4
.nv.constant0._ZN4mmha33masked_multihead_attention_kernelIfLi32ELi32ELi4ELi8ELi64ELb0ELb1EEEv26Multihead_attention_paramsIT_XT5_EE:
	.zero		648


//--------------------- .nv.constant0._ZN4mmha33masked_multihead_attention_kernelIfLi32ELi32ELi1ELi8ELi256ELb0ELb0EEEv26Multihead_attention_paramsIT_XT5_EE --------------------------
	.section	.nv.constant0._ZN4mmha33masked_multihead_attention_kernelIfLi32ELi32ELi1ELi8ELi256ELb0ELb0EEEv26Multihead_attention_paramsIT_XT5_EE,"a",@progbits
	.sectionflags	@""
	.align	4
.nv.constant0._ZN4mmha33masked_multihead_attention_kernelIfLi32ELi32ELi1ELi8ELi256ELb0ELb0EEEv26Multihead_attention_paramsIT_XT5_EE:
	.zero		648


//--------------------- .nv.constant0._ZN4mmha33masked_multihead_attention_kernelIfLi32ELi32ELi2ELi8ELi128ELb0ELb0EEEv26Multihead_attention_paramsIT_XT5_EE --------------------------
	.section	.nv.constant0._ZN4mmha33masked_multihead_attention_kernelIfLi32ELi32ELi2ELi8ELi128ELb0ELb0EEEv26Multihead_attention_paramsIT_XT5_EE,"a",@progbits
	.sectionflags	@""
	.align	4
.nv.constant0._ZN4mmha33masked_multihead_attention_kernelIfLi32ELi32ELi2ELi8ELi128ELb0ELb0EEEv26Multihead_attention_paramsIT_XT5_EE:
	.zero		648


//--------------------- .nv.constant0._ZN4mmha33masked_multihead_attention_kernelIfLi32ELi32ELi4ELi8ELi64ELb0ELb0EEEv26Multihead_attention_paramsIT_XT5_EE --------------------------
	.section	.nv.constant0._ZN4mmha33masked_multihead_attention_kernelIfLi32ELi32ELi4ELi8ELi64ELb0ELb0EEEv26Multihead_attention_paramsIT_XT5_EE,"a",@progbits
	.sectionflags	@""
	.align	4
.nv.constant0._ZN4mmha33masked_multihead_attention_kernelIfLi32ELi32ELi4ELi8ELi64ELb0ELb0EEEv26Multihead_attention_paramsIT_XT5_EE:
	.zero		648


//--------------------- .text._ZN4mmha33masked_multihead_attention_kernelItLi32ELi32ELi1ELi4ELi256ELb1ELb1EEEv26Multihead_attention_paramsIT_XT5_EE --------------------------
	.section	.text._ZN4mmha33masked_multihead_attention_kernelItLi32ELi32ELi1ELi4ELi256ELb1ELb1EEEv26Multihead_attention_paramsIT_XT5_EE,"ax",@progbits
	.sectioninfo	@"SHI_REGISTERS=79"
	.align	128
        .global         _ZN4mmha33masked_multihead_attention_kernelItLi32ELi32ELi1ELi4ELi256ELb1ELb1EEEv26Multihead_attention_paramsIT_XT5_EE
        .type           _ZN4mmha33masked_multihead_attention_kernelItLi32ELi32ELi1ELi4ELi256ELb1ELb1EEEv26Multihead_attention_paramsIT_XT5_EE,@function
        .size           _ZN4mmha33masked_multihead_attention_kernelItLi32ELi32ELi1ELi4ELi256ELb1ELb1EEEv26Multihead_attention_paramsIT_XT5_EE,(.L_x_2208 - _ZN4mmha33masked_multihead_attention_kernelItLi32ELi32ELi1ELi4ELi256ELb1ELb1EEEv26Multihead_attention_paramsIT_XT5_EE)
        .other          _ZN4mmha33masked_multihead_attention_kernelItLi32ELi32ELi1ELi4ELi256ELb1ELb1EEEv26Multihead_attention_paramsIT_XT5_EE,@"STO_CUDA_ENTRY STV_DEFAULT"
_ZN4mmha33masked_multihead_attention_kernelItLi32ELi32ELi1ELi4ELi256ELb1ELb1EEEv26Multihead_attention_paramsIT_XT5_EE:
.text._ZN4mmha33masked_multihead_attention_kernelItLi32ELi32ELi1ELi4ELi256ELb1ELb1EEEv26Multihead_attention_paramsIT_XT5_EE:
[----:B------:R-:W-:Y:S02]  /*0000*/  IMAD.MOV.U32 R1, RZ, RZ, c[0x0][0x28] ;  /* 0x00000a00ff017624 */ /* 0x000fe400078e00ff */
[----:B------:R-:W0:Y:S01]  /*0010*/  S2R R2, SR_CTAID.Y ;  /* 0x0000000000027919 */ /* 0x000e220000002600 */
[----:B------:R-:W-:Y:S01]  /*0020*/  ISETP.NE.U32.AND P0, PT, RZ, c[0x0][0x270], PT ;  /* 0x00009c00ff007a0c */ /* 0x000fe20003f05070 */
[----:B------:R-:W-:-:S03]  /*0030*/  ULDC.64 UR36, c[0x0][0x118] ;  /* 0x0000460000247ab9 */ /* 0x000fc60000000a00 */
[----:B------:R-:W-:-:S13]  /*0040*/  ISETP.NE.AND.EX P0, PT, RZ, c[0x0][0x274], PT, P0 ;  /* 0x00009d00ff007a0c */ /* 0x000fda0003f05300 */
[----:B------:R-:W-:Y:S05]  /*0050*/  @!P0 BRA `(.L_x_0) ;  /* 0x0000005000008947 */ /* 0x000fea0003800000 */
[----:B0-----:R-:W-:-:S04]  /*0060*/  IADD3 R4, P0, R2, c[0x0][0x270], RZ ;  /* 0x00009c0002047a10 */ /* 0x001fc80007f1e0ff */
[----:B------:R-:W-:-:S05]  /*0070*/  LEA.HI.X.SX32 R5, R2, c[0x0][0x274], 0x1, P0 ;  /* 0x00009d0002057a11 */ /* 0x000fca00000f0eff */
[----:B------:R-:W2:Y:S02]  /*0080*/  LDG.E.U8 R4, [R4.64] ;  /* 0x0000002404047981 */ /* 0x000ea4000c1e1100 */
[----:B--2---:R-:W-:-:S13]  /*0090*/  ISETP.NE.AND P0, PT, R4, 0x1, PT ;  /* 0x000000010400780c */ /* 0x004fda0003f05270 */
[----:B------:R-:W-:Y:S05]  /*00a0*/  @!P0 EXIT ;  /* 0x000000000000894d */ /* 0x000fea0003800000 */
.L_x_0:
[----:B------:R-:W-:Y:S02]  /*00b0*/  IABS R3, c[0x0][0x1d0] ;  /* 0x0000740000037a13 */ /* 0x000fe40000000000 */
[----:B------:R-:W-:Y:S02]  /*00c0*/  ISETP.NE.U32.AND P0, PT, RZ, c[0x0][0x240], PT ;  /* 0x00009000ff007a0c */ /* 0x000fe40003f05070 */
[----:B------:R-:W1:Y:S02]  /*00d0*/  I2F.RP R0, R3 ;  /* 0x0000000300007306 */ /* 0x000e640000209400 */
[----:B------:R-:W-:-:S04]  /*00e0*/  ISETP.NE.AND.EX P0, PT, RZ, c[0x0][0x244], PT, P0 ;  /* 0x00009100ff007a0c */ /* 0x000fc80003f05300 */
[----:B------:R-:W-:Y:S02]  /*00f0*/  ISETP.EQ.AND P4, PT, RZ, c[0x0][0x1ec], P0 ;  /* 0x00007b00ff007a0c */ /* 0x000fe40000782270 */
[----:B-1----:R-:W1:Y:S01]  /*0100*/  MUFU.RCP R0, R0 ;  /* 0x0000000000007308 */ /* 0x002e620000001000 */
[----:B------:R-:W-:Y:S01]  /*0110*/  IMAD.MOV.U32 R60, RZ, RZ, RZ ;  /* 0x000000ffff3c7224 */ /* 0x000fe200078e00ff */
[----:B------:R-:W2:Y:S04]  /*0120*/  S2R R16, SR_TID.X ;  /* 0x0000000000107919 */ /* 0x000ea80000002100 */
[----:B------:R-:W3:Y:S01]  /*0130*/  S2R R17, SR_CTAID.X ;  /* 0x0000000000117919 */ /* 0x000ee20000002500 */
[----:B------:R-:W-:Y:S01]  /*0140*/  ISETP.EQ.U32.AND P0, PT, RZ, c[0x0][0x170], PT ;  /* 0x00005c00ff007a0c */ /* 0x000fe20003f02070 */
[----:B------:R-:W-:Y:S01]  /*0150*/  IMAD.MOV.U32 R27, RZ, RZ, RZ ;  /* 0x000000ffff1b7224 */ /* 0x000fe200078e00ff */
[----:B------:R-:W-:-:S02]  /*0160*/  IABS R20, c[0x0][0x1d4] ;  /* 0x0000750000147a13 */ /* 0x000fc40000000000 */
[----:B0-----:R-:W-:Y:S01]  /*0170*/  SHF.R.S32.HI R11, RZ, 0x1f, R2 ;  /* 0x0000001fff0b7819 */ /* 0x001fe20000011402 */
[----:B------:R-:W-:Y:S02]  /*0180*/  IMAD.MOV.U32 R64, RZ, RZ, RZ ;  /* 0x000000ffff407224 */ /* 0x000fe400078e00ff */
[----:B------:R-:W-:Y:S02]  /*0190*/  IMAD.MOV.U32 R23, RZ, RZ, RZ ;  /* 0x000000ffff177224 */ /* 0x000fe400078e00ff */
[----:B------:R-:W-:Y:S01]  /*01a0*/  IMAD.MOV.U32 R24, RZ, RZ, RZ ;  /* 0x000000ffff187224 */ /* 0x000fe200078e00ff */
[----:B-1----:R-:W-:Y:S01]  /*01b0*/  IADD3 R4, R0, 0xffffffe, RZ ;  /* 0x0ffffffe00047810 */ /* 0x002fe20007ffe0ff */
[----:B------:R-:W-:Y:S01]  /*01c0*/  BSSY B0, `(.L_x_1) ;  /* 0x0000068000007945 */ /* 0x000fe20003800000 */
[----:B------:R-:W-:Y:S02]  /*01d0*/  P2R R62, PR, RZ, 0x10 ;  /* 0x00000010ff3e7803 */ /* 0x000fe40000000000 */
[----:B------:R0:W1:Y:S02]  /*01e0*/  F2I.FTZ.U32.TRUNC.NTZ R5, R4 ;  /* 0x0000000400057305 */ /* 0x000064000021f000 */
[----:B0-----:R-:W-:-:S02]  /*01f0*/  IMAD.MOV.U32 R4, RZ, RZ, RZ ;  /* 0x000000ffff047224 */ /* 0x001fc400078e00ff */
[----:B-1----:R-:W-:-:S04]  /*0200*/  IMAD.MOV R6, RZ, RZ, -R5 ;  /* 0x000000ffff067224 */ /* 0x002fc800078e0a05 */
[----:B------:R-:W-:Y:S01]  /*0210*/  IMAD R7, R6, R3, RZ ;  /* 0x0000000306077224 */ /* 0x000fe200078e02ff */
[----:B------:R-:W-:-:S03]  /*0220*/  IABS R6, R2 ;  /* 0x0000000200067213 */ /* 0x000fc60000000000 */
[----:B------:R-:W-:-:S04]  /*0230*/  IMAD.HI.U32 R5, R5, R7, R4 ;  /* 0x0000000705057227 */ /* 0x000fc800078e0004 */
[----:B------:R-:W-:Y:S02]  /*0240*/  IMAD.MOV.U32 R7, RZ, RZ, 0x4 ;  /* 0x00000004ff077424 */ /* 0x000fe400078e00ff */
[----:B------:R-:W-:-:S04]  /*0250*/  IMAD.HI.U32 R28, R5, R6, RZ ;  /* 0x00000006051c7227 */ /* 0x000fc800078e00ff */
[----:B------:R-:W-:Y:S02]  /*0260*/  IMAD.MOV R0, RZ, RZ, -R28 ;  /* 0x000000ffff007224 */ /* 0x000fe400078e0a1c */
[----:B------:R-:W-:-:S04]  /*0270*/  IMAD.WIDE R4, R2, R7, c[0x0][0x278] ;  /* 0x00009e0002047625 */ /* 0x000fc800078e0207 */
[C---:B------:R-:W-:Y:S01]  /*0280*/  IMAD R0, R3.reuse, R0, R6 ;  /* 0x0000000003007224 */ /* 0x040fe200078e0206 */
[----:B------:R0:W4:Y:S04]  /*0290*/  LDG.E R63, [R4.64] ;  /* 0x00000024043f7981 */ /* 0x000128000c1e1900 */
[----:B------:R-:W-:-:S13]  /*02a0*/  ISETP.GT.U32.AND P2, PT, R3, R0, PT ;  /* 0x000000000300720c */ /* 0x000fda0003f44070 */
[----:B------:R-:W-:Y:S01]  /*02b0*/  @!P2 IMAD.IADD R0, R0, 0x1, -R3 ;  /* 0x000000010000a824 */ /* 0x000fe200078e0a03 */
[----:B------:R-:W-:Y:S02]  /*02c0*/  @!P2 IADD3 R28, R28, 0x1, RZ ;  /* 0x000000011c1ca810 */ /* 0x000fe40007ffe0ff */
[----:B------:R-:W-:Y:S02]  /*02d0*/  ISETP.NE.AND P2, PT, RZ, c[0x0][0x1d0], PT ;  /* 0x00007400ff007a0c */ /* 0x000fe40003f45270 */
[----:B------:R-:W-:Y:S02]  /*02e0*/  ISETP.GE.U32.AND P1, PT, R0, R3, PT ;  /* 0x000000030000720c */ /* 0x000fe40003f26070 */
[----:B------:R-:W-:-:S04]  /*02f0*/  LOP3.LUT R0, R2, c[0x0][0x1d0], RZ, 0x3c, !PT ;  /* 0x0000740002007a12 */ /* 0x000fc800078e3cff */
[----:B------:R-:W-:-:S07]  /*0300*/  ISETP.GE.AND P3, PT, R0, RZ, PT ;  /* 0x000000ff0000720c */ /* 0x000fce0003f66270 */
[----:B------:R-:W-:-:S06]  /*0310*/  @P1 IADD3 R28, R28, 0x1, RZ ;  /* 0x000000011c1c1810 */ /* 0x000fcc0007ffe0ff */
[----:B------:R-:W-:Y:S01]  /*0320*/  @!P3 IMAD.MOV R28, RZ, RZ, -R28 ;  /* 0x000000ffff1cb224 */ /* 0x000fe200078e0a1c */
[----:B------:R-:W-:-:S05]  /*0330*/  @!P2 LOP3.LUT R28, RZ, c[0x0][0x1d0], RZ, 0x33, !PT ;  /* 0x00007400ff1caa12 */ /* 0x000fca00078e33ff */
[----:B------:R-:W-:-:S05]  /*0340*/  @P4 IMAD.WIDE R6, R28, R7, c[0x0][0x240] ;  /* 0x000090001c064625 */ /* 0x000fca00078e0207 */
[----:B------:R1:W4:Y:S01]  /*0350*/  @P4 LDG.E R60, [R6.64] ;  /* 0x00000024063c4981 */ /* 0x000322000c1e1900 */
[----:B--2---:R-:W-:-:S04]  /*0360*/  ISETP.GT.AND P5, PT, R16, 0xf, PT ;  /* 0x0000000f1000780c */ /* 0x004fc80003fa4270 */
[----:B------:R-:W-:Y:S01]  /*0370*/  ISETP.EQ.OR.EX P0, PT, RZ, c[0x0][0x174], P5, P0 ;  /* 0x00005d00ff007a0c */ /* 0x000fe20002f02700 */
[----:B---3--:R-:W-:Y:S01]  /*0380*/  IMAD.SHL.U32 R3, R17, 0x20, RZ ;  /* 0x0000002011037824 */ /* 0x008fe200078e00ff */
[----:B------:R-:W-:Y:S01]  /*0390*/  P2R R0, PR, RZ, 0x20 ;  /* 0x00000020ff007803 */ /* 0x000fe20000000000 */
[----:B------:R-:W-:-:S04]  /*03a0*/  IMAD.SHL.U32 R0, R16, 0x2, RZ ;  /* 0x0000000210007824 */ /* 0x000fc800078e00ff */
[----:B------:R-:W-:-:S06]  /*03b0*/  IMAD.IADD R8, R3, 0x1, R0 ;  /* 0x0000000103087824 */ /* 0x000fcc00078e0200 */
[----:B0-----:R-:W-:Y:S01]  /*03c0*/  @!P0 IMAD.MOV.U32 R5, RZ, RZ, 0x2 ;  /* 0x00000002ff058424 */ /* 0x001fe200078e00ff */
[----:B------:R-:W-:-:S03]  /*03d0*/  ISETP.NE.U32.AND P2, PT, RZ, c[0x0][0x1f8], PT ;  /* 0x00007e00ff007a0c */ /* 0x000fc60003f45070 */
[----:B------:R-:W-:Y:S01]  /*03e0*/  @!P0 IMAD.WIDE R4, R8, R5, c[0x0][0x170] ;  /* 0x00005c0008048625 */ /* 0x000fe200078e0205 */
[----:B------:R-:W-:Y:S02]  /*03f0*/  ISETP.EQ.U32.AND P1, PT, RZ, c[0x0][0x180], PT ;  /* 0x00006000ff007a0c */ /* 0x000fe40003f22070 */
[----:B-1----:R-:W-:Y:S02]  /*0400*/  SHF.R.S32.HI R7, RZ, 0x1f, R16 ;  /* 0x0000001fff077819 */ /* 0x002fe40000011410 */
[----:B------:R4:W5:Y:S01]  /*0410*/  @!P0 LDG.E R27, [R4.64] ;  /* 0x00000024041b8981 */ /* 0x000962000c1e1900 */
[----:B------:R-:W-:Y:S02]  /*0420*/  ISETP.NE.AND.EX P0, PT, RZ, c[0x0][0x1fc], PT, P2 ;  /* 0x00007f00ff007a0c */ /* 0x000fe40003f05320 */
[----:B------:R-:W-:Y:S02]  /*0430*/  ISETP.EQ.OR.EX P1, PT, RZ, c[0x0][0x184], P5, P1 ;  /* 0x00006100ff007a0c */ /* 0x000fe40002f22710 */
[----:B------:R-:W-:-:S02]  /*0440*/  ISETP.LT.AND P2, PT, R16, 0x10, P4 ;  /* 0x000000101000780c */ /* 0x000fc40002741270 */
[----:B------:R-:W-:Y:S02]  /*0450*/  LEA.HI R7, R7, R16, RZ, 0x2 ;  /* 0x0000001007077211 */ /* 0x000fe400078f10ff */
[----:B------:R-:W-:Y:S02]  /*0460*/  ISETP.NE.OR P1, PT, RZ, c[0x0][0x1ec], P1 ;  /* 0x00007b00ff007a0c */ /* 0x000fe40000f25670 */
[----:B------:R-:W-:Y:S02]  /*0470*/  LOP3.LUT R9, R7, 0xfffffffc, RZ, 0xc0, !PT ;  /* 0xfffffffc07097812 */ /* 0x000fe400078ec0ff */
[----:B------:R-:W-:-:S03]  /*0480*/  SHF.R.S32.HI R18, RZ, 0x2, R7 ;  /* 0x00000002ff127819 */ /* 0x000fc60000011407 */
[----:B------:R-:W-:Y:S02]  /*0490*/  IMAD.IADD R9, R16, 0x1, -R9 ;  /* 0x0000000110097824 */ /* 0x000fe400078e0a09 */
[----:B------:R-:W-:Y:S02]  /*04a0*/  @P2 IMAD.MOV.U32 R12, RZ, RZ, 0x2 ;  /* 0x00000002ff0c2424 */ /* 0x000fe400078e00ff */
[----:B------:R-:W-:Y:S02]  /*04b0*/  IMAD.SHL.U32 R26, R9, 0x2, RZ ;  /* 0x00000002091a7824 */ /* 0x000fe400078e00ff */
[----:B------:R-:W-:-:S04]  /*04c0*/  @!P1 IMAD.MOV.U32 R7, RZ, RZ, 0x2 ;  /* 0x00000002ff079424 */ /* 0x000fc800078e00ff */
[----:B------:R-:W-:Y:S01]  /*04d0*/  @!P1 IMAD.WIDE R6, R8, R7, c[0x0][0x180] ;  /* 0x0000600008069625 */ /* 0x000fe200078e0207 */
[----:B------:R-:W0:Y:S03]  /*04e0*/  I2F.RP R14, R20 ;  /* 0x00000014000e7306 */ /* 0x000e260000209400 */
[C-C-:B------:R-:W-:Y:S02]  /*04f0*/  IMAD R66, R2.reuse, c[0x0][0x1d8], R17.reuse ;  /* 0x0000760002427a24 */ /* 0x140fe400078e0211 */
[----:B------:R-:W-:Y:S01]  /*0500*/  @!P5 IMAD.MOV.U32 R13, RZ, RZ, 0x2 ;  /* 0x00000002ff0dd424 */ /* 0x000fe200078e00ff */
[----:B------:R-:W-:Y:S01]  /*0510*/  @P0 LEA R10, P3, R2, c[0x0][0x1f8], 0x2 ;  /* 0x00007e00020a0a11 */ /* 0x000fe200078610ff */
[----:B------:R-:W-:Y:S01]  /*0520*/  IMAD.SHL.U32 R65, R66, 0x20, RZ ;  /* 0x0000002042417824 */ /* 0x000fe200078e00ff */
[----:B------:R1:W5:Y:S01]  /*0530*/  @!P1 LDG.E R23, [R6.64] ;  /* 0x0000002406179981 */ /* 0x000362000c1e1900 */
[----:B0-----:R-:W0:Y:S01]  /*0540*/  MUFU.RCP R14, R14 ;  /* 0x0000000e000e7308 */ /* 0x001e220000001000 */
[----:B----4-:R-:W-:-:S04]  /*0550*/  @P2 IMAD R5, R60, c[0x0][0x1d8], R17 ;  /* 0x000076003c052a24 */ /* 0x010fc800078e0211 */
[----:B------:R-:W-:-:S04]  /*0560*/  @P2 IMAD R9, R5, 0x20, R0 ;  /* 0x0000002005092824 */ /* 0x000fc800078e0200 */
[----:B------:R-:W-:-:S05]  /*0570*/  @P2 IMAD.WIDE R8, R9, R12, c[0x0][0x230] ;  /* 0x00008c0009082625 */ /* 0x000fca00078e020c */
[----:B------:R2:W5:Y:S01]  /*0580*/  @P2 LDG.E R15, [R8.64] ;  /* 0x00000024080f2981 */ /* 0x000562000c1e1900 */
[----:B------:R-:W-:Y:S01]  /*0590*/  IADD3 R61, R63, -0x1, RZ ;  /* 0xffffffff3f3d7810 */ /* 0x000fe20007ffe0ff */
[----:B------:R-:W-:-:S04]  /*05a0*/  IMAD R25, R18, 0x8, R65 ;  /* 0x0000000812197824 */ /* 0x000fc800078e0241 */
[----:B------:R-:W-:Y:S01]  /*05b0*/  @!P5 IMAD R4, R61, 0x8, R26 ;  /* 0x000000083d04d824 */ /* 0x000fe200078e021a */
[----:B0-----:R-:W-:-:S03]  /*05c0*/  IADD3 R12, R14, 0xffffffe, RZ ;  /* 0x0ffffffe0e0c7810 */ /* 0x001fc60007ffe0ff */
[----:B------:R-:W-:-:S04]  /*05d0*/  @!P5 IMAD R4, R25, c[0x0][0x1d4], R4 ;  /* 0x000075001904da24 */ /* 0x000fc800078e0204 */
[----:B------:R-:W-:Y:S02]  /*05e0*/  @!P5 IMAD.WIDE R4, R4, R13, c[0x0][0x198] ;  /* 0x000066000404d625 */ /* 0x000fe400078e020d */
[----:B------:R0:W3:Y:S01]  /*05f0*/  F2I.FTZ.U32.TRUNC.NTZ R13, R12 ;  /* 0x0000000c000d7305 */ /* 0x0000e2000021f000 */
[----:B------:R-:W-:Y:S02]  /*0600*/  @P0 LEA.HI.X R11, R2, c[0x0][0x1fc], R11, 0x2, P3 ;  /* 0x00007f00020b0a11 */ /* 0x000fe400018f140b */
[----:B------:R-:W-:Y:S01]  /*0610*/  IABS R19, R61 ;  /* 0x0000003d00137213 */ /* 0x000fe20000000000 */
[----:B------:R4:W5:Y:S04]  /*0620*/  @!P5 LDG.E R24, [R4.64] ;  /* 0x000000240418d981 */ /* 0x000968000c1e1900 */
[----:B------:R3:W5:Y:S01]  /*0630*/  @P0 LDG.E R64, [R10.64] ;  /* 0x000000240a400981 */ /* 0x000762000c1e1900 */
[----:B0-----:R-:W-:-:S02]  /*0640*/  IMAD.MOV.U32 R12, RZ, RZ, RZ ;  /* 0x000000ffff0c7224 */ /* 0x001fc400078e00ff */
[----:B---3--:R-:W-:-:S04]  /*0650*/  IMAD.MOV R11, RZ, RZ, -R13 ;  /* 0x000000ffff0b7224 */ /* 0x008fc800078e0a0d */
[----:B-1----:R-:W-:-:S04]  /*0660*/  IMAD R7, R11, R20, RZ ;  /* 0x000000140b077224 */ /* 0x002fc800078e02ff */
[----:B------:R-:W-:-:S06]  /*0670*/  IMAD.HI.U32 R13, R13, R7, R12 ;  /* 0x000000070d0d7227 */ /* 0x000fcc00078e000c */
[----:B------:R-:W-:-:S04]  /*0680*/  IMAD.HI.U32 R13, R13, R19, RZ ;  /* 0x000000130d0d7227 */ /* 0x000fc800078e00ff */
[----:B------:R-:W-:-:S04]  /*0690*/  IMAD.MOV R13, RZ, RZ, -R13 ;  /* 0x000000ffff0d7224 */ /* 0x000fc800078e0a0d */
[----:B------:R-:W-:-:S05]  /*06a0*/  IMAD R19, R20, R13, R19 ;  /* 0x0000000d14137224 */ /* 0x000fca00078e0213 */
[----:B------:R-:W-:Y:S01]  /*06b0*/  ISETP.GT.U32.AND P0, PT, R20, R19, PT ;  /* 0x000000131400720c */ /* 0x000fe20003f04070 */
[----:B----4-:R-:W-:Y:S01]  /*06c0*/  IMAD R4, R2, c[0x0][0x1c8], R3 ;  /* 0x0000720002047a24 */ /* 0x010fe200078e0203 */
[----:B------:R-:W-:Y:S01]  /*06d0*/  ISETP.NE.AND P1, PT, RZ, c[0x0][0x1c8], PT ;  /* 0x00007200ff007a0c */ /* 0x000fe20003f25270 */
[----:B------:R-:W-:Y:S01]  /*06e0*/  IMAD.MOV.U32 R10, RZ, RZ, RZ ;  /* 0x000000ffff0a7224 */ /* 0x000fe200078e00ff */
[----:B------:R-:W-:Y:S02]  /*06f0*/  ISETP.NE.AND P4, PT, RZ, c[0x0][0x1ec], PT ;  /* 0x00007b00ff007a0c */ /* 0x000fe40003f85270 */
[----:B------:R-:W-:-:S07]  /*0700*/  SEL R3, R65, R4, !P1 ;  /* 0x0000000441037207 */ /* 0x000fce0004800000 */
[----:B------:R-:W-:-:S05]  /*0710*/  @!P0 IMAD.IADD R19, R19, 0x1, -R20 ;  /* 0x0000000113138824 */ /* 0x000fca00078e0a14 */
[----:B------:R-:W-:Y:S01]  /*0720*/  ISETP.GT.U32.AND P0, PT, R20, R19, PT ;  /* 0x000000131400720c */ /* 0x000fe20003f04070 */
[----:B------:R-:W-:Y:S07]  /*0730*/  @P5 BRA `(.L_x_2) ;  /* 0x0000010000005947 */ /* 0x000fee0003800000 */
[----:B--2---:R-:W-:Y:S02]  /*0740*/  IMAD.MOV.U32 R6, RZ, RZ, 0x2 ;  /* 0x00000002ff067424 */ /* 0x004fe400078e00ff */
[----:B------:R-:W-:-:S03]  /*0750*/  IMAD.IADD R3, R3, 0x1, R0 ;  /* 0x0000000103037824 */ /* 0x000fc600078e0200 */
[----:B------:R-:W-:-:S13]  /*0760*/  ISETP.NE.AND P1, PT, R6, c[0x0][0x258], PT ;  /* 0x0000960006007a0c */ /* 0x000fda0003f25270 */
[----:B------:R-:W-:-:S04]  /*0770*/  @!P1 IADD3 R8, P3, R3, c[0x0][0x168], RZ ;  /* 0x00005a0003089a10 */ /* 0x000fc80007f7e0ff */
[----:B------:R-:W-:-:S05]  /*0780*/  @!P1 LEA.HI.X.SX32 R9, R3, c[0x0][0x16c], 0x1, P3 ;  /* 0x00005b0003099a11 */ /* 0x000fca00018f0eff */
[----:B------:R-:W2:Y:S01]  /*0790*/  @!P1 LDG.E.U16 R8, [R8.64] ;  /* 0x0000002408089981 */ /* 0x000ea2000c1e1500 */
[----:B------:R-:W-:Y:S02]  /*07a0*/  @!P1 IMAD.MOV.U32 R4, RZ, RZ, c[0x0][0x248] ;  /* 0x00009200ff049624 */ /* 0x000fe400078e00ff */
[----:B------:R-:W-:Y:S02]  /*07b0*/  @!P1 IMAD.MOV.U32 R5, RZ, RZ, c[0x0][0x24c] ;  /* 0x00009300ff059624 */ /* 0x000fe400078e00ff */
[----:B------:R-:W-:-:S03]  /*07c0*/  @P1 IMAD.WIDE R6, R3, R6, c[0x0][0x168] ;  /* 0x00005a0003061625 */ /* 0x000fc600078e0206 */
[----:B------:R-:W3:Y:S04]  /*07d0*/  @!P1 LDG.E R4, [R4.64] ;  /* 0x0000002404049981 */ /* 0x000ee8000c1e1900 */
[----:B------:R0:W5:Y:S01]  /*07e0*/  @P1 LDG.E R10, [R6.64] ;  /* 0x00000024060a1981 */ /* 0x000162000c1e1900 */
[----:B--2---:R-:W3:Y:S08]  /*07f0*/  @!P1 I2F.S8 R3, R8 ;  /* 0x0000000800039306 */ /* 0x004ef00000001400 */
[----:B------:R-:W1:Y:S01]  /*0800*/  @!P1 I2F.S8 R11, R8.B1 ;  /* 0x10000008000b9306 */ /* 0x000e620000001400 */
[----:B---3--:R-:W-:-:S02]  /*0810*/  @!P1 FMUL.FTZ R3, R3, R4 ;  /* 0x0000000403039220 */ /* 0x008fc40000410000 */
[----:B-1----:R-:W-:-:S05]  /*0820*/  @!P1 FMUL.FTZ R12, R11, R4 ;  /* 0x000000040b0c9220 */ /* 0x002fca0000410000 */
[----:B------:R-:W-:Y:S02]  /*0830*/  @!P1 F2FP.PACK_AB R10, R12, R3 ;  /* 0x000000030c0a923e */ /* 0x000fe400000000ff */
.L_x_2:
[----:B0-2---:R-:W-:Y:S05]  /*0840*/  BSYNC B0 ;  /* 0x0000000000007941 */ /* 0x005fea0003800000 */
.L_x_1:
[----:B------:R-:W-:Y:S01]  /*0850*/  ISETP.GE.AND P1, PT, R61, RZ, PT ;  /* 0x000000ff3d00720c */ /* 0x000fe20003f26270 */
[----:B-----5:R-:W-:Y:S01]  /*0860*/  @!P4 HFMA2.MMA R24, R24, 1, 1, R23 ;  /* 0x3c003c001818c835 */ /* 0x020fe20000000017 */
[----:B------:R-:W-:Y:S01]  /*0870*/  @!P0 IMAD.IADD R19, R19, 0x1, -R20 ;  /* 0x0000000113138824 */ /* 0x000fe200078e0a14 */
[----:B------:R-:W-:Y:S01]  /*0880*/  ULDC.U8 UR4, c[0x0][0x1e4] ;  /* 0x0000790000047ab9 */ /* 0x000fe20000000000 */
[----:B------:R-:W-:Y:S01]  /*0890*/  ISETP.NE.AND P0, PT, RZ, c[0x0][0x1d4], PT ;  /* 0x00007500ff007a0c */ /* 0x000fe20003f05270 */
[----:B------:R-:W-:Y:S01]  /*08a0*/  HADD2 R27, R10, R27 ;  /* 0x0000001b0a1b7230 */ /* 0x000fe20000000000 */
[----:B------:R-:W-:-:S05]  /*08b0*/  IMAD R28, R28, c[0x0][0x1d8], RZ ;  /* 0x000076001c1c7a24 */ /* 0x000fca00078e02ff */
[----:B------:R-:W-:Y:S01]  /*08c0*/  @P2 HMUL2 R24, R24, R15 ;  /* 0x0000000f18182232 */ /* 0x000fe20000000000 */
[----:B------:R-:W-:Y:S01]  /*08d0*/  ISETP.LT.AND P2, PT, RZ, c[0x0][0x1e0], PT ;  /* 0x00007800ff007a0c */ /* 0x000fe20003f41270 */
[----:B------:R-:W-:Y:S01]  /*08e0*/  @!P1 IMAD.MOV R19, RZ, RZ, -R19 ;  /* 0x000000ffff139224 */ /* 0x000fe200078e0a13 */
[----:B------:R-:W-:-:S03]  /*08f0*/  ISETP.NE.AND P1, PT, RZ, UR4, PT ;  /* 0x00000004ff007c0c */ /* 0x000fc6000bf25270 */
[----:B------:R-:W-:Y:S02]  /*0900*/  @!P0 LOP3.LUT R19, RZ, c[0x0][0x1d4], RZ, 0x33, !PT ;  /* 0x00007500ff138a12 */ /* 0x000fe400078e33ff */
[----:B------:R-:W-:-:S08]  /*0910*/  ISETP.GE.AND P0, PT, R16, 0x10, PT ;  /* 0x000000101000780c */ /* 0x000fd00003f06270 */
[----:B------:R-:W-:Y:S05]  /*0920*/  @!P1 BRA P2, `(.L_x_3) ;  /* 0x000009f000009947 */ /* 0x000fea0001000000 */
[----:B------:R-:W-:-:S05]  /*0930*/  IMAD.MOV.U32 R29, RZ, RZ, c[0x0][0x1e0] ;  /* 0x00007800ff1d7624 */ /* 0x000fca00078e00ff */
[----:B------:R-:W-:-:S13]  /*0940*/  ISETP.LT.OR P1, PT, R29, 0x1, !P1 ;  /* 0x000000011d00780c */ /* 0x000fda0004f21670 */
[----:B------:R-:W-:Y:S05]  /*0950*/  @P1 BRA `(.L_x_4) ;  /* 0x00000d1000001947 */ /* 0x000fea0003800000 */
[----:B------:R-:W-:Y:S02]  /*0960*/  LEA.HI R29, R29, c[0x0][0x1e0], RZ, 0x1 ;  /* 0x000078001d1d7a11 */ /* 0x000fe400078f08ff */
[----:B------:R-:W-:Y:S02]  /*0970*/  IABS R8, R0 ;  /* 0x0000000000087213 */ /* 0x000fe40000000000 */
[----:B------:R-:W-:-:S04]  /*0980*/  SHF.R.S32.HI R29, RZ, 0x1, R29 ;  /* 0x00000001ff1d7819 */ /* 0x000fc8000001141d */
[-C--:B------:R-:W-:Y:S02]  /*0990*/  IABS R6, R29.reuse ;  /* 0x0000001d00067213 */ /* 0x080fe40000000000 */
[----:B------:R-:W-:Y:S02]  /*09a0*/  IABS R9, R29 ;  /* 0x0000001d00097213 */ /* 0x000fe40000000000 */
[----:B------:R-:W0:Y:S08]  /*09b0*/  I2F.RP R3, R6 ;  /* 0x0000000600037306 */ /* 0x000e300000209400 */
[----:B0-----:R-:W0:Y:S02]  /*09c0*/  MUFU.RCP R3, R3 ;  /* 0x0000000300037308 */ /* 0x001e240000001000 */
[----:B0-----:R-:W-:Y:S01]  /*09d0*/  IADD3 R4, R3, 0xffffffe, RZ ;  /* 0x0ffffffe03047810 */ /* 0x001fe20007ffe0ff */
[----:B------:R-:W-:-:S05]  /*09e0*/  IMAD.MOV R3, RZ, RZ, -R9 ;  /* 0x000000ffff037224 */ /* 0x000fca00078e0a09 */
[----:B------:R0:W1:Y:S02]  /*09f0*/  F2I.FTZ.U32.TRUNC.NTZ R5, R4 ;  /* 0x0000000400057305 */ /* 0x000064000021f000 */
[----:B0-----:R-:W-:Y:S02]  /*0a00*/  IMAD.MOV.U32 R4, RZ, RZ, RZ ;  /* 0x000000ffff047224 */ /* 0x001fe400078e00ff */
[----:B-1----:R-:W-:-:S04]  /*0a10*/  IMAD.MOV R7, RZ, RZ, -R5 ;  /* 0x000000ffff077224 */ /* 0x002fc800078e0a05 */
[----:B------:R-:W-:-:S04]  /*0a20*/  IMAD R7, R7, R6, RZ ;  /* 0x0000000607077224 */ /* 0x000fc800078e02ff */
[----:B------:R-:W-:-:S06]  /*0a30*/  IMAD.HI.U32 R5, R5, R7, R4 ;  /* 0x0000000705057227 */ /* 0x000fcc00078e0004 */
[----:B------:R-:W-:-:S04]  /*0a40*/  IMAD.HI.U32 R5, R5, R8, RZ ;  /* 0x0000000805057227 */ /* 0x000fc800078e00ff */
[----:B------:R-:W-:-:S05]  /*0a50*/  IMAD R3, R5, R3, R8 ;  /* 0x0000000305037224 */ /* 0x000fca00078e0208 */
[----:B------:R-:W-:-:S13]  /*0a60*/  ISETP.GT.U32.AND P1, PT, R6, R3, PT ;  /* 0x000000030600720c */ /* 0x000fda0003f24070 */
[----:B------:R-:W-:Y:S01]  /*0a70*/  @!P1 IMAD.IADD R3, R3, 0x1, -R6 ;  /* 0x0000000103039824 */ /* 0x000fe200078e0a06 */
[----:B------:R-:W-:-:S04]  /*0a80*/  @!P1 IADD3 R5, R5, 0x1, RZ ;  /* 0x0000000105059810 */ /* 0x000fc80007ffe0ff */
[----:B------:R-:W-:Y:S02]  /*0a90*/  ISETP.GE.U32.AND P2, PT, R3, R6, PT ;  /* 0x000000060300720c */ /* 0x000fe40003f46070 */
[----:B------:R-:W-:-:S04]  /*0aa0*/  LOP3.LUT R3, R0, R29, RZ, 0x3c, !PT ;  /* 0x0000001d00037212 */ /* 0x000fc800078e3cff */
[----:B------:R-:W-:Y:S02]  /*0ab0*/  ISETP.GE.AND P1, PT, R3, RZ, PT ;  /* 0x000000ff0300720c */ /* 0x000fe40003f26270 */
[----:B------:R-:W-:-:S05]  /*0ac0*/  LOP3.LUT R3, R29, 0x1, RZ, 0xc0, !PT ;  /* 0x000000011d037812 */ /* 0x000fca00078ec0ff */
[----:B------:R-:W-:Y:S02]  /*0ad0*/  @P2 IADD3 R5, R5, 0x1, RZ ;  /* 0x0000000105052810 */ /* 0x000fe40007ffe0ff */
[----:B------:R-:W-:-:S03]  /*0ae0*/  ISETP.NE.AND P2, PT, R29, RZ, PT ;  /* 0x000000ff1d00720c */ /* 0x000fc60003f45270 */
[----:B------:R-:W-:-:S04]  /*0af0*/  IMAD.MOV.U32 R30, RZ, RZ, R5 ;  /* 0x000000ffff1e7224 */ /* 0x000fc800078e0005 */
[----:B------:R-:W-:Y:S01]  /*0b00*/  @!P1 IMAD.MOV R30, RZ, RZ, -R30 ;  /* 0x000000ffff1e9224 */ /* 0x000fe200078e0a1e */
[----:B------:R-:W-:Y:S02]  /*0b10*/  ISETP.LT.AND P1, PT, R0, c[0x0][0x1e0], !P0 ;  /* 0x0000780000007a0c */ /* 0x000fe40004721270 */
[----:B------:R-:W-:Y:S02]  /*0b20*/  ISETP.NE.U32.AND P0, PT, R3, 0x1, PT ;  /* 0x000000010300780c */ /* 0x000fe40003f05070 */
[----:B------:R-:W-:Y:S02]  /*0b30*/  P2R R32, PR, RZ, 0x2 ;  /* 0x00000002ff207803 */ /* 0x000fe40000000000 */
[----:B------:R-:W-:-:S05]  /*0b40*/  @!P2 LOP3.LUT R30, RZ, R29, RZ, 0x33, !PT ;  /* 0x0000001dff1ea212 */ /* 0x000fca00078e33ff */
[----:B------:R-:W-:-:S04]  /*0b50*/  IMAD.MOV R3, RZ, RZ, -R30 ;  /* 0x000000ffff037224 */ /* 0x000fc800078e0a1e */
[----:B------:R-:W-:Y:S01]  /*0b60*/  IMAD R31, R29, R3, R0 ;  /* 0x000000031d1f7224 */ /* 0x000fe200078e0200 */
[----:B------:R-:W-:Y:S05]  /*0b70*/  @P0 BRA `(.L_x_5) ;  /* 0x0000013000000947 */ /* 0x000fea0003800000 */
[----:B------:R-:W-:Y:S01]  /*0b80*/  MOV R14, 0x0 ;  /* 0x00000000000e7802 */ /* 0x000fe20000000f00 */
[----:B------:R-:W-:Y:S02]  /*0b90*/  IMAD.MOV.U32 R4, RZ, RZ, c[0x4][0x68] ;  /* 0x01001a00ff047624 */ /* 0x000fe400078e00ff */
[----:B------:R-:W-:Y:S02]  /*0ba0*/  IMAD.MOV.U32 R5, RZ, RZ, c[0x4][0x6c] ;  /* 0x01001b00ff057624 */ /* 0x000fe400078e00ff */
[----:B------:R-:W-:Y:S01]  /*0bb0*/  IMAD.MOV.U32 R6, RZ, RZ, c[0x4][0x70] ;  /* 0x01001c00ff067624 */ /* 0x000fe200078e00ff */
[----:B------:R-:W0:Y:S01]  /*0bc0*/  LDC.64 R14, c[0x4][R14] ;  /* 0x010000000e0e7b82 */ /* 0x000e220000000a00 */
[----:B------:R-:W-:Y:S02]  /*0bd0*/  IMAD.MOV.U32 R7, RZ, RZ, c[0x4][0x74] ;  /* 0x01001d00ff077624 */ /* 0x000fe400078e00ff */
[----:B------:R-:W-:-:S02]  /*0be0*/  IMAD.MOV.U32 R8, RZ, RZ, 0x53f ;  /* 0x0000053fff087424 */ /* 0x000fc400078e00ff */
[----:B------:R-:W-:Y:S02]  /*0bf0*/  IMAD.MOV.U32 R10, RZ, RZ, c[0x4][0x60] ;  /* 0x01001800ff0a7624 */ /* 0x000fe400078e00ff */
[----:B------:R-:W-:Y:S02]  /*0c00*/  IMAD.MOV.U32 R11, RZ, RZ, c[0x4][0x64] ;  /* 0x01001900ff0b7624 */ /* 0x000fe400078e00ff */
[----:B------:R-:W-:Y:S02]  /*0c10*/  IMAD.MOV.U32 R12, RZ, RZ, 0x1 ;  /* 0x00000001ff0c7424 */ /* 0x000fe400078e00ff */
[----:B------:R-:W-:Y:S02]  /*0c20*/  IMAD.MOV.U32 R13, RZ, RZ, RZ ;  /* 0x000000ffff0d7224 */ /* 0x000fe400078e00ff */
[----:B------:R-:W-:Y:S01]  /*0c30*/  LEPC R20 ;  /* 0x000000000014734e */ /* 0x000fe20000000000 */
[----:B------:R-:W-:Y:S02]  /*0c40*/  MOV R3, 0xcb0 ;  /* 0x00000cb000037802 */ /* 0x000fe40000000f00 */
[----:B------:R-:W-:Y:S02]  /*0c50*/  MOV R0, 0xc30 ;  /* 0x00000c3000007802 */ /* 0x000fe40000000f00 */
[----:B------:R-:W-:-:S02]  /*0c60*/  MOV R9, 0x0 ;  /* 0x0000000000097802 */ /* 0x000fc40000000f00 */
[----:B------:R-:W-:Y:S02]  /*0c70*/  MOV R22, 0x0 ;  /* 0x0000000000167802 */ /* 0x000fe40000000f00 */
[----:B------:R-:W-:-:S04]  /*0c80*/  IADD3 R20, P0, P1, -R0, R3, R20 ;  /* 0x0000000300147210 */ /* 0x000fc8000791e114 */
[----:B------:R-:W-:-:S04]  /*0c90*/  IADD3.X R21, ~R22, R9, R21, P0, P1 ;  /* 0x0000000916157210 */ /* 0x000fc800007e2515 */
[----:B0-----:R-:W-:Y:S05]  /*0ca0*/  CALL.ABS.NOINC R14 ;  /* 0x000000000e007343 */ /* 0x001fea0003c00000 */
.L_x_5:
[----:B------:R-:W-:Y:S01]  /*0cb0*/  ISETP.NE.AND P6, PT, R32, RZ, PT ;  /* 0x000000ff2000720c */ /* 0x000fe20003fc5270 */
[----:B------:R-:W-:Y:S02]  /*0cc0*/  IMAD R0, R29, R30, R31 ;  /* 0x0000001e1d007224 */ /* 0x000fe400078e021f */
[----:B------:R-:W-:-:S03]  /*0cd0*/  IMAD.MOV.U32 R13, RZ, RZ, c[0x0][0x1e0] ;  /* 0x00007800ff0d7624 */ /* 0x000fc600078e00ff */
[----:B------:R-:W-:-:S05]  /*0ce0*/  LEA R0, R0, 0xc0, 0x1 ;  /* 0x000000c000007811 */ /* 0x000fca00078e08ff */
[----:B------:R-:W-:Y:S02]  /*0cf0*/  IMAD R3, R13, 0x2, R0 ;  /* 0x000000020d037824 */ /* 0x000fe400078e0200 */
[----:B------:R-:W-:Y:S05]  /*0d00*/  @!P6 BRA `(.L_x_6) ;  /* 0x000000300000e947 */ /* 0x000fea0003800000 */
[----:B------:R-:W-:Y:S01]  /*0d10*/  ISETP.NE.AND P5, PT, RZ, c[0x0][0x1ec], PT ;  /* 0x00007b00ff007a0c */ /* 0x000fe20003fa5270 */
[----:B------:R0:W-:-:S12]  /*0d20*/  STS [R0], R27 ;  /* 0x0000001b00007388 */ /* 0x0001d80000000800 */
[----:B------:R0:W-:Y:S02]  /*0d30*/  @!P5 STS [R3], R24 ;  /* 0x000000180300d388 */ /* 0x0001e40000000800 */
.L_x_6:
[----:B------:R-:W-:Y:S01]  /*0d40*/  WARPSYNC 0xffffffff ;  /* 0xffffffff00007948 */ /* 0x000fe20003800000 */
[----:B------:R-:W-:Y:S06]  /*0d50*/  BAR.SYNC.DEFER_BLOCKING 0x0 ;  /* 0x0000000000007b1d */ /* 0x000fec0000010000 */
[----:B------:R-:W-:Y:S05]  /*0d60*/  @!P6 BRA.U `(.L_x_7) ;  /* 0x000005210000e947 */ /* 0x000fea0003800000 */
[----:B------:R-:W-:Y:S01]  /*0d70*/  SHF.R.S32.HI R4, RZ, 0x1f, R13 ;  /* 0x0000001fff047819 */ /* 0x000fe2000001140d */
[----:B------:R-:W-:Y:S01]  /*0d80*/  BSSY B0, `(.L_x_7) ;  /* 0x0000050000007945 */ /* 0x000fe20003800000 */
[----:B------:R-:W-:Y:S02]  /*0d90*/  LEA.HI R5, R31, R31, RZ, 0x1 ;  /* 0x0000001f1f057211 */ /* 0x000fe400078f08ff */
[----:B------:R-:W-:-:S02]  /*0da0*/  LEA.HI R4, R4, c[0x0][0x1e0], RZ, 0x2 ;  /* 0x0000780004047a11 */ /* 0x000fc400078f10ff */
[----:B------:R-:W-:Y:S02]  /*0db0*/  SHF.R.S32.HI R5, RZ, 0x1, R5 ;  /* 0x00000001ff057819 */ /* 0x000fe40000011405 */
[----:B------:R-:W-:-:S05]  /*0dc0*/  SHF.R.S32.HI R4, RZ, 0x2, R4 ;  /* 0x00000002ff047819 */ /* 0x000fca0000011404 */
[----:B------:R-:W-:Y:S01]  /*0dd0*/  IMAD R4, R30, R4, R5 ;  /* 0x000000041e047224 */ /* 0x000fe200078e0205 */
[----:B------:R-:W-:Y:S05]  /*0de0*/  @!P6 BRA `(.L_x_8) ;  /* 0x000004900000e947 */ /* 0x000fea0003800000 */
[----:B------:R-:W-:Y:S01]  /*0df0*/  IMAD.SHL.U32 R12, R4, 0x2, RZ ;  /* 0x00000002040c7824 */ /* 0x000fe200078e00ff */
[----:B------:R-:W-:Y:S01]  /*0e00*/  ISETP.NE.AND P0, PT, RZ, c[0x0][0x1ec], PT ;  /* 0x00007b00ff007a0c */ /* 0x000fe20003f05270 */
[----:B------:R-:W-:Y:S02]  /*0e10*/  BSSY B1, `(.L_x_9) ;  /* 0x0000043000017945 */ /* 0x000fe40003800000 */
[----:B------:R-:W-:Y:S01]  /*0e20*/  IMAD R6, R29, 0x2, R12 ;  /* 0x000000021d067824 */ /* 0x000fe200078e020c */
[----:B0-----:R-:W-:Y:S01]  /*0e30*/  LDS.U16 R27, [R12+0xc0] ;  /* 0x0000c0000c1b7984 */ /* 0x001fe20000000400 */
[----:B------:R-:W-:-:S04]  /*0e40*/  IADD3 R4, R12, 0xc0, RZ ;  /* 0x000000c00c047810 */ /* 0x000fc80007ffe0ff */
[----:B------:R-:W0:Y:S01]  /*0e50*/  LDS.U16 R6, [R6+0xc0] ;  /* 0x0000c00006067984 */ /* 0x000e220000000400 */
[----:B------:R-:W-:Y:S01]  /*0e60*/  IMAD R29, R29, 0x2, R4 ;  /* 0x000000021d1d7824 */ /* 0x000fe200078e0204 */
[----:B0-----:R-:W-:Y:S02]  /*0e70*/  PRMT R27, R27, 0x5410, R6 ;  /* 0x000054101b1b7816 */ /* 0x001fe40000000006 */
[----:B------:R-:W-:Y:S05]  /*0e80*/  @!P0 BRA `(.L_x_10) ;  /* 0x0000015000008947 */ /* 0x000fea0003800000 */
[----:B------:R-:W-:-:S13]  /*0e90*/  ISETP.GE.AND P0, PT, R12, c[0x0][0x1e0], PT ;  /* 0x000078000c007a0c */ /* 0x000fda0003f06270 */
[----:B------:R-:W-:Y:S05]  /*0ea0*/  @P0 BRA `(.L_x_11) ;  /* 0x0000039000000947 */ /* 0x000fea0003800000 */
[----:B------:R-:W0:Y:S01]  /*0eb0*/  I2F R5, c[0x0][0x1e0] ;  /* 0x0000780000057b06 */ /* 0x000e220000201400 */
[--C-:B------:R-:W-:Y:S02]  /*0ec0*/  HADD2.F32 R8, -RZ, R27.reuse.H1_H1 ;  /* 0x3000001bff087230 */ /* 0x100fe40000004100 */
[----:B------:R-:W-:-:S05]  /*0ed0*/  HADD2.F32 R27, -RZ, R27.H0_H0 ;  /* 0x2000001bff1b7230 */ /* 0x000fca0000004100 */
[----:B------:R-:W-:Y:S08]  /*0ee0*/  I2F R6, R12 ;  /* 0x0000000c00067306 */ /* 0x000ff00000201400 */
[----:B0-----:R-:W0:Y:S08]  /*0ef0*/  MUFU.RCP R5, R5 ;  /* 0x0000000500057308 */ /* 0x001e300000001000 */
[----:B------:R-:W-:Y:S01]  /*0f00*/  I2F R4, c[0x0][0x1ec] ;  /* 0x00007b0000047b06 */ /* 0x000fe20000201400 */
[----:B0-----:R-:W-:-:S04]  /*0f10*/  FMUL.FTZ R6, R6, R5 ;  /* 0x0000000506067220 */ /* 0x001fc80000410000 */
[----:B------:R-:W-:-:S04]  /*0f20*/  FMUL.FTZ R6, R6, 13.28771209716796875 ;  /* 0x41549a7806067820 */ /* 0x000fc80000410000 */
[----:B------:R-:W0:Y:S02]  /*0f30*/  MUFU.EX2 R7, -R6 ;  /* 0x8000000600077308 */ /* 0x000e240000000800 */
[----:B0-----:R-:W-:-:S04]  /*0f40*/  FMUL.FTZ R4, R4, R7 ;  /* 0x0000000704047220 */ /* 0x001fc80000410000 */
[----:B------:R-:W-:-:S04]  /*0f50*/  FMUL.RZ R9, R4, 0.15915493667125701904 ;  /* 0x3e22f98304097820 */ /* 0x000fc8000040c000 */
[----:B------:R-:W0:Y:S08]  /*0f60*/  MUFU.SIN R7, R9 ;  /* 0x0000000900077308 */ /* 0x000e300000000400 */
[----:B------:R-:W1:Y:S01]  /*0f70*/  MUFU.COS R4, R9 ;  /* 0x0000000900047308 */ /* 0x000e620000000000 */
[-C--:B0-----:R-:W-:Y:S02]  /*0f80*/  FMUL.FTZ R5, R7, R8.reuse ;  /* 0x0000000807057220 */ /* 0x081fe40000410000 */
[----:B-1----:R-:W-:-:S02]  /*0f90*/  FMUL.FTZ R8, R4, R8 ;  /* 0x0000000804087220 */ /* 0x002fc40000410000 */
[-C--:B------:R-:W-:Y:S02]  /*0fa0*/  FFMA.FTZ R5, R4, R27.reuse, -R5 ;  /* 0x0000001b04057223 */ /* 0x080fe40000010805 */
[----:B------:R-:W-:-:S05]  /*0fb0*/  FFMA.FTZ R8, R7, R27, R8 ;  /* 0x0000001b07087223 */ /* 0x000fca0000010008 */
[----:B------:R-:W-:Y:S01]  /*0fc0*/  F2FP.PACK_AB R27, R8, R5 ;  /* 0x00000005081b723e */ /* 0x000fe200000000ff */
[----:B------:R-:W-:Y:S05]  /*0fd0*/  BRA `(.L_x_11) ;  /* 0x0000026000007947 */ /* 0x000fea0003800000 */
.L_x_10:
[C---:B------:R-:W-:Y:S01]  /*0fe0*/  IMAD R14, R13.reuse, 0x2, R29 ;  /* 0x000000020d0e7824 */ /* 0x040fe200078e021d */
[----:B------:R-:W-:Y:S01]  /*0ff0*/  ISETP.GE.AND P0, PT, R12, c[0x0][0x1e0], PT ;  /* 0x000078000c007a0c */ /* 0x000fe20003f06270 */
[----:B------:R-:W-:Y:S01]  /*1000*/  IMAD R13, R13, 0x2, R12 ;  /* 0x000000020d0d7824 */ /* 0x000fe200078e020c */
[----:B------:R-:W-:Y:S02]  /*1010*/  BSSY B2, `(.L_x_12) ;  /* 0x000001f000027945 */ /* 0x000fe40003800000 */
[----:B------:R-:W-:Y:S04]  /*1020*/  LDS.U16 R24, [R14] ;  /* 0x000000000e187984 */ /* 0x000fe80000000400 */
[----:B------:R-:W0:Y:S02]  /*1030*/  LDS.U16 R5, [R13+0xc0] ;  /* 0x0000c0000d057984 */ /* 0x000e240000000400 */
[----:B0-----:R-:W-:-:S03]  /*1040*/  PRMT R24, R5, 0x5410, R24 ;  /* 0x0000541005187816 */ /* 0x001fc60000000018 */
[----:B------:R-:W-:Y:S05]  /*1050*/  @P0 BRA `(.L_x_13) ;  /* 0x000001a000000947 */ /* 0x000fea0003800000 */
[----:B------:R-:W0:Y:S01]  /*1060*/  I2F R7, c[0x0][0x1e0] ;  /* 0x0000780000077b06 */ /* 0x000e220000201400 */
[----:B------:R-:W-:Y:S01]  /*1070*/  IADD3 R4, -R64, c[0x0][0x1ec], RZ ;  /* 0x00007b0040047a10 */ /* 0x000fe20007ffe1ff */
[--C-:B------:R-:W-:Y:S02]  /*1080*/  HADD2.F32 R11, -RZ, R27.reuse.H1_H1 ;  /* 0x3000001bff0b7230 */ /* 0x100fe40000004100 */
[--C-:B------:R-:W-:Y:S02]  /*1090*/  HADD2.F32 R8, -RZ, R24.reuse.H1_H1 ;  /* 0x30000018ff087230 */ /* 0x100fe40000004100 */
[----:B------:R-:W-:Y:S02]  /*10a0*/  HADD2.F32 R24, -RZ, R24.H0_H0 ;  /* 0x20000018ff187230 */ /* 0x000fe40000004100 */
[----:B------:R-:W-:Y:S01]  /*10b0*/  I2F R5, R12 ;  /* 0x0000000c00057306 */ /* 0x000fe20000201400 */
[----:B------:R-:W-:-:S07]  /*10c0*/  HADD2.F32 R27, -RZ, R27.H0_H0 ;  /* 0x2000001bff1b7230 */ /* 0x000fce0000004100 */
[----:B0-----:R-:W0:Y:S08]  /*10d0*/  MUFU.RCP R6, R7 ;  /* 0x0000000700067308 */ /* 0x001e300000001000 */
[----:B------:R-:W-:Y:S01]  /*10e0*/  I2F R4, R4 ;  /* 0x0000000400047306 */ /* 0x000fe20000201400 */
[----:B0-----:R-:W-:-:S04]  /*10f0*/  FMUL.FTZ R5, R5, R6 ;  /* 0x0000000605057220 */ /* 0x001fc80000410000 */
[----:B------:R-:W-:-:S04]  /*1100*/  FMUL.FTZ R9, R5, 13.28771209716796875 ;  /* 0x41549a7805097820 */ /* 0x000fc80000410000 */
[----:B------:R-:W0:Y:S02]  /*1110*/  MUFU.EX2 R5, -R9 ;  /* 0x8000000900057308 */ /* 0x000e240000000800 */
[----:B0-----:R-:W-:-:S04]  /*1120*/  FMUL.FTZ R5, R4, R5 ;  /* 0x0000000504057220 */ /* 0x001fc80000410000 */
[----:B------:R-:W-:-:S04]  /*1130*/  FMUL.RZ R10, R5, 0.15915493667125701904 ;  /* 0x3e22f983050a7820 */ /* 0x000fc8000040c000 */
[----:B------:R-:W0:Y:S08]  /*1140*/  MUFU.SIN R6, R10 ;  /* 0x0000000a00067308 */ /* 0x000e300000000400 */
[----:B------:R-:W1:Y:S01]  /*1150*/  MUFU.COS R5, R10 ;  /* 0x0000000a00057308 */ /* 0x000e620000000000 */
[----:B0-----:R-:W-:Y:S02]  /*1160*/  FMUL.FTZ R4, R11, R6 ;  /* 0x000000060b047220 */ /* 0x001fe40000410000 */
[----:B------:R-:W-:-:S02]  /*1170*/  FMUL.FTZ R9, R6, R8 ;  /* 0x0000000806097220 */ /* 0x000fc40000410000 */
[-C--:B-1----:R-:W-:Y:S02]  /*1180*/  FMUL.FTZ R7, R11, R5.reuse ;  /* 0x000000050b077220 */ /* 0x082fe40000410000 */
[C---:B------:R-:W-:Y:S02]  /*1190*/  FMUL.FTZ R11, R5.reuse, R8 ;  /* 0x00000008050b7220 */ /* 0x040fe40000410000 */
[----:B------:R-:W-:Y:S02]  /*11a0*/  FFMA.FTZ R9, R5, R24, -R9 ;  /* 0x0000001805097223 */ /* 0x000fe40000010809 */
[C---:B------:R-:W-:Y:S02]  /*11b0*/  FFMA.FTZ R4, R27.reuse, R5, -R4 ;  /* 0x000000051b047223 */ /* 0x040fe40000010804 */
[----:B------:R-:W-:Y:S02]  /*11c0*/  FFMA.FTZ R7, R27, R6, R7 ;  /* 0x000000061b077223 */ /* 0x000fe40000010007 */
[----:B------:R-:W-:-:S03]  /*11d0*/  FFMA.FTZ R24, R6, R24, R11 ;  /* 0x0000001806187223 */ /* 0x000fc6000001000b */
[----:B------:R-:W-:Y:S02]  /*11e0*/  F2FP.PACK_AB R27, R7, R4 ;  /* 0x00000004071b723e */ /* 0x000fe400000000ff */
[----:B------:R-:W-:Y:S02]  /*11f0*/  F2FP.PACK_AB R24, R24, R9 ;  /* 0x000000091818723e */ /* 0x000fe400000000ff */
.L_x_13:
[----:B------:R-:W-:Y:S05]  /*1200*/  BSYNC B2 ;  /* 0x0000000000027941 */ /* 0x000fea0003800000 */
.L_x_12:
[----:B------:R-:W-:Y:S01]  /*1210*/  PRMT R7, R24, 0x7632, R7 ;  /* 0x0000763218077816 */ /* 0x000fe20000000007 */
[----:B------:R0:W-:Y:S04]  /*1220*/  STS.U16 [R13+0xc0], R24 ;  /* 0x0000c0180d007388 */ /* 0x0001e80000000400 */
[----:B------:R0:W-:Y:S02]  /*1230*/  STS.U16 [R14], R7 ;  /* 0x000000070e007388 */ /* 0x0001e40000000400 */
.L_x_11:
[----:B------:R-:W-:Y:S05]  /*1240*/  BSYNC B1 ;  /* 0x0000000000017941 */ /* 0x000fea0003800000 */
.L_x_9:
[----:B------:R-:W-:Y:S01]  /*1250*/  PRMT R4, R27, 0x7632, R4 ;  /* 0x000076321b047816 */ /* 0x000fe20000000004 */
[----:B------:R1:W-:Y:S04]  /*1260*/  STS.U16 [R12+0xc0], R27 ;  /* 0x0000c01b0c007388 */ /* 0x0003e80000000400 */
[----:B------:R1:W-:Y:S02]  /*1270*/  STS.U16 [R29], R4 ;  /* 0x000000041d007388 */ /* 0x0003e40000000400 */
.L_x_8:
[----:B------:R-:W-:Y:S05]  /*1280*/  BSYNC B0 ;  /* 0x0000000000007941 */ /* 0x000fea0003800000 */
.L_x_7:
[----:B------:R-:W-:Y:S06]  /*1290*/  BAR.SYNC.DEFER_BLOCKING 0x0 ;  /* 0x0000000000007b1d */ /* 0x000fec0000010000 */
[----:B------:R-:W-:Y:S01]  /*12a0*/  BSSY B0, `(.L_x_14) ;  /* 0x0000005000007945 */ /* 0x000fe20003800000 */
[----:B------:R-:W-:Y:S05]  /*12b0*/  @!P6 BRA `(.L_x_15) ;  /* 0x000000300000e947 */ /* 0x000fea0003800000 */
[----:B------:R-:W-:Y:S01]  /*12c0*/  ISETP.NE.AND P0, PT, RZ, c[0x0][0x1ec], PT ;  /* 0x00007b00ff007a0c */ /* 0x000fe20003f05270 */
[----:B01----:R0:W1:-:S12]  /*12d0*/  LDS R27, [R0] ;  /* 0x00000000001b7984 */ /* 0x0030580000000800 */
[----:B------:R0:W2:Y:S02]  /*12e0*/  @!P0 LDS R24, [R3] ;  /* 0x0000000003188984 */ /* 0x0000a40000000800 */
.L_x_15:
[----:B------:R-:W-:Y:S05]  /*12f0*/  BSYNC B0 ;  /* 0x0000000000007941 */ /* 0x000fea0003800000 */
.L_x_14:
[----:B------:R-:W-:Y:S06]  /*1300*/  BAR.SYNC.DEFER_BLOCKING 0x0 ;  /* 0x0000000000007b1d */ /* 0x000fec0000010000 */
[----:B------:R-:W-:Y:S05]  /*1310*/  BRA `(.L_x_4) ;  /* 0x0000035000007947 */ /* 0x000fea0003800000 */
.L_x_3:
[----:B------:R-:W-:Y:S01]  /*1320*/  ISETP.NE.AND P0, PT, RZ, c[0x0][0x1ec], PT ;  /* 0x00007b00ff007a0c */ /* 0x000fe20003f05270 */
[----:B------:R-:W-:Y:S01]  /*1330*/  BSSY B0, `(.L_x_4) ;  /* 0x0000033000007945 */ /* 0x000fe20003800000 */
[----:B------:R-:W-:-:S11]  /*1340*/  IADD3 R6, -R64, c[0x0][0x1ec], RZ ;  /* 0x00007b0040067a10 */ /* 0x000fd60007ffe1ff */
        /* <DEDUP_REMOVED lines=8> */
[----:B------:R-:W-:Y:S01]  /*13d0*/  I2F R3, R6 ;  /* 0x0000000600037306 */ /* 0x000fe20000201400 */
[----:B0-----:R-:W-:-:S04]  /*13e0*/  FMUL.FTZ R4, R0, R5 ;  /* 0x0000000500047220 */ /* 0x001fc80000410000 */
[----:B------:R-:W-:-:S06]  /*13f0*/  FMUL.FTZ R4, R4, 13.28771209716796875 ;  /* 0x41549a7804047820 */ /* 0x000fcc0000410000 */
        /* <DEDUP_REMOVED lines=11> */
.L_x_16:
[----:B------:R-:W-:-:S13]  /*14b0*/  ISETP.GE.AND P0, PT, R0, c[0x0][0x1e0], PT ;  /* 0x0000780000007a0c */ /* 0x000fda0003f06270 */
[----:B------:R-:W-:Y:S05]  /*14c0*/  @P0 BRA `(.L_x_17) ;  /* 0x0000019000000947 */ /* 0x000fea0003800000 */
[----:B------:R-:W0:Y:S01]  /*14d0*/  I2F R3, c[0x0][0x1e0] ;  /* 0x0000780000037b06 */ /* 0x000e220000201400 */
[--C-:B------:R-:W-:Y:S02]  /*14e0*/  HADD2.F32 R9, -RZ, R27.reuse.H1_H1 ;  /* 0x3000001bff097230 */ /* 0x100fe40000004100 */
[--C-:B------:R-:W-:Y:S02]  /*14f0*/  HADD2.F32 R10, -RZ, R24.reuse.H1_H1 ;  /* 0x30000018ff0a7230 */ /* 0x100fe40000004100 */
[----:B------:R-:W-:Y:S02]  /*1500*/  HADD2.F32 R27, -RZ, R27.H0_H0 ;  /* 0x2000001bff1b7230 */ /* 0x000fe40000004100 */
[----:B------:R-:W-:Y:S01]  /*1510*/  HADD2.F32 R24, -RZ, R24.H0_H0 ;  /* 0x20000018ff187230 */ /* 0x000fe20000004100 */
[----:B------:R-:W-:Y:S08]  /*1520*/  I2F R0, R0 ;  /* 0x0000000000007306 */ /* 0x000ff00000201400 */
        /* <DEDUP_REMOVED lines=9> */
[C---:B0-----:R-:W-:Y:S02]  /*15c0*/  FMUL.FTZ R6, R8.reuse, R9 ;  /* 0x0000000908067220 */ /* 0x041fe40000410000 */
[----:B------:R-:W-:-:S02]  /*15d0*/  FMUL.FTZ R0, R8, R10 ;  /* 0x0000000a08007220 */ /* 0x000fc40000410000 */
[C---:B-1----:R-:W-:Y:S02]  /*15e0*/  FMUL.FTZ R9, R7.reuse, R9 ;  /* 0x0000000907097220 */ /* 0x042fe40000410000 */
[C---:B------:R-:W-:Y:S02]  /*15f0*/  FMUL.FTZ R3, R7.reuse, R10 ;  /* 0x0000000a07037220 */ /* 0x040fe40000410000 */
[CC--:B------:R-:W-:Y:S02]  /*1600*/  FFMA.FTZ R6, R7.reuse, R27.reuse, -R6 ;  /* 0x0000001b07067223 */ /* 0x0c0fe40000010806 */
[C---:B------:R-:W-:Y:S02]  /*1610*/  FFMA.FTZ R27, R8.reuse, R27, R9 ;  /* 0x0000001b081b7223 */ /* 0x040fe40000010009 */
[-C--:B------:R-:W-:Y:S02]  /*1620*/  FFMA.FTZ R0, R7, R24.reuse, -R0 ;  /* 0x0000001807007223 */ /* 0x080fe40000010800 */
[----:B------:R-:W-:Y:S01]  /*1630*/  FFMA.FTZ R3, R8, R24, R3 ;  /* 0x0000001808037223 */ /* 0x000fe20000010003 */
[----:B------:R-:W-:-:S04]  /*1640*/  F2FP.PACK_AB R27, R27, R6 ;  /* 0x000000061b1b723e */ /* 0x000fc800000000ff */
[----:B------:R-:W-:Y:S02]  /*1650*/  F2FP.PACK_AB R24, R3, R0 ;  /* 0x000000000318723e */ /* 0x000fe400000000ff */
.L_x_17:
[----:B------:R-:W-:Y:S05]  /*1660*/  BSYNC B0 ;  /* 0x0000000000007941 */ /* 0x000fea0003800000 */
.L_x_4:
[----:B------:R-:W-:Y:S01]  /*1670*/  ISETP.GT.AND P0, PT, R16, 0xf, PT ;  /* 0x0000000f1000780c */ /* 0x000fe20003f04270 */
[----:B------:R-:W-:Y:S01]  /*1680*/  BSSY B0, `(.L_x_18) ;  /* 0x000001b000007945 */ /* 0x000fe20003800000 */
[----:B0-----:R-:W-:-:S11]  /*1690*/  IMAD.MOV.U32 R0, RZ, RZ, RZ ;  /* 0x000000ffff007224 */ /* 0x001fd600078e00ff */
[----:B------:R-:W-:Y:S05]  /*16a0*/  @P0 BRA `(.L_x_19) ;  /* 0x0000018000000947 */ /* 0x000fea0003800000 */
[----:B------:R-:W-:Y:S01]  /*16b0*/  ISETP.NE.AND P0, PT, RZ, c[0x0][0x1ec], PT ;  /* 0x00007b00ff007a0c */ /* 0x000fe20003f05270 */
[----:B------:R-:W-:Y:S01]  /*16c0*/  IMAD R26, R19, 0x8, R26 ;  /* 0x00000008131a7824 */ /* 0x000fe200078e021a */
[----:B-1----:R0:W-:Y:S01]  /*16d0*/  STS [R16.X4+0x40], R27 ;  /* 0x0000401b10007388 */ /* 0x0021e20000004800 */
[----:B--2---:R-:W-:Y:S01]  /*16e0*/  HFMA2.MMA R0, R27, R24, -RZ ;  /* 0x000000181b007235 */ /* 0x004fe200001000ff */
[----:B------:R-:W-:Y:S01]  /*16f0*/  UMOV UR4, 0xffff ;  /* 0x0000ffff00047882 */ /* 0x000fe20000000000 */
[----:B------:R-:W-:-:S08]  /*1700*/  IMAD R4, R25, c[0x0][0x1d4], R26 ;  /* 0x0000750019047a24 */ /* 0x000fd000078e021a */
[----:B------:R-:W-:Y:S01]  /*1710*/  @!P0 IMAD.MOV.U32 R5, RZ, RZ, 0x2 ;  /* 0x00000002ff058424 */ /* 0x000fe200078e00ff */
[----:B------:R0:W-:Y:S01]  /*1720*/  @!P0 STS [R16.X4+0x80], R23 ;  /* 0x0000801710008388 */ /* 0x0001e20000004800 */
[--C-:B------:R-:W-:Y:S02]  /*1730*/  HADD2.F32 R3, -RZ, R0.reuse.H0_H0 ;  /* 0x20000000ff037230 */ /* 0x100fe40000004100 */
[----:B------:R-:W-:Y:S01]  /*1740*/  @!P0 IMAD.WIDE R4, R4, R5, c[0x0][0x198] ;  /* 0x0000660004048625 */ /* 0x000fe200078e0205 */
[----:B------:R-:W-:-:S04]  /*1750*/  HADD2.F32 R0, -RZ, R0.H1_H1 ;  /* 0x30000000ff007230 */ /* 0x000fc80000004100 */
[----:B------:R0:W-:Y:S01]  /*1760*/  @!P0 STG.E [R4.64], R24 ;  /* 0x0000001804008986 */ /* 0x0001e2000c101924 */
[----:B------:R-:W-:Y:S01]  /*1770*/  FADD.FTZ R3, R3, R0 ;  /* 0x0000000003037221 */ /* 0x000fe20000010000 */
[----:B------:R-:W-:Y:S05]  /*1780*/  BRA.DIV UR4, `(.L_x_20) ;  /* 0x000055f204007947 */ /* 0x000fea000b800000 */
[----:B------:R1:W2:Y:S02]  /*1790*/  SHFL.BFLY PT, R0, R3, 0x8, 0x1f ;  /* 0x0d001f0003007f89 */ /* 0x0002a400000e0000 */
.L_x_118:
[----:B------:R-:W-:Y:S01]  /*17a0*/  UMOV UR4, 0xffff ;  /* 0x0000ffff00047882 */ /* 0x000fe20000000000 */
[----:B--2---:R-:W-:Y:S02]  /*17b0*/  FADD.FTZ R9, R3, R0 ;  /* 0x0000000003097221 */ /* 0x004fe40000010000 */
[----:B------:R-:W-:Y:S05]  /*17c0*/  BRA.DIV UR4, `(.L_x_21) ;  /* 0x0000561204007947 */ /* 0x000fea000b800000 */
[----:B------:R-:W2:Y:S02]  /*17d0*/  SHFL.BFLY PT, R0, R9, 0x4, 0x1f ;  /* 0x0c801f0009007f89 */ /* 0x000ea400000e0000 */
[----:B--2---:R-:W-:-:S05]  /*17e0*/  FADD.FTZ R0, R9, R0 ;  /* 0x0000000009007221 */ /* 0x004fca0000010000 */
[----:B-1----:R-:W1:Y:S02]  /*17f0*/  SHFL.BFLY PT, R3, R0, 0x2, 0x1f ;  /* 0x0c401f0000037f89 */ /* 0x002e6400000e0000 */
[----:B-1----:R-:W-:-:S05]  /*1800*/  FADD.FTZ R3, R0, R3 ;  /* 0x0000000300037221 */ /* 0x002fca0000010000 */
[----:B0-----:R0:W1:Y:S02]  /*1810*/  SHFL.BFLY PT, R4, R3, 0x1, 0x1f ;  /* 0x0c201f0003047f89 */ /* 0x00106400000e0000 */
.L_x_119:
[----:B-1----:R-:W-:Y:S02]  /*1820*/  FADD.FTZ R0, R4, R3 ;  /* 0x0000000304007221 */ /* 0x002fe40000010000 */
.L_x_19:
[----:B------:R-:W-:Y:S05]  /*1830*/  BSYNC B0 ;  /* 0x0000000000007941 */ /* 0x000fea0003800000 */
.L_x_18:
[----:B------:R-:W-:Y:S01]  /*1840*/  ISETP.NE.AND P0, PT, R16, RZ, PT ;  /* 0x000000ff1000720c */ /* 0x000fe20003f05270 */
[----:B------:R-:W-:Y:S01]  /*1850*/  IMAD.MOV.U32 R72, RZ, RZ, -0x800001 ;  /* 0xff7fffffff487424 */ /* 0x000fe200078e00ff */
[----:B0-----:R-:W-:-:S04]  /*1860*/  IADD3 R3, R63, -c[0x0][0x1d4], RZ ;  /* 0x800075003f037a10 */ /* 0x001fc80007ffe0ff */
[----:B------:R-:W-:-:S07]  /*1870*/  IMNMX R3, RZ, R3, !PT ;  /* 0x00000003ff037217 */ /* 0x000fce0007800200 */
[----:B------:R-:W-:Y:S05]  /*1880*/  @P0 BRA `(.L_x_22) ;  /* 0x000000e000000947 */ /* 0x000fea0003800000 */
[----:B------:R-:W-:Y:S01]  /*1890*/  ISETP.NE.U32.AND P0, PT, RZ, c[0x0][0x218], PT ;  /* 0x00008600ff007a0c */ /* 0x000fe20003f05070 */
[----:B------:R-:W-:Y:S02]  /*18a0*/  IMAD.IADD R9, R61, 0x1, -R3 ;  /* 0x000000013d097824 */ /* 0x000fe400078e0a03 */
[----:B------:R-:W-:Y:S01]  /*18b0*/  FMUL.FTZ R72, R0, c[0x0][0x1f0] ;  /* 0x00007c0000487a20 */ /* 0x000fe20000410000 */
[----:B------:R-:W-:-:S13]  /*18c0*/  ISETP.NE.AND.EX P0, PT, RZ, c[0x0][0x21c], PT, P0 ;  /* 0x00008700ff007a0c */ /* 0x000fda0003f05300 */
[----:B------:R-:W-:Y:S05]  /*18d0*/  @!P0 BRA `(.L_x_23) ;  /* 0x0000008000008947 */ /* 0x000fea0003800000 */
[----:B------:R-:W-:Y:S02]  /*18e0*/  IMAD.IADD R0, R61, 0x1, -R64 ;  /* 0x000000013d007824 */ /* 0x000fe400078e0a40 */
[----:B-1----:R-:W-:Y:S02]  /*18f0*/  IMAD.MOV.U32 R4, RZ, RZ, 0x2 ;  /* 0x00000002ff047424 */ /* 0x002fe400078e00ff */
[----:B------:R-:W-:-:S04]  /*1900*/  IMAD R5, R17, c[0x0][0x220], R0 ;  /* 0x0000880011057a24 */ /* 0x000fc800078e0200 */
[----:B------:R-:W-:-:S04]  /*1910*/  IMAD R5, R5, c[0x0][0x220], R0 ;  /* 0x0000880005057a24 */ /* 0x000fc800078e0200 */
[----:B------:R-:W-:-:S06]  /*1920*/  IMAD.WIDE R4, R5, R4, c[0x0][0x218] ;  /* 0x0000860005047625 */ /* 0x000fcc00078e0204 */
[----:B------:R-:W3:Y:S02]  /*1930*/  LDG.E.U16 R4, [R4.64] ;  /* 0x0000002404047981 */ /* 0x000ee4000c1e1500 */
[----:B---3--:R-:W-:-:S05]  /*1940*/  HADD2.F32 R7, -RZ, R4.H0_H0 ;  /* 0x20000004ff077230 */ /* 0x008fca0000004100 */
[----:B------:R-:W-:-:S05]  /*1950*/  FADD.FTZ R72, R72, R7 ;  /* 0x0000000748487221 */ /* 0x000fca0000010000 */
.L_x_23:
[----:B------:R0:W-:Y:S02]  /*1960*/  STS [R9.X4+0xc0], R72 ;  /* 0x0000c04809007388 */ /* 0x0001e40000004800 */
.L_x_22:
[----:B------:R-:W-:Y:S02]  /*1970*/  WARPSYNC 0xffffffff ;  /* 0xffffffff00007948 */ /* 0x000fe40003800000 */
[--C-:B------:R-:W-:Y:S01]  /*1980*/  IADD3 R0, R61, 0x1f, -R3.reuse ;  /* 0x0000001f3d007810 */ /* 0x100fe20007ffe803 */
[----:B------:R-:W-:Y:S01]  /*1990*/  IMAD.IADD R70, R16, 0x1, R3 ;  /* 0x0000000110467824 */ /* 0x000fe200078e0203 */
[----:B------:R-:W-:Y:S01]  /*19a0*/  ULDC UR4, c[0x0][0x1ec] ;  /* 0x00007b0000047ab9 */ /* 0x000fe20000000800 */
[----:B------:R-:W-:Y:S01]  /*19b0*/  IMAD R28, R28, c[0x0][0x1d0], R17 ;  /* 0x000074001c1c7a24 */ /* 0x000fe200078e0211 */
[----:B------:R-:W-:Y:S01]  /*19c0*/  SHF.R.S32.HI R5, RZ, 0x1f, R0 ;  /* 0x0000001fff057819 */ /* 0x000fe20000011400 */
[----:B------:R-:W-:Y:S01]  /*19d0*/  UISETP.NE.AND UP0, UPT, URZ, UR4, UPT ;  /* 0x000000043f00728c */ /* 0x000fe2000bf05270 */
[----:B------:R-:W-:Y:S01]  /*19e0*/  BAR.SYNC.DEFER_BLOCKING 0x0 ;  /* 0x0000000000007b1d */ /* 0x000fe20000010000 */
[----:B------:R-:W-:Y:S01]  /*19f0*/  IMAD.SHL.U32 R67, R28, 0x20, RZ ;  /* 0x000000201c437824 */ /* 0x000fe200078e00ff */
[----:B------:R-:W-:-:S03]  /*1a00*/  LEA.HI R5, R5, R0, RZ, 0x5 ;  /* 0x0000000005057211 */ /* 0x000fc600078f28ff */
[----:B------:R-:W-:Y:S01]  /*1a10*/  PLOP3.LUT P2, PT, PT, PT, UP0, 0x80, 0x0 ;  /* 0x000000000000781c */ /* 0x000fe20003f4f008 */
[----:B------:R-:W-:Y:S01]  /*1a20*/  BSSY B0, `(.L_x_24) ;  /* 0x0000115000007945 */ /* 0x000fe20003800000 */
[----:B------:R-:W-:-:S05]  /*1a30*/  LOP3.LUT R0, R5, 0xffffffe0, RZ, 0xc0, !PT ;  /* 0xffffffe005007812 */ /* 0x000fca00078ec0ff */
[----:B------:R-:W-:-:S05]  /*1a40*/  IMAD.IADD R71, R0, 0x1, R3 ;  /* 0x0000000100477824 */ /* 0x000fca00078e0203 */
[----:B------:R-:W-:-:S13]  /*1a50*/  ISETP.GE.AND P0, PT, R70, R71, PT ;  /* 0x000000474600720c */ /* 0x000fda0003f06270 */
[----:B------:R-:W-:Y:S05]  /*1a60*/  @P0 BRA `(.L_x_25) ;  /* 0x0000110000000947 */ /* 0x000fea0003800000 */
[----:B------:R-:W-:Y:S01]  /*1a70*/  IABS R68, c[0x0][0x1d4] ;  /* 0x0000750000447a13 */ /* 0x000fe20000000000 */
[----:B0-----:R-:W0:Y:S01]  /*1a80*/  @!P2 LDS.128 R8, [0x80] ;  /* 0x00008000ff08a984 */ /* 0x001e220000000c00 */
[----:B------:R-:W-:Y:S02]  /*1a90*/  IMAD.MOV.U32 R69, RZ, RZ, c[0x0][0x1e8] ;  /* 0x00007a00ff457624 */ /* 0x000fe400078e00ff */
[----:B------:R-:W3:Y:S01]  /*1aa0*/  I2F.RP R0, R68 ;  /* 0x0000004400007306 */ /* 0x000ee20000209400 */
[----:B-1----:R-:W1:Y:S02]  /*1ab0*/  @!P2 LDS.128 R12, [0x90] ;  /* 0x00009000ff0ca984 */ /* 0x002e640000000c00 */
[----:B------:R-:W-:Y:S02]  /*1ac0*/  IADD3 R69, R69, c[0x0][0x210], RZ ;  /* 0x0000840045457a10 */ /* 0x000fe40007ffe0ff */
[----:B------:R-:W4:Y:S04]  /*1ad0*/  @!P2 LDS.128 R20, [0xa0] ;  /* 0x0000a000ff14a984 */ /* 0x000f280000000c00 */
[----:B--2---:R-:W2:Y:S04]  /*1ae0*/  @!P2 LDS.128 R24, [0xb0] ;  /* 0x0000b000ff18a984 */ /* 0x004ea80000000c00 */
[----:B------:R-:W0:Y:S01]  /*1af0*/  LDS.128 R28, [0x40] ;  /* 0x00004000ff1c7984 */ /* 0x000e220000000c00 */
[----:B---3--:R-:W3:Y:S03]  /*1b00*/  MUFU.RCP R0, R0 ;  /* 0x0000000000007308 */ /* 0x008ee60000001000 */
[----:B------:R-:W0:Y:S04]  /*1b10*/  LDS.128 R32, [0x50] ;  /* 0x00005000ff207984 */ /* 0x000e280000000c00 */
[----:B------:R-:W0:Y:S04]  /*1b20*/  LDS.128 R36, [0x60] ;  /* 0x00006000ff247984 */ /* 0x000e280000000c00 */
[----:B------:R-:W0:Y:S01]  /*1b30*/  LDS.128 R40, [0x70] ;  /* 0x00007000ff287984 */ /* 0x000e220000000c00 */
[----:B---3--:R-:W-:-:S04]  /*1b40*/  IADD3 R4, R0, 0xffffffe, RZ ;  /* 0x0ffffffe00047810 */ /* 0x008fc80007ffe0ff */
[----:B------:R3:W5:Y:S02]  /*1b50*/  F2I.FTZ.U32.TRUNC.NTZ R5, R4 ;  /* 0x0000000400057305 */ /* 0x000764000021f000 */
[----:B---3--:R-:W-:Y:S02]  /*1b60*/  IMAD.MOV.U32 R4, RZ, RZ, RZ ;  /* 0x000000ffff047224 */ /* 0x008fe400078e00ff */
[----:B-----5:R-:W-:-:S04]  /*1b70*/  IMAD.MOV R7, RZ, RZ, -R5 ;  /* 0x000000ffff077224 */ /* 0x020fc800078e0a05 */
[----:B------:R-:W-:-:S04]  /*1b80*/  IMAD R7, R7, R68, RZ ;  /* 0x0000004407077224 */ /* 0x000fc800078e02ff */
[----:B-12-4-:R-:W-:-:S04]  /*1b90*/  IMAD.HI.U32 R0, R5, R7, R4 ;  /* 0x0000000705007227 */ /* 0x016fc800078e0004 */
.L_x_36:
[----:B------:R-:W-:Y:S01]  /*1ba0*/  ISETP.NE.U32.AND P0, PT, RZ, c[0x0][0x200], PT ;  /* 0x00008000ff007a0c */ /* 0x000fe20003f05070 */
[----:B------:R-:W-:-:S03]  /*1bb0*/  IMAD R58, R2, c[0x0][0x1d4], RZ ;  /* 0x00007500023a7a24 */ /* 0x000fc600078e02ff */
[----:B------:R-:W-:-:S13]  /*1bc0*/  ISETP.NE.AND.EX P0, PT, RZ, c[0x0][0x204], PT, P0 ;  /* 0x00008100ff007a0c */ /* 0x000fda0003f05300 */
[----:B0-----:R-:W-:Y:S02]  /*1bd0*/  @P0 SHF.R.S32.HI R57, RZ, 0x1f, R70 ;  /* 0x0000001fff390819 */ /* 0x001fe40000011446 */
[--C-:B------:R-:W-:Y:S02]  /*1be0*/  @P0 SHF.R.S32.HI R74, RZ, 0x1f, R58.reuse ;  /* 0x0000001fff4a0819 */ /* 0x100fe4000001143a */
[----:B------:R-:W-:-:S04]  /*1bf0*/  @P0 IADD3 R56, P1, P3, R70, c[0x0][0x200], R58 ;  /* 0x0000800046380a10 */ /* 0x000fc80007b3e03a */
[----:B------:R-:W-:-:S05]  /*1c00*/  @P0 IADD3.X R57, R57, c[0x0][0x204], R74, P1, P3 ;  /* 0x0000810039390a10 */ /* 0x000fca0000fe644a */
[----:B------:R1:W2:Y:S01]  /*1c10*/  @P0 LDG.E.U8 R56, [R56.64] ;  /* 0x0000002438380981 */ /* 0x0002a2000c1e1100 */
[----:B------:R-:W-:Y:S01]  /*1c20*/  IABS R73, R70 ;  /* 0x0000004600497213 */ /* 0x000fe20000000000 */
[----:B------:R-:W-:Y:S01]  /*1c30*/  BSSY B1, `(.L_x_26) ;  /* 0x000003b000017945 */ /* 0x000fe20003800000 */
[----:B------:R-:W-:Y:S02]  /*1c40*/  IABS R76, c[0x0][0x1d4] ;  /* 0x00007500004c7a13 */ /* 0x000fe40000000000 */
[----:B------:R-:W-:Y:S01]  /*1c50*/  ISETP.GE.AND P3, PT, R70, RZ, PT ;  /* 0x000000ff4600720c */ /* 0x000fe20003f66270 */
[----:B------:R-:W-:-:S04]  /*1c60*/  IMAD.HI.U32 R59, R0, R73, RZ ;  /* 0x00000049003b7227 */ /* 0x000fc800078e00ff */
[----:B------:R-:W-:-:S04]  /*1c70*/  IMAD.MOV R74, RZ, RZ, -R59 ;  /* 0x000000ffff4a7224 */ /* 0x000fc800078e0a3b */
[----:B------:R-:W-:-:S05]  /*1c80*/  IMAD R73, R76, R74, R73 ;  /* 0x0000004a4c497224 */ /* 0x000fca00078e0249 */
[----:B------:R-:W-:-:S13]  /*1c90*/  ISETP.GT.U32.AND P1, PT, R68, R73, PT ;  /* 0x000000494400720c */ /* 0x000fda0003f24070 */
[----:B------:R-:W-:-:S05]  /*1ca0*/  @!P1 IMAD.IADD R73, R73, 0x1, -R76 ;  /* 0x0000000149499824 */ /* 0x000fca00078e0a4c */
[----:B------:R-:W-:-:S13]  /*1cb0*/  ISETP.GT.U32.AND P1, PT, R68, R73, PT ;  /* 0x000000494400720c */ /* 0x000fda0003f24070 */
[----:B------:R-:W-:Y:S01]  /*1cc0*/  @!P1 IMAD.IADD R73, R73, 0x1, -R76 ;  /* 0x0000000149499824 */ /* 0x000fe200078e0a4c */
[----:B------:R-:W-:-:S03]  /*1cd0*/  ISETP.NE.AND P1, PT, RZ, c[0x0][0x1d4], PT ;  /* 0x00007500ff007a0c */ /* 0x000fc60003f25270 */
[----:B------:R-:W-:-:S10]  /*1ce0*/  @!P3 IMAD.MOV R73, RZ, RZ, -R73 ;  /* 0x000000ffff49b224 */ /* 0x000fd400078e0a49 */
[----:B------:R-:W-:-:S04]  /*1cf0*/  @!P1 LOP3.LUT R73, RZ, c[0x0][0x1d4], RZ, 0x33, !PT ;  /* 0x00007500ff499a12 */ /* 0x000fc800078e33ff */
[----:B-1----:R-:W-:Y:S02]  /*1d00*/  SHF.R.S32.HI R57, RZ, 0x1f, R73 ;  /* 0x0000001fff397819 */ /* 0x002fe40000011449 */
[----:B--2---:R-:W-:Y:S02]  /*1d10*/  ISETP.NE.AND P0, PT, R56, RZ, P0 ;  /* 0x000000ff3800720c */ /* 0x004fe40000705270 */
[----:B------:R-:W-:-:S04]  /*1d20*/  IADD3 R56, P1, R73, R58, RZ ;  /* 0x0000003a49387210 */ /* 0x000fc80007f3e0ff */
[----:B------:R-:W-:Y:S02]  /*1d30*/  LEA.HI.X.SX32 R57, R58, R57, 0x1, P1 ;  /* 0x000000393a397211 */ /* 0x000fe400008f0eff */
[----:B------:R-:W-:Y:S02]  /*1d40*/  ISETP.GE.AND P1, PT, R70, R61, PT ;  /* 0x0000003d4600720c */ /* 0x000fe40003f26270 */
[----:B------:R-:W-:-:S04]  /*1d50*/  LEA R74, P3, R56, c[0x0][0x1a8], 0x2 ;  /* 0x00006a00384a7a11 */ /* 0x000fc800078610ff */
[----:B------:R-:W-:-:S07]  /*1d60*/  LEA.HI.X R75, R56, c[0x0][0x1ac], R57, 0x2, P3 ;  /* 0x00006b00384b7a11 */ /* 0x000fce00018f1439 */
[----:B-----5:R-:W-:Y:S05]  /*1d70*/  @P1 BRA `(.L_x_27) ;  /* 0x0000026000001947 */ /* 0x020fea0003800000 */
[----:B------:R-:W2:Y:S01]  /*1d80*/  LDG.E R44, [R74.64] ;  /* 0x000000244a2c7981 */ /* 0x000ea2000c1e1900 */
[----:B------:R-:W-:Y:S02]  /*1d90*/  IMAD.SHL.U32 R76, R73, 0x8, RZ ;  /* 0x00000008494c7824 */ /* 0x000fe400078e00ff */
[----:B--2---:R-:W-:-:S04]  /*1da0*/  IMAD R44, R44, c[0x0][0x1d8], RZ ;  /* 0x000076002c2c7a24 */ /* 0x004fc800078e02ff */
[----:B------:R-:W-:Y:S02]  /*1db0*/  IMAD.SHL.U32 R45, R44, 0x20, RZ ;  /* 0x000000202c2d7824 */ /* 0x000fe400078e00ff */
[----:B------:R-:W-:Y:S02]  /*1dc0*/  IMAD R44, R67, c[0x0][0x1d4], RZ ;  /* 0x00007500432c7a24 */ /* 0x000fe400078e02ff */
[----:B------:R-:W-:-:S03]  /*1dd0*/  IMAD R45, R45, c[0x0][0x1d4], R76 ;  /* 0x000075002d2d7a24 */ /* 0x000fc600078e024c */
[----:B------:R-:W-:Y:S02]  /*1de0*/  SHF.R.S32.HI R46, RZ, 0x1f, R44 ;  /* 0x0000001fff2e7819 */ /* 0x000fe4000001142c */
[----:B------:R-:W-:-:S04]  /*1df0*/  IADD3 R47, P2, R45, R44, RZ ;  /* 0x0000002c2d2f7210 */ /* 0x000fc80007f5e0ff */
[----:B------:R-:W-:Y:S02]  /*1e00*/  LEA.HI.X.SX32 R46, R45, R46, 0x1, P2 ;  /* 0x0000002e2d2e7211 */ /* 0x000fe400010f0eff */
[----:B------:R-:W-:-:S04]  /*1e10*/  LEA R44, P2, R47, c[0x0][0x198], 0x1 ;  /* 0x000066002f2c7a11 */ /* 0x000fc800078408ff */
[----:B------:R-:W-:-:S06]  /*1e20*/  LEA.HI.X R45, R47, c[0x0][0x19c], R46, 0x1, P2 ;  /* 0x000067002f2d7a11 */ /* 0x000fcc00010f0c2e */
[----:B------:R-:W5:Y:S01]  /*1e30*/  LDG.E.128 R44, [R44.64] ;  /* 0x000000242c2c7981 */ /* 0x000f62000c1e1d00 */
[----:B------:R-:W-:Y:S02]  /*1e40*/  ULDC UR4, c[0x0][0x1ec] ;  /* 0x00007b0000047ab9 */ /* 0x000fe40000000800 */
[----:B------:R-:W-:-:S06]  /*1e50*/  UISETP.NE.AND UP0, UPT, URZ, UR4, UPT ;  /* 0x000000043f00728c */ /* 0x000fcc000bf05270 */
[----:B------:R-:W-:-:S13]  /*1e60*/  PLOP3.LUT P2, PT, PT, PT, UP0, 0x80, 0x0 ;  /* 0x000000000000781c */ /* 0x000fda0003f4f008 */
[----:B------:R-:W-:Y:S05]  /*1e70*/  @P2 BRA `(.L_x_27) ;  /* 0x0000016000002947 */ /* 0x000fea0003800000 */
[----:B------:R-:W-:-:S13]  /*1e80*/  ISETP.NE.AND P4, PT, R62, RZ, PT ;  /* 0x000000ff3e00720c */ /* 0x000fda0003f85270 */
[----:B------:R-:W-:Y:S02]  /*1e90*/  @P4 IMAD R56, R60, c[0x0][0x1d8], R17 ;  /* 0x000076003c384a24 */ /* 0x000fe400078e0211 */
[----:B------:R-:W-:Y:S02]  /*1ea0*/  @P4 IMAD.MOV.U32 R57, RZ, RZ, 0x2 ;  /* 0x00000002ff394424 */ /* 0x000fe400078e00ff */
[----:B------:R-:W-:-:S04]  /*1eb0*/  @P4 IMAD.SHL.U32 R56, R56, 0x20, RZ ;  /* 0x0000002038384824 */ /* 0x000fc800078e00ff */
[----:B------:R-:W-:-:S06]  /*1ec0*/  @P4 IMAD.WIDE R56, R56, R57, c[0x0][0x230] ;  /* 0x00008c0038384625 */ /* 0x000fcc00078e0239 */
[----:B------:R-:W2:Y:S01]  /*1ed0*/  @P4 LDG.E.128 R56, [R56.64] ;  /* 0x0000002438384981 */ /* 0x000ea2000c1e1d00 */
[----:B0----5:R-:W-:Y:S01]  /*1ee0*/  HADD2 R46, R46, R10 ;  /* 0x0000000a2e2e7230 */ /* 0x021fe20000000000 */
[----:B------:R-:W-:Y:S01]  /*1ef0*/  HFMA2.MMA R44, R44, 1, 1, R8 ;  /* 0x3c003c002c2c7835 */ /* 0x000fe20000000008 */
[----:B------:R-:W-:Y:S01]  /*1f00*/  HADD2 R45, R45, R9 ;  /* 0x000000092d2d7230 */ /* 0x000fe20000000000 */
[----:B------:R-:W-:Y:S01]  /*1f10*/  HFMA2.MMA R47, R47, 1, 1, R11 ;  /* 0x3c003c002f2f7835 */ /* 0x000fe2000000000b */
[----:B--2---:R-:W-:Y:S01]  /*1f20*/  @P4 HMUL2 R46, R46, R58 ;  /* 0x0000003a2e2e4232 */ /* 0x004fe20000000000 */
[----:B------:R-:W-:-:S04]  /*1f30*/  IMAD R58, R66, c[0x0][0x1d4], RZ ;  /* 0x00007500423a7a24 */ /* 0x000fc800078e02ff */
[----:B------:R-:W-:Y:S02]  /*1f40*/  @P4 HFMA2.MMA R47, R47, R59, -RZ ;  /* 0x0000003b2f2f4235 */ /* 0x000fe400001000ff */
[----:B------:R-:W-:Y:S01]  /*1f50*/  @P4 HMUL2 R44, R44, R56 ;  /* 0x000000382c2c4232 */ /* 0x000fe20000000000 */
[----:B------:R-:W-:Y:S01]  /*1f60*/  SHF.R.S32.HI R56, RZ, 0x1f, R76 ;  /* 0x0000001fff387819 */ /* 0x000fe2000001144c */
[----:B------:R-:W-:Y:S01]  /*1f70*/  IMAD.SHL.U32 R59, R58, 0x20, RZ ;  /* 0x000000203a3b7824 */ /* 0x000fe200078e00ff */
[----:B------:R-:W-:-:S04]  /*1f80*/  @P4 HFMA2.MMA R45, R45, R57, -RZ ;  /* 0x000000392d2d4235 */ /* 0x000fc800001000ff */
[----:B------:R-:W-:-:S04]  /*1f90*/  IADD3 R76, P3, R76, R59, RZ ;  /* 0x0000003b4c4c7210 */ /* 0x000fc80007f7e0ff */
[----:B------:R-:W-:Y:S02]  /*1fa0*/  LEA.HI.X.SX32 R59, R59, R56, 0x1, P3 ;  /* 0x000000383b3b7211 */ /* 0x000fe400018f0eff */
[----:B------:R-:W-:-:S04]  /*1fb0*/  LEA R56, P3, R76, c[0x0][0x198], 0x1 ;  /* 0x000066004c387a11 */ /* 0x000fc800078608ff */
[----:B------:R-:W-:-:S05]  /*1fc0*/  LEA.HI.X R57, R76, c[0x0][0x19c], R59, 0x1, P3 ;  /* 0x000067004c397a11 */ /* 0x000fca00018f0c3b */
[----:B------:R0:W-:Y:S04]  /*1fd0*/  STG.E.128 [R56.64], R44 ;  /* 0x0000002c38007986 */ /* 0x0001e8000c101d24 */
.L_x_27:
[----:B------:R-:W-:Y:S05]  /*1fe0*/  BSYNC B1 ;  /* 0x0000000000017941 */ /* 0x000fea0003800000 */
.L_x_26:
[----:B------:R-:W-:Y:S01]  /*1ff0*/  BSSY B1, `(.L_x_28) ;  /* 0x0000029000017945 */ /* 0x000fe20003800000 */
[----:B------:R-:W-:Y:S05]  /*2000*/  @P1 BRA `(.L_x_29) ;  /* 0x0000027000001947 */ /* 0x000fea0003800000 */
[----:B------:R-:W2:Y:S01]  /*2010*/  LDG.E R4, [R74.64] ;  /* 0x000000244a047981 */ /* 0x000ea2000c1e1900 */
[----:B------:R-:W-:Y:S01]  /*2020*/  IADD3 R76, R73, c[0x0][0x1d4], RZ ;  /* 0x00007500494c7a10 */ /* 0x000fe20007ffe0ff */
[----:B------:R-:W-:-:S04]  /*2030*/  IMAD R6, R67, c[0x0][0x1d4], RZ ;  /* 0x0000750043067a24 */ /* 0x000fc800078e02ff */
[----:B------:R-:W-:Y:S02]  /*2040*/  IMAD.SHL.U32 R76, R76, 0x8, RZ ;  /* 0x000000084c4c7824 */ /* 0x000fe400078e00ff */
[----:B--2---:R-:W-:-:S04]  /*2050*/  IMAD R4, R4, c[0x0][0x1d8], RZ ;  /* 0x0000760004047a24 */ /* 0x004fc800078e02ff */
[----:B------:R-:W-:-:S04]  /*2060*/  IMAD.SHL.U32 R5, R4, 0x20, RZ ;  /* 0x0000002004057824 */ /* 0x000fc800078e00ff */
[----:B------:R-:W-:-:S05]  /*2070*/  IMAD R5, R5, c[0x0][0x1d4], R76 ;  /* 0x0000750005057a24 */ /* 0x000fca00078e024c */
        /* <DEDUP_REMOVED lines=11> */
[----:B0-----:R-:W-:Y:S02]  /*2130*/  @P3 IMAD R56, R60, c[0x0][0x1d8], R17 ;  /* 0x000076003c383a24 */ /* 0x001fe400078e0211 */
[----:B------:R-:W-:Y:S02]  /*2140*/  @P3 IMAD.MOV.U32 R57, RZ, RZ, 0x2 ;  /* 0x00000002ff393424 */ /* 0x000fe400078e00ff */
[----:B------:R-:W-:-:S04]  /*2150*/  @P3 IMAD.SHL.U32 R56, R56, 0x20, RZ ;  /* 0x0000002038383824 */ /* 0x000fc800078e00ff */
[----:B------:R-:W-:-:S06]  /*2160*/  @P3 IMAD.WIDE R56, R56, R57, c[0x0][0x230] ;  /* 0x00008c0038383625 */ /* 0x000fcc00078e0239 */
[----:B------:R-:W2:Y:S01]  /*2170*/  @P3 LDG.E.128 R56, [R56.64+0x10] ;  /* 0x0000102438383981 */ /* 0x000ea2000c1e1d00 */
[----:B-----5:R-:W-:Y:S01]  /*2180*/  HADD2 R6, R6, R14 ;  /* 0x0000000e06067230 */ /* 0x020fe20000000000 */
[----:B------:R-:W-:Y:S01]  /*2190*/  HFMA2.MMA R7, R7, 1, 1, R15 ;  /* 0x3c003c0007077835 */ /* 0x000fe2000000000f */
[----:B------:R-:W-:Y:S01]  /*21a0*/  HADD2 R4, R4, R12 ;  /* 0x0000000c04047230 */ /* 0x000fe20000000000 */
[----:B------:R-:W-:Y:S01]  /*21b0*/  HFMA2.MMA R5, R5, 1, 1, R13 ;  /* 0x3c003c0005057835 */ /* 0x000fe2000000000d */
[----:B--2---:R-:W-:Y:S01]  /*21c0*/  @P3 HMUL2 R6, R6, R58 ;  /* 0x0000003a06063232 */ /* 0x004fe20000000000 */
[----:B------:R-:W-:Y:S02]  /*21d0*/  IMAD R58, R66, c[0x0][0x1d4], RZ ;  /* 0x00007500423a7a24 */ /* 0x000fe400078e02ff */
[----:B------:R-:W-:Y:S01]  /*21e0*/  @P3 HFMA2.MMA R7, R7, R59, -RZ ;  /* 0x0000003b07073235 */ /* 0x000fe200001000ff */
[----:B------:R-:W-:Y:S01]  /*21f0*/  @P3 HMUL2 R4, R4, R56 ;  /* 0x0000003804043232 */ /* 0x000fe20000000000 */
[----:B------:R-:W-:Y:S01]  /*2200*/  @P3 HFMA2.MMA R5, R5, R57, -RZ ;  /* 0x0000003905053235 */ /* 0x000fe200001000ff */
[----:B------:R-:W-:Y:S01]  /*2210*/  IMAD.SHL.U32 R59, R58, 0x20, RZ ;  /* 0x000000203a3b7824 */ /* 0x000fe200078e00ff */
[----:B------:R-:W-:-:S04]  /*2220*/  SHF.R.S32.HI R56, RZ, 0x1f, R76 ;  /* 0x0000001fff387819 */ /* 0x000fc8000001144c */
[----:B------:R-:W-:-:S04]  /*2230*/  IADD3 R76, P3, R59, R76, RZ ;  /* 0x0000004c3b4c7210 */ /* 0x000fc80007f7e0ff */
[----:B------:R-:W-:Y:S02]  /*2240*/  LEA.HI.X.SX32 R57, R59, R56, 0x1, P3 ;  /* 0x000000383b397211 */ /* 0x000fe400018f0eff */
[----:B------:R-:W-:-:S04]  /*2250*/  LEA R56, P3, R76, c[0x0][0x198], 0x1 ;  /* 0x000066004c387a11 */ /* 0x000fc800078608ff */
[----:B------:R-:W-:-:S05]  /*2260*/  LEA.HI.X R57, R76, c[0x0][0x19c], R57, 0x1, P3 ;  /* 0x000067004c397a11 */ /* 0x000fca00018f0c39 */
[----:B------:R0:W-:Y:S04]  /*2270*/  STG.E.128 [R56.64], R4 ;  /* 0x0000000438007986 */ /* 0x0001e8000c101d24 */
.L_x_29:
[----:B------:R-:W-:Y:S05]  /*2280*/  BSYNC B1 ;  /* 0x0000000000017941 */ /* 0x000fea0003800000 */
.L_x_28:
[----:B------:R-:W-:Y:S01]  /*2290*/  BSSY B1, `(.L_x_30) ;  /* 0x000002a000017945 */ /* 0x000fe20003800000 */
[----:B------:R-:W-:Y:S05]  /*22a0*/  @P1 BRA `(.L_x_31) ;  /* 0x0000028000001947 */ /* 0x000fea0003800000 */
[----:B------:R-:W2:Y:S01]  /*22b0*/  LDG.E R48, [R74.64] ;  /* 0x000000244a307981 */ /* 0x000ea2000c1e1900 */
[----:B------:R-:W-:Y:S02]  /*22c0*/  IMAD.MOV.U32 R76, RZ, RZ, c[0x0][0x1d4] ;  /* 0x00007500ff4c7624 */ /* 0x000fe400078e00ff */
[----:B------:R-:W-:Y:S02]  /*22d0*/  IMAD R50, R67, c[0x0][0x1d4], RZ ;  /* 0x0000750043327a24 */ /* 0x000fe400078e02ff */
[----:B------:R-:W-:-:S04]  /*22e0*/  IMAD R76, R76, 0x2, R73 ;  /* 0x000000024c4c7824 */ /* 0x000fc800078e0249 */
        /* <DEDUP_REMOVED lines=36> */
.L_x_31:
[----:B------:R-:W-:Y:S05]  /*2530*/  BSYNC B1 ;  /* 0x0000000000017941 */ /* 0x000fea0003800000 */
.L_x_30:
[----:B------:R-:W-:Y:S01]  /*2540*/  BSSY B1, `(.L_x_32) ;  /* 0x000002b000017945 */ /* 0x000fe20003800000 */
[----:B------:R-:W-:Y:S05]  /*2550*/  @P1 BRA `(.L_x_33) ;  /* 0x0000029000001947 */ /* 0x000fea0003800000 */
[----:B------:R-:W2:Y:S01]  /*2560*/  LDG.E R74, [R74.64] ;  /* 0x000000244a4a7981 */ /* 0x000ea2000c1e1900 */
[----:B------:R-:W-:Y:S02]  /*2570*/  IMAD.MOV.U32 R52, RZ, RZ, c[0x0][0x1d4] ;  /* 0x00007500ff347624 */ /* 0x000fe400078e00ff */
[----:B------:R-:W-:Y:S02]  /*2580*/  IMAD R55, R67, c[0x0][0x1d4], RZ ;  /* 0x0000750043377a24 */ /* 0x000fe400078e02ff */
[----:B------:R-:W-:-:S05]  /*2590*/  IMAD R73, R52, 0x2, R73 ;  /* 0x0000000234497824 */ /* 0x000fca00078e0249 */
[----:B------:R-:W-:-:S05]  /*25a0*/  IADD3 R73, R73, c[0x0][0x1d4], RZ ;  /* 0x0000750049497a10 */ /* 0x000fca0007ffe0ff */
        /* <DEDUP_REMOVED lines=20> */
[----:B------:R-:W-:Y:S01]  /*26f0*/  IMAD R74, R66, c[0x0][0x1d4], RZ ;  /* 0x00007500424a7a24 */ /* 0x000fe200078e02ff */
[----:B-----5:R-:W-:Y:S01]  /*2700*/  HFMA2.MMA R53, R53, 1, 1, R25 ;  /* 0x3c003c0035357835 */ /* 0x020fe20000000019 */
[----:B------:R-:W-:Y:S02]  /*2710*/  HADD2 R52, R52, R24 ;  /* 0x0000001834347230 */ /* 0x000fe40000000000 */
[----:B------:R-:W-:Y:S01]  /*2720*/  IMAD.SHL.U32 R75, R74, 0x20, RZ ;  /* 0x000000204a4b7824 */ /* 0x000fe200078e00ff */
[----:B------:R-:W-:Y:S01]  /*2730*/  SHF.R.S32.HI R74, RZ, 0x1f, R73 ;  /* 0x0000001fff4a7819 */ /* 0x000fe20000011449 */
[----:B------:R-:W-:Y:S02]  /*2740*/  HADD2 R54, R54, R26 ;  /* 0x0000001a36367230 */ /* 0x000fe40000000000 */
[----:B------:R-:W-:Y:S01]  /*2750*/  HADD2 R55, R55, R27 ;  /* 0x0000001b37377230 */ /* 0x000fe20000000000 */
[----:B------:R-:W-:-:S04]  /*2760*/  IADD3 R73, P3, R75, R73, RZ ;  /* 0x000000494b497210 */ /* 0x000fc80007f7e0ff */
[----:B------:R-:W-:Y:S01]  /*2770*/  LEA.HI.X.SX32 R74, R75, R74, 0x1, P3 ;  /* 0x0000004a4b4a7211 */ /* 0x000fe200018f0eff */
[----:B--2---:R-:W-:Y:S01]  /*2780*/  @P4 HMUL2 R52, R52, R56 ;  /* 0x0000003834344232 */ /* 0x004fe20000000000 */
[C---:B------:R-:W-:Y:S01]  /*2790*/  LEA R56, P3, R73.reuse, c[0x0][0x198], 0x1 ;  /* 0x0000660049387a11 */ /* 0x040fe200078608ff */
[----:B------:R-:W-:Y:S01]  /*27a0*/  @P4 HFMA2.MMA R54, R54, R58, -RZ ;  /* 0x0000003a36364235 */ /* 0x000fe200001000ff */
[----:B------:R-:W-:Y:S02]  /*27b0*/  @P4 HMUL2 R53, R53, R57 ;  /* 0x0000003935354232 */ /* 0x000fe40000000000 */
[----:B------:R-:W-:Y:S01]  /*27c0*/  LEA.HI.X R57, R73, c[0x0][0x19c], R74, 0x1, P3 ;  /* 0x0000670049397a11 */ /* 0x000fe200018f0c4a */
[----:B------:R-:W-:-:S05]  /*27d0*/  @P4 HMUL2 R55, R55, R59 ;  /* 0x0000003b37374232 */ /* 0x000fca0000000000 */
[----:B------:R0:W-:Y:S03]  /*27e0*/  STG.E.128 [R56.64], R52 ;  /* 0x0000003438007986 */ /* 0x0001e6000c101d24 */
.L_x_33:
[----:B------:R-:W-:Y:S05]  /*27f0*/  BSYNC B1 ;  /* 0x0000000000017941 */ /* 0x000fea0003800000 */
.L_x_32:
[----:B------:R-:W-:Y:S01]  /*2800*/  BSSY B1, `(.L_x_34) ;  /* 0x0000032000017945 */ /* 0x000fe20003800000 */
[----:B------:R-:W-:Y:S05]  /*2810*/  @P1 BRA `(.L_x_35) ;  /* 0x0000030000001947 */ /* 0x000fea0003800000 */
[----:B------:R-:W-:-:S04]  /*2820*/  ISETP.NE.U32.AND P1, PT, RZ, c[0x0][0x218], PT ;  /* 0x00008600ff007a0c */ /* 0x000fc80003f25070 */
[----:B------:R-:W-:Y:S02]  /*2830*/  ISETP.NE.AND.EX P3, PT, RZ, c[0x0][0x21c], PT, P1 ;  /* 0x00008700ff007a0c */ /* 0x000fe40003f65310 */
[----:B------:R-:W-:-:S04]  /*2840*/  ISETP.NE.U32.AND P1, PT, RZ, c[0x0][0x228], PT ;  /* 0x00008a00ff007a0c */ /* 0x000fc80003f25070 */
[----:B------:R-:W-:-:S07]  /*2850*/  ISETP.NE.AND.EX P1, PT, RZ, c[0x0][0x22c], PT, P1 ;  /* 0x00008b00ff007a0c */ /* 0x000fce0003f25310 */
[----:B0-----:R-:W-:Y:S02]  /*2860*/  @P3 IMAD R56, R17, c[0x0][0x220], R63 ;  /* 0x0000880011383a24 */ /* 0x001fe400078e023f */
[----:B------:R-:W-:-:S03]  /*2870*/  @P3 IMAD.MOV.U32 R58, RZ, RZ, 0x2 ;  /* 0x00000002ff3a3424 */ /* 0x000fc600078e00ff */
[----:B------:R-:W-:Y:S01]  /*2880*/  @P3 IADD3 R57, R56, -0x1, RZ ;  /* 0xffffffff38393810 */ /* 0x000fe20007ffe0ff */
[----:B------:R-:W-:-:S04]  /*2890*/  @P1 IMAD.MOV.U32 R56, RZ, RZ, 0x2 ;  /* 0x00000002ff381424 */ /* 0x000fc800078e00ff */
[----:B------:R-:W-:-:S04]  /*28a0*/  @P3 IMAD R57, R57, c[0x0][0x220], R70 ;  /* 0x0000880039393a24 */ /* 0x000fc800078e0246 */
[----:B------:R-:W-:-:S04]  /*28b0*/  @P3 IMAD.WIDE R58, R57, R58, c[0x0][0x218] ;  /* 0x00008600393a3625 */ /* 0x000fc800078e023a */
[----:B------:R-:W-:Y:S02]  /*28c0*/  @P1 IMAD.WIDE R56, R17, R56, c[0x0][0x228] ;  /* 0x00008a0011381625 */ /* 0x000fe400078e0238 */
[----:B------:R0:W2:Y:S04]  /*28d0*/  @P3 LDG.E.U16 R58, [R58.64] ;  /* 0x000000243a3a3981 */ /* 0x0000a8000c1e1500 */
[----:B------:R1:W3:Y:S01]  /*28e0*/  @P1 LDG.E.U16 R56, [R56.64] ;  /* 0x0000002438381981 */ /* 0x0002e2000c1e1500 */
[C---:B------:R-:W-:Y:S02]  /*28f0*/  @P1 ISETP.GE.AND P4, PT, R70.reuse, R69, PT ;  /* 0x000000454600120c */ /* 0x040fe40003f86270 */
[----:B------:R-:W-:Y:S01]  /*2900*/  @P1 IADD3 R74, R70, 0x1, -R63 ;  /* 0x00000001464a1810 */ /* 0x000fe20007ffe83f */
[----:B0----5:R-:W-:Y:S01]  /*2910*/  HMUL2 R59, R29, R45 ;  /* 0x0000002d1d3b7232 */ /* 0x021fe20000000000 */
[----:B-1----:R-:W-:-:S03]  /*2920*/  HFMA2.MMA R57, R28, R44, -RZ ;  /* 0x0000002c1c397235 */ /* 0x002fc600001000ff */
[----:B------:R-:W-:-:S04]  /*2930*/  HFMA2 R59, R33, R5, R59 ;  /* 0x00000005213b7231 */ /* 0x000fc8000000003b */
[----:B------:R-:W-:Y:S01]  /*2940*/  HFMA2 R59, R37, R49, R59 ;  /* 0x00000031253b7231 */ /* 0x000fe2000000003b */
[----:B------:R-:W-:-:S03]  /*2950*/  HFMA2.MMA R57, R32, R4, R57 ;  /* 0x0000000420397235 */ /* 0x000fc60000000039 */
[----:B------:R-:W-:-:S03]  /*2960*/  HFMA2 R59, R41, R53, R59 ;  /* 0x00000035293b7231 */ /* 0x000fc6000000003b */
[----:B------:R-:W-:-:S06]  /*2970*/  HFMA2.MMA R57, R36, R48, R57 ;  /* 0x0000003024397235 */ /* 0x000fcc0000000039 */
[----:B------:R-:W-:-:S10]  /*2980*/  HFMA2.MMA R57, R40, R52, R57 ;  /* 0x0000003428397235 */ /* 0x000fd40000000039 */
[----:B------:R-:W-:Y:S02]  /*2990*/  HADD2 R57, R57, R59 ;  /* 0x0000003b39397230 */ /* 0x000fe40000000000 */
[----:B------:R-:W-:-:S06]  /*29a0*/  HMUL2 R59, R30, R46 ;  /* 0x0000002e1e3b7232 */ /* 0x000fcc0000000000 */
[----:B------:R-:W-:Y:S01]  /*29b0*/  HFMA2.MMA R73, R34, R6, R59 ;  /* 0x0000000622497235 */ /* 0x000fe2000000003b */
[----:B------:R-:W-:-:S06]  /*29c0*/  HMUL2 R59, R31, R47 ;  /* 0x0000002f1f3b7232 */ /* 0x000fcc0000000000 */
[----:B------:R-:W-:-:S03]  /*29d0*/  HFMA2.MMA R59, R35, R7, R59 ;  /* 0x00000007233b7235 */ /* 0x000fc6000000003b */
[----:B------:R-:W-:-:S03]  /*29e0*/  HFMA2 R73, R38, R50, R73 ;  /* 0x0000003226497231 */ /* 0x000fc60000000049 */
[----:B------:R-:W-:Y:S01]  /*29f0*/  HFMA2.MMA R59, R39, R51, R59 ;  /* 0x00000033273b7235 */ /* 0x000fe2000000003b */
[----:B------:R-:W-:-:S04]  /*2a00*/  HFMA2 R73, R42, R54, R73 ;  /* 0x000000362a497231 */ /* 0x000fc80000000049 */
[----:B------:R-:W-:-:S05]  /*2a10*/  HADD2 R57, R57, R73 ;  /* 0x0000004939397230 */ /* 0x000fca0000000000 */
[----:B------:R-:W-:-:S06]  /*2a20*/  HFMA2 R59, R43, R55, R59 ;  /* 0x000000372b3b7231 */ /* 0x000fcc000000003b */
[----:B------:R-:W-:Y:S01]  /*2a30*/  HFMA2.MMA R57, R57, 1, 1, R59 ;  /* 0x3c003c0039397835 */ /* 0x000fe2000000003b */
[----:B------:R-:W-:-:S05]  /*2a40*/  @P1 SEL R59, R64, RZ, !P4 ;  /* 0x000000ff403b1207 */ /* 0x000fca0006000000 */
[----:B------:R-:W-:-:S04]  /*2a50*/  @P1 IMAD.IADD R73, R59, 0x1, R74 ;  /* 0x000000013b491824 */ /* 0x000fc800078e024a */
[--C-:B------:R-:W-:Y:S01]  /*2a60*/  HADD2.F32 R59, -RZ, R57.reuse.H0_H0 ;  /* 0x20000039ff3b7230 */ /* 0x100fe20000004100 */
[----:B------:R-:W0:Y:S01]  /*2a70*/  @P1 I2F R76, R73 ;  /* 0x00000049004c1306 */ /* 0x000e220000201400 */
[----:B------:R-:W-:-:S05]  /*2a80*/  HADD2.F32 R74, -RZ, R57.H1_H1 ;  /* 0x30000039ff4a7230 */ /* 0x000fca0000004100 */
[----:B------:R-:W-:-:S04]  /*2a90*/  FADD.FTZ R59, R59, R74 ;  /* 0x0000004a3b3b7221 */ /* 0x000fc80000010000 */
[----:B------:R-:W-:Y:S01]  /*2aa0*/  FMUL.FTZ R59, R59, c[0x0][0x1f0] ;  /* 0x00007c003b3b7a20 */ /* 0x000fe20000410000 */
[----:B--2---:R-:W-:Y:S02]  /*2ab0*/  @P3 HADD2.F32 R58, -RZ, R58.H0_H0 ;  /* 0x2000003aff3a3230 */ /* 0x004fe40000004100 */
[----:B---3--:R-:W-:-:S03]  /*2ac0*/  @P1 HADD2.F32 R56, -RZ, R56.H0_H0 ;  /* 0x20000038ff381230 */ /* 0x008fc60000004100 */
[----:B------:R-:W-:-:S04]  /*2ad0*/  @P3 FADD.FTZ R59, R59, R58 ;  /* 0x0000003a3b3b3221 */ /* 0x000fc80000010000 */
[----:B0-----:R-:W-:Y:S02]  /*2ae0*/  @P1 FFMA.FTZ R59, R76, R56, R59 ;  /* 0x000000384c3b1223 */ /* 0x001fe4000001003b */
[----:B------:R-:W-:-:S03]  /*2af0*/  IMAD.IADD R56, R70, 0x1, -R3 ;  /* 0x0000000146387824 */ /* 0x000fc600078e0a03 */
[----:B------:R-:W-:Y:S02]  /*2b00*/  @!P0 FMNMX.FTZ R72, R72, R59, !PT ;  /* 0x0000003b48488209 */ /* 0x000fe40007810000 */
[----:B------:R0:W-:Y:S04]  /*2b10*/  STS [R56.X4+0xc0], R59 ;  /* 0x0000c03b38007388 */ /* 0x0001e80000004800 */
.L_x_35:
[----:B------:R-:W-:Y:S05]  /*2b20*/  BSYNC B1 ;  /* 0x0000000000017941 */ /* 0x000fea0003800000 */
.L_x_34:
[----:B------:R-:W-:-:S04]  /*2b30*/  IADD3 R70, R70, 0x100, RZ ;  /* 0x0000010046467810 */ /* 0x000fc80007ffe0ff */
[----:B------:R-:W-:-:S13]  /*2b40*/  ISETP.GE.AND P0, PT, R70, R71, PT ;  /* 0x000000474600720c */ /* 0x000fda0003f06270 */
[----:B------:R-:W-:Y:S01]  /*2b50*/  @P0 CALL.REL.NOINC `(.L_x_25) ;  /* 0x0000001000000944 */ /* 0x000fe20003c00000 */
[----:B------:R-:W-:Y:S05]  /*2b60*/  BRA `(.L_x_36) ;  /* 0xfffff03000007947 */ /* 0x000fea000383ffff */
.L_x_25:
[----:B------:R-:W-:Y:S05]  /*2b70*/  BSYNC B0 ;  /* 0x0000000000007941 */ /* 0x000fea0003800000 */
.L_x_24:
[----:B0----5:R-:W0:Y:S01]  /*2b80*/  SHFL.BFLY PT, R5, R72, 0x10, 0x1f ;  /* 0x0e001f0048057f89 */ /* 0x021e2200000e0000 */
[----:B------:R-:W-:Y:S01]  /*2b90*/  SHF.R.S32.HI R9, RZ, 0x1f, R16 ;  /* 0x0000001fff097819 */ /* 0x000fe20000011410 */
[----:B------:R-:W-:Y:S01]  /*2ba0*/  IMAD.IADD R8, R16, 0x1, R3 ;  /* 0x0000000110087824 */ /* 0x000fe200078e0203 */
[----:B------:R-:W-:Y:S02]  /*2bb0*/  BSSY B0, `(.L_x_37) ;  /* 0x0000084000007945 */ /* 0x000fe40003800000 */
[----:B------:R-:W-:-:S04]  /*2bc0*/  LEA.HI R6, R9, R16, RZ, 0x5 ;  /* 0x0000001009067211 */ /* 0x000fc800078f28ff */
[----:B------:R-:W-:-:S05]  /*2bd0*/  LOP3.LUT R11, R6, 0xffffffe0, RZ, 0xc0, !PT ;  /* 0xffffffe0060b7812 */ /* 0x000fca00078ec0ff */
[----:B------:R-:W-:-:S05]  /*2be0*/  IMAD.IADD R11, R16, 0x1, -R11 ;  /* 0x00000001100b7824 */ /* 0x000fca00078e0a0b */
[C---:B------:R-:W-:Y:S02]  /*2bf0*/  ISETP.NE.AND P0, PT, R11.reuse, RZ, PT ;  /* 0x000000ff0b00720c */ /* 0x040fe40003f05270 */
[----:B------:R-:W-:Y:S02]  /*2c00*/  ISETP.GT.AND P1, PT, R11, 0x7, PT ;  /* 0x000000070b00780c */ /* 0x000fe40003f24270 */
[----:B0-----:R-:W-:-:S05]  /*2c10*/  FMNMX.FTZ R5, R5, R72, !PT ;  /* 0x0000004805057209 */ /* 0x001fca0007810000 */
[----:B------:R-:W0:Y:S04]  /*2c20*/  SHFL.BFLY PT, R0, R5, 0x8, 0x1f ;  /* 0x0d001f0005007f89 */ /* 0x000e2800000e0000 */
[----:B------:R-:W-:Y:S02]  /*2c30*/  @!P0 SHF.R.S32.HI R6, RZ, 0x5, R6 ;  /* 0x00000005ff068819 */ /* 0x000fe40000011406 */
[----:B0-----:R-:W-:-:S05]  /*2c40*/  FMNMX.FTZ R0, R5, R0, !PT ;  /* 0x0000000005007209 */ /* 0x001fca0007810000 */
[----:B------:R-:W0:Y:S02]  /*2c50*/  SHFL.BFLY PT, R7, R0, 0x4, 0x1f ;  /* 0x0c801f0000077f89 */ /* 0x000e2400000e0000 */
[----:B0-----:R-:W-:Y:S01]  /*2c60*/  FMNMX.FTZ R7, R0, R7, !PT ;  /* 0x0000000700077209 */ /* 0x001fe20007810000 */
[----:B------:R-:W-:-:S04]  /*2c70*/  IMAD.MOV.U32 R0, RZ, RZ, -0x800001 ;  /* 0xff7fffffff007424 */ /* 0x000fc800078e00ff */
[----:B-1----:R-:W0:Y:S02]  /*2c80*/  SHFL.BFLY PT, R4, R7, 0x2, 0x1f ;  /* 0x0c401f0007047f89 */ /* 0x002e2400000e0000 */
[----:B0-----:R-:W-:-:S05]  /*2c90*/  FMNMX.FTZ R4, R7, R4, !PT ;  /* 0x0000000407047209 */ /* 0x001fca0007810000 */
[----:B------:R-:W0:Y:S02]  /*2ca0*/  SHFL.BFLY PT, R9, R4, 0x1, 0x1f ;  /* 0x0c201f0004097f89 */ /* 0x000e2400000e0000 */
[----:B0-----:R-:W-:-:S05]  /*2cb0*/  FMNMX.FTZ R9, R4, R9, !PT ;  /* 0x0000000904097209 */ /* 0x001fca0007810000 */
[----:B------:R0:W-:Y:S04]  /*2cc0*/  @!P0 STS [R6.X4], R9 ;  /* 0x0000000906008388 */ /* 0x0001e80000004800 */
[----:B------:R-:W-:Y:S01]  /*2cd0*/  BAR.SYNC.DEFER_BLOCKING 0x0 ;  /* 0x0000000000007b1d */ /* 0x000fe20000010000 */
[----:B0-----:R-:W-:-:S05]  /*2ce0*/  IMAD.MOV.U32 R6, RZ, RZ, RZ ;  /* 0x000000ffff067224 */ /* 0x001fca00078e00ff */
[----:B------:R-:W0:Y:S01]  /*2cf0*/  @!P1 LDS R0, [R11.X4] ;  /* 0x000000000b009984 */ /* 0x000e220000004800 */
[----:B------:R-:W-:-:S03]  /*2d00*/  ISETP.GE.AND P1, PT, R8, R63, PT ;  /* 0x0000003f0800720c */ /* 0x000fc60003f26270 */
[----:B0-----:R-:W0:Y:S02]  /*2d10*/  SHFL.BFLY PT, R5, R0, 0x4, 0x1f ;  /* 0x0c801f0000057f89 */ /* 0x001e2400000e0000 */
[----:B0-----:R-:W-:-:S05]  /*2d20*/  FMNMX.FTZ R5, R5, R0, !PT ;  /* 0x0000000005057209 */ /* 0x001fca0007810000 */
[----:B------:R-:W0:Y:S02]  /*2d30*/  SHFL.BFLY PT, R4, R5, 0x2, 0x1f ;  /* 0x0c401f0005047f89 */ /* 0x000e2400000e0000 */
[----:B0-----:R-:W-:-:S05]  /*2d40*/  FMNMX.FTZ R4, R5, R4, !PT ;  /* 0x0000000405047209 */ /* 0x001fca0007810000 */
[----:B------:R-:W0:Y:S02]  /*2d50*/  SHFL.BFLY PT, R7, R4, 0x1, 0x1f ;  /* 0x0c201f0004077f89 */ /* 0x000e2400000e0000 */
[----:B0-----:R-:W-:-:S05]  /*2d60*/  FMNMX.FTZ R7, R4, R7, !PT ;  /* 0x0000000704077209 */ /* 0x001fca0007810000 */
[----:B------:R0:W1:Y:S01]  /*2d70*/  SHFL.IDX PT, R13, R7, RZ, 0x1f ;  /* 0x00001fff070d7589 */ /* 0x00006200000e0000 */
[----:B------:R-:W-:Y:S05]  /*2d80*/  @P1 BRA `(.L_x_38) ;  /* 0x0000066000001947 */ /* 0x000fea0003800000 */
[----:B------:R-:W-:Y:S01]  /*2d90*/  LOP3.LUT R0, RZ, R3, RZ, 0x33, !PT ;  /* 0x00000003ff007212 */ /* 0x000fe200078e33ff */
[----:B------:R-:W-:Y:S01]  /*2da0*/  BSSY B1, `(.L_x_39) ;  /* 0x0000022000017945 */ /* 0x000fe20003800000 */
[----:B------:R-:W-:Y:S02]  /*2db0*/  IMAD.MOV.U32 R6, RZ, RZ, RZ ;  /* 0x000000ffff067224 */ /* 0x000fe400078e00ff */
[----:B------:R-:W-:-:S04]  /*2dc0*/  IADD3 R0, -R16, R63, R0 ;  /* 0x0000003f10007210 */ /* 0x000fc80007ffe100 */
[----:B------:R-:W-:-:S04]  /*2dd0*/  LEA.HI R4, R0, 0x1, RZ, 0x18 ;  /* 0x0000000100047811 */ /* 0x000fc800078fc0ff */
[----:B------:R-:W-:-:S13]  /*2de0*/  LOP3.LUT P0, R4, R4, 0x3, RZ, 0xc0, !PT ;  /* 0x0000000304047812 */ /* 0x000fda000780c0ff */
[----:B------:R-:W-:Y:S05]  /*2df0*/  @!P0 BRA `(.L_x_40) ;  /* 0x000001c000008947 */ /* 0x000fea0003800000 */
[----:B------:R-:W-:Y:S01]  /*2e00*/  ISETP.NE.U32.AND P0, PT, RZ, c[0x0][0x200], PT ;  /* 0x00008000ff007a0c */ /* 0x000fe20003f05070 */
[----:B0-----:R-:W-:Y:S02]  /*2e10*/  IMAD.MOV.U32 R7, RZ, RZ, R4 ;  /* 0x000000ffff077224 */ /* 0x001fe400078e0004 */
[----:B------:R-:W-:Y:S01]  /*2e20*/  IMAD.MOV.U32 R6, RZ, RZ, RZ ;  /* 0x000000ffff067224 */ /* 0x000fe200078e00ff */
[----:B------:R-:W-:-:S05]  /*2e30*/  ISETP.NE.AND.EX P0, PT, RZ, c[0x0][0x204], PT, P0 ;  /* 0x00008100ff007a0c */ /* 0x000fca0003f05300 */
.L_x_44:
[----:B0-----:R-:W-:Y:S01]  /*2e40*/  IMAD.IADD R4, R8, 0x1, -R3 ;  /* 0x0000000108047824 */ /* 0x001fe200078e0a03 */
[----:B------:R-:W-:Y:S01]  /*2e50*/  IADD3 R7, R7, -0x1, RZ ;  /* 0xffffffff07077810 */ /* 0x000fe20007ffe0ff */
[----:B------:R-:W-:Y:S03]  /*2e60*/  BSSY B2, `(.L_x_41) ;  /* 0x0000011000027945 */ /* 0x000fe60003800000 */
[----:B------:R-:W-:Y:S02]  /*2e70*/  ISETP.NE.AND P3, PT, R7, RZ, PT ;  /* 0x000000ff0700720c */ /* 0x000fe40003f65270 */
[----:B-1----:R-:W-:Y:S01]  /*2e80*/  LEA R10, R4, 0xc0, 0x2 ;  /* 0x000000c0040a7811 */ /* 0x002fe200078e10ff */
[----:B------:R-:W-:Y:S05]  /*2e90*/  @!P0 BRA `(.L_x_42) ;  /* 0x0000009000008947 */ /* 0x000fea0003800000 */
[----:B------:R-:W-:Y:S01]  /*2ea0*/  IMAD R9, R2, c[0x0][0x1d4], RZ ;  /* 0x0000750002097a24 */ /* 0x000fe200078e02ff */
[----:B------:R-:W-:-:S04]  /*2eb0*/  SHF.R.S32.HI R5, RZ, 0x1f, R8 ;  /* 0x0000001fff057819 */ /* 0x000fc80000011408 */
[--C-:B------:R-:W-:Y:S02]  /*2ec0*/  SHF.R.S32.HI R12, RZ, 0x1f, R9.reuse ;  /* 0x0000001fff0c7819 */ /* 0x100fe40000011409 */
[----:B------:R-:W-:-:S04]  /*2ed0*/  IADD3 R4, P4, P5, R8, c[0x0][0x200], R9 ;  /* 0x0000800008047a10 */ /* 0x000fc80007d9e009 */
[----:B------:R-:W-:-:S05]  /*2ee0*/  IADD3.X R5, R5, c[0x0][0x204], R12, P4, P5 ;  /* 0x0000810005057a10 */ /* 0x000fca00027ea40c */
[----:B------:R-:W3:Y:S02]  /*2ef0*/  LDG.E.U8 R4, [R4.64] ;  /* 0x0000002404047981 */ /* 0x000ee4000c1e1100 */
[----:B---3--:R-:W-:-:S13]  /*2f00*/  ISETP.NE.AND P4, PT, R4, RZ, PT ;  /* 0x000000ff0400720c */ /* 0x008fda0003f85270 */
[----:B------:R-:W-:Y:S01]  /*2f10*/  @P4 IMAD.MOV.U32 R9, RZ, RZ, RZ ;  /* 0x000000ffff094224 */ /* 0x000fe200078e00ff */
[----:B------:R-:W-:Y:S05]  /*2f20*/  @P4 BRA `(.L_x_43) ;  /* 0x0000004000004947 */ /* 0x000fea0003800000 */
.L_x_42:
[----:B------:R-:W0:Y:S02]  /*2f30*/  LDS R4, [R10] ;  /* 0x000000000a047984 */ /* 0x000e240000000800 */
[----:B01----:R-:W-:-:S04]  /*2f40*/  FADD.FTZ R4, -R13, R4 ;  /* 0x000000040d047221 */ /* 0x003fc80000010100 */
[----:B------:R-:W-:-:S04]  /*2f50*/  FMUL.FTZ R4, R4, 1.4426950216293334961 ;  /* 0x3fb8aa3b04047820 */ /* 0x000fc80000410000 */
[----:B------:R0:W1:Y:S03]  /*2f60*/  MUFU.EX2 R9, R4 ;  /* 0x0000000400097308 */ /* 0x0000660000000800 */
.L_x_43:
[----:B------:R-:W-:Y:S05]  /*2f70*/  BSYNC B2 ;  /* 0x0000000000027941 */ /* 0x000fea0003800000 */
.L_x_41:
[----:B-1----:R1:W-:Y:S01]  /*2f80*/  STS [R10], R9 ;  /* 0x000000090a007388 */ /* 0x0023e20000000800 */
[----:B------:R-:W-:Y:S01]  /*2f90*/  FADD.FTZ R6, R9, R6 ;  /* 0x0000000609067221 */ /* 0x000fe20000010000 */
[----:B------:R-:W-:Y:S01]  /*2fa0*/  IADD3 R8, R8, 0x100, RZ ;  /* 0x0000010008087810 */ /* 0x000fe20007ffe0ff */
[----:B------:R-:W-:Y:S05]  /*2fb0*/  @P3 BRA `(.L_x_44) ;  /* 0xfffffe8000003947 */ /* 0x000fea000383ffff */
.L_x_40:
[----:B------:R-:W-:Y:S05]  /*2fc0*/  BSYNC B1 ;  /* 0x0000000000017941 */ /* 0x000fea0003800000 */
.L_x_39:
[----:B------:R-:W-:-:S13]  /*2fd0*/  ISETP.GE.U32.AND P0, PT, R0, 0x300, PT ;  /* 0x000003000000780c */ /* 0x000fda0003f06070 */
[----:B------:R-:W-:Y:S05]  /*2fe0*/  @!P0 BRA `(.L_x_38) ;  /* 0x0000040000008947 */ /* 0x000fea0003800000 */
[----:B------:R-:W-:Y:S01]  /*2ff0*/  IMAD R15, R2, c[0x0][0x1d4], RZ ;  /* 0x00007500020f7a24 */ /* 0x000fe200078e02ff */
[----:B------:R-:W-:-:S04]  /*3000*/  ISETP.NE.U32.AND P0, PT, RZ, c[0x0][0x200], PT ;  /* 0x00008000ff007a0c */ /* 0x000fc80003f05070 */
[----:B------:R-:W-:Y:S02]  /*3010*/  ISETP.NE.AND.EX P0, PT, RZ, c[0x0][0x204], PT, P0 ;  /* 0x00008100ff007a0c */ /* 0x000fe40003f05300 */
[----:B-1----:R-:W-:Y:S02]  /*3020*/  SHF.R.S32.HI R10, RZ, 0x1f, R15 ;  /* 0x0000001fff0a7819 */ /* 0x002fe4000001140f */
.L_x_57:
[----:B------:R-:W-:Y:S01]  /*3030*/  SHF.R.S32.HI R5, RZ, 0x1f, R8 ;  /* 0x0000001fff057819 */ /* 0x000fe20000011408 */
[C---:B0-----:R-:W-:Y:S01]  /*3040*/  IMAD.IADD R0, R8.reuse, 0x1, -R3 ;  /* 0x0000000108007824 */ /* 0x041fe200078e0a03 */
[C---:B0-----:R-:W-:Y:S01]  /*3050*/  IADD3 R4, P4, P5, R8.reuse, c[0x0][0x200], R15 ;  /* 0x0000800008047a10 */ /* 0x041fe20007d9e00f */
[----:B------:R-:W-:Y:S01]  /*3060*/  BSSY B1, `(.L_x_45) ;  /* 0x000000e000017945 */ /* 0x000fe20003800000 */
[----:B------:R-:W-:Y:S02]  /*3070*/  IADD3 R8, R8, 0x400, RZ ;  /* 0x0000040008087810 */ /* 0x000fe40007ffe0ff */
[----:B------:R-:W-:Y:S02]  /*3080*/  IADD3.X R5, R5, c[0x0][0x204], R10, P4, P5 ;  /* 0x0000810005057a10 */ /* 0x000fe400027ea40a */
[----:B------:R-:W-:-:S02]  /*3090*/  ISETP.GE.AND P3, PT, R8, R63, PT ;  /* 0x0000003f0800720c */ /* 0x000fc40003f66270 */
[----:B-1----:R-:W-:Y:S01]  /*30a0*/  LEA R9, R0, 0xc0, 0x2 ;  /* 0x000000c000097811 */ /* 0x002fe200078e10ff */
[----:B------:R-:W-:Y:S05]  /*30b0*/  @!P0 BRA `(.L_x_46) ;  /* 0x0000004000008947 */ /* 0x000fea0003800000 */
[----:B------:R-:W3:Y:S02]  /*30c0*/  LDG.E.U8 R0, [R4.64] ;  /* 0x0000002404007981 */ /* 0x000ee4000c1e1100 */
[----:B---3--:R-:W-:-:S13]  /*30d0*/  ISETP.NE.AND P4, PT, R0, RZ, PT ;  /* 0x000000ff0000720c */ /* 0x008fda0003f85270 */
[----:B------:R-:W-:Y:S01]  /*30e0*/  @P4 IMAD.MOV.U32 R7, RZ, RZ, RZ ;  /* 0x000000ffff074224 */ /* 0x000fe200078e00ff */
[----:B------:R-:W-:Y:S05]  /*30f0*/  @P4 BRA `(.L_x_47) ;  /* 0x0000004000004947 */ /* 0x000fea0003800000 */
.L_x_46:
[----:B------:R-:W0:Y:S02]  /*3100*/  LDS R0, [R9] ;  /* 0x0000000009007984 */ /* 0x000e240000000800 */
[----:B0-----:R-:W-:-:S04]  /*3110*/  FADD.FTZ R0, -R13, R0 ;  /* 0x000000000d007221 */ /* 0x001fc80000010100 */
[----:B------:R-:W-:-:S04]  /*3120*/  FMUL.FTZ R0, R0, 1.4426950216293334961 ;  /* 0x3fb8aa3b00007820 */ /* 0x000fc80000410000 */
[----:B------:R0:W1:Y:S03]  /*3130*/  MUFU.EX2 R7, R0 ;  /* 0x0000000000077308 */ /* 0x0000660000000800 */
.L_x_47:
[----:B------:R-:W-:Y:S05]  /*3140*/  BSYNC B1 ;  /* 0x0000000000017941 */ /* 0x000fea0003800000 */
.L_x_45:
[----:B-1----:R1:W-:Y:S01]  /*3150*/  STS [R9], R7 ;  /* 0x0000000709007388 */ /* 0x0023e20000000800 */
[----:B------:R-:W-:Y:S01]  /*3160*/  BSSY B1, `(.L_x_48) ;  /* 0x000000b000017945 */ /* 0x000fe20003800000 */
[----:B------:R-:W-:Y:S01]  /*3170*/  FADD.FTZ R11, R7, R6 ;  /* 0x00000006070b7221 */ /* 0x000fe20000010000 */
[----:B------:R-:W-:Y:S05]  /*3180*/  @!P0 BRA `(.L_x_49) ;  /* 0x0000004000008947 */ /* 0x000fea0003800000 */
[----:B0-----:R-:W3:Y:S02]  /*3190*/  LDG.E.U8 R0, [R4.64+0x100] ;  /* 0x0001002404007981 */ /* 0x001ee4000c1e1100 */
[----:B---3--:R-:W-:-:S13]  /*31a0*/  ISETP.NE.AND P4, PT, R0, RZ, PT ;  /* 0x000000ff0000720c */ /* 0x008fda0003f85270 */
[----:B------:R-:W-:Y:S01]  /*31b0*/  @P4 IMAD.MOV.U32 R0, RZ, RZ, RZ ;  /* 0x000000ffff004224 */ /* 0x000fe200078e00ff */
[----:B------:R-:W-:Y:S05]  /*31c0*/  @P4 BRA `(.L_x_50) ;  /* 0x0000004000004947 */ /* 0x000fea0003800000 */
.L_x_49:
[----:B0-----:R-:W0:Y:S02]  /*31d0*/  LDS R0, [R9+0x400] ;  /* 0x0004000009007984 */ /* 0x001e240000000800 */
[----:B0-----:R-:W-:-:S04]  /*31e0*/  FADD.FTZ R0, -R13, R0 ;  /* 0x000000000d007221 */ /* 0x001fc80000010100 */
[----:B------:R-:W-:-:S06]  /*31f0*/  FMUL.FTZ R0, R0, 1.4426950216293334961 ;  /* 0x3fb8aa3b00007820 */ /* 0x000fcc0000410000 */
[----:B------:R-:W0:Y:S02]  /*3200*/  MUFU.EX2 R0, R0 ;  /* 0x0000000000007308 */ /* 0x000e240000000800 */
.L_x_50:
[----:B------:R-:W-:Y:S05]  /*3210*/  BSYNC B1 ;  /* 0x0000000000017941 */ /* 0x000fea0003800000 */
.L_x_48:
[----:B0-----:R0:W-:Y:S01]  /*3220*/  STS [R9+0x400], R0 ;  /* 0x0004000009007388 */ /* 0x0011e20000000800 */
[----:B------:R-:W-:Y:S01]  /*3230*/  BSSY B1, `(.L_x_51) ;  /* 0x000000b000017945 */ /* 0x000fe20003800000 */
[----:B------:R-:W-:Y:S01]  /*3240*/  FADD.FTZ R11, R11, R0 ;  /* 0x000000000b0b7221 */ /* 0x000fe20000010000 */
[----:B------:R-:W-:Y:S05]  /*3250*/  @!P0 BRA `(.L_x_52) ;  /* 0x0000004000008947 */ /* 0x000fea0003800000 */
[----:B0-----:R-:W3:Y:S02]  /*3260*/  LDG.E.U8 R0, [R4.64+0x200] ;  /* 0x0002002404007981 */ /* 0x001ee4000c1e1100 */
[----:B---3--:R-:W-:-:S13]  /*3270*/  ISETP.NE.AND P4, PT, R0, RZ, PT ;  /* 0x000000ff0000720c */ /* 0x008fda0003f85270 */
[----:B------:R-:W-:Y:S01]  /*3280*/  @P4 IMAD.MOV.U32 R0, RZ, RZ, RZ ;  /* 0x000000ffff004224 */ /* 0x000fe200078e00ff */
[----:B------:R-:W-:Y:S05]  /*3290*/  @P4 BRA `(.L_x_53) ;  /* 0x0000004000004947 */ /* 0x000fea0003800000 */
.L_x_52:
[----:B0-----:R-:W0:Y:S02]  /*32a0*/  LDS R0, [R9+0x800] ;  /* 0x0008000009007984 */ /* 0x001e240000000800 */
[----:B0-----:R-:W-:-:S04]  /*32b0*/  FADD.FTZ R0, -R13, R0 ;  /* 0x000000000d007221 */ /* 0x001fc80000010100 */
[----:B------:R-:W-:-:S06]  /*32c0*/  FMUL.FTZ R0, R0, 1.4426950216293334961 ;  /* 0x3fb8aa3b00007820 */ /* 0x000fcc0000410000 */
[----:B------:R-:W0:Y:S02]  /*32d0*/  MUFU.EX2 R0, R0 ;  /* 0x0000000000007308 */ /* 0x000e240000000800 */
.L_x_53:
[----:B------:R-:W-:Y:S05]  /*32e0*/  BSYNC B1 ;  /* 0x0000000000017941 */ /* 0x000fea0003800000 */
.L_x_51:
[----:B0-----:R0:W-:Y:S01]  /*32f0*/  STS [R9+0x800], R0 ;  /* 0x0008000009007388 */ /* 0x0011e20000000800 */
[----:B------:R-:W-:Y:S01]  /*3300*/  BSSY B1, `(.L_x_54) ;  /* 0x000000b000017945 */ /* 0x000fe20003800000 */
[----:B------:R-:W-:Y:S01]  /*3310*/  FADD.FTZ R11, R11, R0 ;  /* 0x000000000b0b7221 */ /* 0x000fe20000010000 */
[----:B------:R-:W-:Y:S05]  /*3320*/  @!P0 BRA `(.L_x_55) ;  /* 0x0000004000008947 */ /* 0x000fea0003800000 */
[----:B------:R-:W3:Y:S02]  /*3330*/  LDG.E.U8 R4, [R4.64+0x300] ;  /* 0x0003002404047981 */ /* 0x000ee4000c1e1100 */
[----:B---3--:R-:W-:-:S13]  /*3340*/  ISETP.NE.AND P4, PT, R4, RZ, PT ;  /* 0x000000ff0400720c */ /* 0x008fda0003f85270 */
[----:B0-----:R-:W-:Y:S01]  /*3350*/  @P4 IMAD.MOV.U32 R0, RZ, RZ, RZ ;  /* 0x000000ffff004224 */ /* 0x001fe200078e00ff */
[----:B------:R-:W-:Y:S05]  /*3360*/  @P4 BRA `(.L_x_56) ;  /* 0x0000004000004947 */ /* 0x000fea0003800000 */
.L_x_55:
[----:B0-----:R-:W0:Y:S02]  /*3370*/  LDS R0, [R9+0xc00] ;  /* 0x000c000009007984 */ /* 0x001e240000000800 */
[----:B0-----:R-:W-:-:S04]  /*3380*/  FADD.FTZ R0, -R13, R0 ;  /* 0x000000000d007221 */ /* 0x001fc80000010100 */
[----:B------:R-:W-:-:S06]  /*3390*/  FMUL.FTZ R0, R0, 1.4426950216293334961 ;  /* 0x3fb8aa3b00007820 */ /* 0x000fcc0000410000 */
[----:B------:R-:W0:Y:S02]  /*33a0*/  MUFU.EX2 R0, R0 ;  /* 0x0000000000007308 */ /* 0x000e240000000800 */
.L_x_56:
[----:B------:R-:W-:Y:S05]  /*33b0*/  BSYNC B1 ;  /* 0x0000000000017941 */ /* 0x000fea0003800000 */
.L_x_54:
[----:B0-----:R0:W-:Y:S01]  /*33c0*/  STS [R9+0xc00], R0 ;  /* 0x000c000009007388 */ /* 0x0011e20000000800 */
[----:B------:R-:W-:Y:S01]  /*33d0*/  FADD.FTZ R6, R11, R0 ;  /* 0x000000000b067221 */ /* 0x000fe20000010000 */
[----:B------:R-:W-:Y:S05]  /*33e0*/  @!P3 BRA `(.L_x_57) ;  /* 0xfffffc400000b947 */ /* 0x000fea000383ffff */
.L_x_38:
[----:B------:R-:W-:Y:S05]  /*33f0*/  BSYNC B0 ;  /* 0x0000000000007941 */ /* 0x000fea0003800000 */
.L_x_37:
[----:B------:R-:W3:Y:S01]  /*3400*/  SHFL.BFLY PT, R5, R6, 0x10, 0x1f ;  /* 0x0e001f0006057f89 */ /* 0x000ee200000e0000 */
[----:B------:R-:W-:Y:S01]  /*3410*/  LOP3.LUT P0, R8, R16, 0x1f, RZ, 0xc0, !PT ;  /* 0x0000001f10087812 */ /* 0x000fe2000780c0ff */
[----:B------:R-:W4:Y:S01]  /*3420*/  LDC.U8 R11, c[0x0][0x26c] ;  /* 0x00009b00ff0b7b82 */ /* 0x000f220000000000 */
[----:B------:R-:W-:Y:S01]  /*3430*/  UMOV UR4, 0x4 ;  /* 0x0000000400047882 */ /* 0x000fe20000000000 */
[----:B------:R-:W-:Y:S01]  /*3440*/  BSSY B0, `(.L_x_58) ;  /* 0x000006b000007945 */ /* 0x000fe20003800000 */
[----:B------:R-:W-:Y:S01]  /*3450*/  ISETP.GT.U32.AND P3, PT, R8, 0x7, PT ;  /* 0x000000070800780c */ /* 0x000fe20003f64070 */
[----:B------:R-:W-:Y:S02]  /*3460*/  ULDC UR5, c[0x0][0x1d4] ;  /* 0x0000750000057ab9 */ /* 0x000fe40000000800 */
[----:B------:R-:W-:-:S04]  /*3470*/  UIADD3 UR4, UR4, UR5, URZ ;  /* 0x0000000504047290 */ /* 0x000fc8000fffe03f */
[----:B------:R-:W-:-:S04]  /*3480*/  USHF.R.S32.HI UR5, URZ, 0x1f, UR4 ;  /* 0x0000001f3f057899 */ /* 0x000fc80008011404 */
[----:B------:R-:W-:-:S04]  /*3490*/  ULEA.HI UR5, UR5, UR4, URZ, 0x2 ;  /* 0x0000000405057291 */ /* 0x000fc8000f8f103f */
[----:B------:R-:W-:Y:S01]  /*34a0*/  USHF.L.U32 UR4, UR5, 0x2, URZ ;  /* 0x0000000205047899 */ /* 0x000fe2000800063f */
[----:B---3--:R-:W-:Y:S01]  /*34b0*/  FADD.FTZ R5, R5, R6 ;  /* 0x0000000605057221 */ /* 0x008fe20000010000 */
[----:B------:R-:W-:Y:S02]  /*34c0*/  @!P0 SHF.R.U32.HI R6, RZ, 0x3, R16 ;  /* 0x00000003ff068819 */ /* 0x000fe40000011610 */
[----:B------:R-:W-:Y:S02]  /*34d0*/  ULOP3.LUT UR4, UR4, 0xfffffff0, URZ, 0xc0, !UPT ;  /* 0xfffffff004047892 */ /* 0x000fe4000f8ec03f */
[----:B0-----:R-:W0:Y:S01]  /*34e0*/  SHFL.BFLY PT, R0, R5, 0x8, 0x1f ;  /* 0x0d001f0005007f89 */ /* 0x001e2200000e0000 */
[----:B------:R-:W-:Y:S01]  /*34f0*/  @!P0 LOP3.LUT R6, R6, 0x1ffffffc, RZ, 0xc0, !PT ;  /* 0x1ffffffc06068812 */ /* 0x000fe200078ec0ff */
[----:B------:R-:W-:Y:S01]  /*3500*/  UIADD3 UR6, UR4, 0xc0, URZ ;  /* 0x000000c004067890 */ /* 0x000fe2000fffe03f */
[----:B0-----:R-:W-:-:S05]  /*3510*/  FADD.FTZ R0, R5, R0 ;  /* 0x0000000005007221 */ /* 0x001fca0000010000 */
[----:B-1----:R-:W0:Y:S02]  /*3520*/  SHFL.BFLY PT, R7, R0, 0x4, 0x1f ;  /* 0x0c801f0000077f89 */ /* 0x002e2400000e0000 */
[----:B0-----:R-:W-:-:S05]  /*3530*/  FADD.FTZ R7, R0, R7 ;  /* 0x0000000700077221 */ /* 0x001fca0000010000 */
[----:B------:R-:W0:Y:S02]  /*3540*/  SHFL.BFLY PT, R4, R7, 0x2, 0x1f ;  /* 0x0c401f0007047f89 */ /* 0x000e2400000e0000 */
[----:B0-----:R-:W-:-:S05]  /*3550*/  FADD.FTZ R4, R7, R4 ;  /* 0x0000000407047221 */ /* 0x001fca0000010000 */
[----:B------:R-:W0:Y:S02]  /*3560*/  SHFL.BFLY PT, R9, R4, 0x1, 0x1f ;  /* 0x0c201f0004097f89 */ /* 0x000e2400000e0000 */
[----:B0-----:R-:W-:-:S05]  /*3570*/  FADD.FTZ R9, R4, R9 ;  /* 0x0000000904097221 */ /* 0x001fca0000010000 */
[----:B------:R-:W-:Y:S04]  /*3580*/  @!P0 STS [R6+0x20], R9 ;  /* 0x0000200906008388 */ /* 0x000fe80000000800 */
[----:B------:R-:W-:Y:S01]  /*3590*/  BAR.SYNC.DEFER_BLOCKING 0x0 ;  /* 0x0000000000007b1d */ /* 0x000fe20000010000 */
[----:B----4-:R-:W-:-:S13]  /*35a0*/  ISETP.NE.AND P0, PT, R11, RZ, PT ;  /* 0x000000ff0b00720c */ /* 0x010fda0003f05270 */
[----:B------:R-:W-:-:S04]  /*35b0*/  @P0 IMAD.MOV.U32 R7, RZ, RZ, c[0x0][0x268] ;  /* 0x00009a00ff070624 */ /* 0x000fc800078e00ff */
[----:B------:R-:W-:-:S04]  /*35c0*/  @P0 IMAD R66, R66, R7, c[0x0][0x1ec] ;  /* 0x00007b0042420624 */ /* 0x000fc800078e0207 */
[----:B------:R-:W-:Y:S01]  /*35d0*/  @P0 IMAD R7, R66, c[0x0][0x1d4], RZ ;  /* 0x0000750042070a24 */ /* 0x000fe200078e02ff */
[----:B------:R-:W0:Y:S04]  /*35e0*/  @!P3 LDS R9, [R8.X4+0x20] ;  /* 0x000020000809b984 */ /* 0x000e280000004800 */
[----:B0-----:R-:W0:Y:S02]  /*35f0*/  SHFL.BFLY PT, R0, R9, 0x4, 0x1f ;  /* 0x0c801f0009007f89 */ /* 0x001e2400000e0000 */
[----:B0-----:R-:W-:-:S05]  /*3600*/  FADD.FTZ R0, R0, R9 ;  /* 0x0000000900007221 */ /* 0x001fca0000010000 */
[----:B------:R-:W0:Y:S02]  /*3610*/  SHFL.BFLY PT, R5, R0, 0x2, 0x1f ;  /* 0x0c401f0000057f89 */ /* 0x000e2400000e0000 */
[----:B0-----:R-:W-:-:S05]  /*3620*/  FADD.FTZ R5, R0, R5 ;  /* 0x0000000500057221 */ /* 0x001fca0000010000 */
[----:B------:R-:W0:Y:S02]  /*3630*/  SHFL.BFLY PT, R4, R5, 0x1, 0x1f ;  /* 0x0c201f0005047f89 */ /* 0x000e2400000e0000 */
[----:B0-----:R-:W-:Y:S02]  /*3640*/  FADD.FTZ R6, R5, R4 ;  /* 0x0000000405067221 */ /* 0x001fe40000010000 */
[----:B------:R-:W-:Y:S02]  /*3650*/  CS2R R4, SRZ ;  /* 0x0000000000047805 */ /* 0x000fe4000001ff00 */
[--C-:B------:R-:W-:Y:S01]  /*3660*/  @P0 SHF.R.S32.HI R5, RZ, 0x1f, R7.reuse ;  /* 0x0000001fff050819 */ /* 0x100fe20000011407 */
[----:B------:R-:W-:Y:S01]  /*3670*/  @P0 IMAD.MOV.U32 R4, RZ, RZ, R7 ;  /* 0x000000ffff040224 */ /* 0x000fe200078e0007 */
[----:B------:R-:W0:Y:S01]  /*3680*/  SHFL.IDX PT, R6, R6, RZ, 0x1f ;  /* 0x00001fff06067589 */ /* 0x000e2200000e0000 */
[----:B------:R-:W-:Y:S05]  /*3690*/  @P1 BRA `(.L_x_59) ;  /* 0x0000045000001947 */ /* 0x000fea0003800000 */
[----:B------:R-:W-:Y:S01]  /*36a0*/  LOP3.LUT R0, RZ, R3, RZ, 0x33, !PT ;  /* 0x00000003ff007212 */ /* 0x000fe200078e33ff */
[----:B0-----:R-:W-:Y:S01]  /*36b0*/  FADD.FTZ R6, R6, 9.9999999747524270788e-07 ;  /* 0x358637bd06067421 */ /* 0x001fe20000010000 */
[----:B------:R-:W-:Y:S01]  /*36c0*/  BSSY B1, `(.L_x_60) ;  /* 0x0000018000017945 */ /* 0x000fe20003800000 */
[C---:B------:R-:W-:Y:S01]  /*36d0*/  IMAD.IADD R9, R16.reuse, 0x1, R3 ;  /* 0x0000000110097824 */ /* 0x040fe200078e0203 */
[----:B------:R-:W-:Y:S01]  /*36e0*/  IADD3 R0, -R16, R63, R0 ;  /* 0x0000003f10007210 */ /* 0x000fe20007ffe100 */
[----:B------:R0:W1:Y:S03]  /*36f0*/  MUFU.RCP R13, R6 ;  /* 0x00000006000d7308 */ /* 0x0000660000001000 */
[----:B------:R-:W-:-:S02]  /*3700*/  LEA.HI R7, R0, 0x1, RZ, 0x18 ;  /* 0x0000000100077811 */ /* 0x000fc400078fc0ff */
[----:B------:R-:W-:Y:S02]  /*3710*/  ISETP.GE.U32.AND P1, PT, R0, 0x300, PT ;  /* 0x000003000000780c */ /* 0x000fe40003f26070 */
[----:B------:R-:W-:-:S13]  /*3720*/  LOP3.LUT P3, R7, R7, 0x3, RZ, 0xc0, !PT ;  /* 0x0000000307077812 */ /* 0x000fda000786c0ff */
[----:B------:R-:W-:Y:S05]  /*3730*/  @!P3 BRA `(.L_x_61) ;  /* 0x000001000000b947 */ /* 0x000fea0003800000 */
[----:B01----:R-:W-:Y:S02]  /*3740*/  IMAD.MOV.U32 R0, RZ, RZ, R7 ;  /* 0x000000ffff007224 */ /* 0x003fe400078e0007 */
.L_x_62:
[C---:B------:R-:W-:Y:S01]  /*3750*/  IMAD.IADD R12, R9.reuse, 0x1, -R3 ;  /* 0x00000001090c7824 */ /* 0x040fe200078e0a03 */
[C---:B------:R-:W-:Y:S02]  /*3760*/  @P0 IADD3 R7, P3, R9.reuse, R4, RZ ;  /* 0x0000000409070210 */ /* 0x040fe40007f7e0ff */
[----:B------:R-:W-:Y:S02]  /*3770*/  IADD3 R0, R0, -0x1, RZ ;  /* 0xffffffff00007810 */ /* 0x000fe40007ffe0ff */
[----:B------:R-:W0:Y:S01]  /*3780*/  LDS R6, [R12.X4+0xc0] ;  /* 0x0000c0000c067984 */ /* 0x000e220000004800 */
[C---:B------:R-:W-:Y:S02]  /*3790*/  @P0 LEA.HI.X.SX32 R8, R9.reuse, R5, 0x1, P3 ;  /* 0x0000000509080211 */ /* 0x040fe400018f0eff */
[----:B------:R-:W-:Y:S01]  /*37a0*/  IADD3 R9, R9, 0x100, RZ ;  /* 0x0000010009097810 */ /* 0x000fe20007ffe0ff */
[----:B0-----:R-:W-:Y:S01]  /*37b0*/  FMUL.FTZ R15, R6, R13 ;  /* 0x0000000d060f7220 */ /* 0x001fe20000410000 */
[----:B------:R-:W-:-:S04]  /*37c0*/  @P0 LEA R6, P3, R7, c[0x0][0x260], 0x2 ;  /* 0x0000980007060a11 */ /* 0x000fc800078610ff */
[----:B------:R-:W-:Y:S02]  /*37d0*/  @P0 LEA.HI.X R7, R7, c[0x0][0x264], R8, 0x2, P3 ;  /* 0x0000990007070a11 */ /* 0x000fe400018f1408 */
[----:B------:R-:W-:Y:S02]  /*37e0*/  F2FP.PACK_AB R10, RZ, R15 ;  /* 0x0000000fff0a723e */ /* 0x000fe400000000ff */
[----:B------:R-:W-:Y:S01]  /*37f0*/  LEA R8, R12, UR6, 0x1 ;  /* 0x000000060c087c11 */ /* 0x000fe2000f8e08ff */
[----:B------:R0:W-:Y:S01]  /*3800*/  @P0 STG.E [R6.64], R15 ;  /* 0x0000000f06000986 */ /* 0x0001e2000c101924 */
[----:B------:R-:W-:-:S03]  /*3810*/  ISETP.NE.AND P3, PT, R0, RZ, PT ;  /* 0x000000ff0000720c */ /* 0x000fc60003f65270 */
[----:B------:R0:W-:Y:S10]  /*3820*/  STS.U16 [R8], R10 ;  /* 0x0000000a08007388 */ /* 0x0001f40000000400 */
[----:B0-----:R-:W-:Y:S05]  /*3830*/  @P3 BRA `(.L_x_62) ;  /* 0xffffff1000003947 */ /* 0x001fea000383ffff */
.L_x_61:
[----:B01----:R-:W-:Y:S05]  /*3840*/  BSYNC B1 ;  /* 0x0000000000017941 */ /* 0x003fea0003800000 */
.L_x_60:
[----:B------:R-:W-:Y:S05]  /*3850*/  @!P1 BRA `(.L_x_59) ;  /* 0x0000029000009947 */ /* 0x000fea0003800000 */
[----:B------:R-:W-:Y:S01]  /*3860*/  LEA R0, R9, UR4, 0x1 ;  /* 0x0000000409007c11 */ /* 0x000fe2000f8e08ff */
[----:B------:R-:W-:Y:S01]  /*3870*/  IMAD.SHL.U32 R6, R3, 0x4, RZ ;  /* 0x0000000403067824 */ /* 0x000fe200078e00ff */
[----:B------:R-:W-:-:S03]  /*3880*/  ISETP.NE.AND P1, PT, R11, RZ, PT ;  /* 0x000000ff0b00720c */ /* 0x000fc60003f25270 */
[----:B------:R-:W-:Y:S02]  /*3890*/  IMAD R0, R3, -0x2, R0 ;  /* 0xfffffffe03007824 */ /* 0x000fe400078e0200 */
[----:B------:R-:W-:-:S03]  /*38a0*/  IMAD R6, R9, 0x4, -R6 ;  /* 0x0000000409067824 */ /* 0x000fc600078e0a06 */
[----:B------:R-:W-:Y:S02]  /*38b0*/  IADD3 R0, R0, 0xc0, RZ ;  /* 0x000000c000007810 */ /* 0x000fe40007ffe0ff */
[----:B------:R-:W-:-:S05]  /*38c0*/  IADD3 R8, R6, 0xc0, RZ ;  /* 0x000000c006087810 */ /* 0x000fca0007ffe0ff */
.L_x_63:
[----:B------:R-:W0:Y:S01]  /*38d0*/  LDS R6, [R8] ;  /* 0x0000000008067984 */ /* 0x000e220000000800 */
[----:B------:R-:W-:-:S04]  /*38e0*/  IADD3 R10, P0, R9, R4, RZ ;  /* 0x00000004090a7210 */ /* 0x000fc80007f1e0ff */
[C---:B------:R-:W-:Y:S02]  /*38f0*/  LEA.HI.X.SX32 R11, R9.reuse, R5, 0x1, P0 ;  /* 0x00000005090b7211 */ /* 0x040fe400000f0eff */
[----:B------:R-:W-:Y:S01]  /*3900*/  IADD3 R9, R9, 0x400, RZ ;  /* 0x0000040009097810 */ /* 0x000fe20007ffe0ff */
[----:B0-----:R-:W-:-:S05]  /*3910*/  FMUL.FTZ R15, R6, R13 ;  /* 0x0000000d060f7220 */ /* 0x001fca0000410000 */
[----:B------:R-:W-:-:S04]  /*3920*/  F2FP.PACK_AB R6, RZ, R15 ;  /* 0x0000000fff06723e */ /* 0x000fc800000000ff */
[----:B------:R-:W-:-:S05]  /*3930*/  PRMT R7, R6, 0x7610, R7 ;  /* 0x0000761006077816 */ /* 0x000fca0000000007 */
[----:B------:R-:W-:Y:S04]  /*3940*/  STS.U16 [R0], R7 ;  /* 0x0000000700007388 */ /* 0x000fe80000000400 */
[----:B------:R-:W0:Y:S02]  /*3950*/  LDS R6, [R8+0x400] ;  /* 0x0004000008067984 */ /* 0x000e240000000800 */
[----:B0-----:R-:W-:-:S05]  /*3960*/  FMUL.FTZ R21, R6, R13 ;  /* 0x0000000d06157220 */ /* 0x001fca0000410000 */
[----:B------:R-:W-:-:S04]  /*3970*/  F2FP.PACK_AB R6, RZ, R21 ;  /* 0x00000015ff06723e */ /* 0x000fc800000000ff */
[----:B------:R-:W-:-:S05]  /*3980*/  PRMT R12, R6, 0x7610, R12 ;  /* 0x00007610060c7816 */ /* 0x000fca000000000c */
[----:B------:R-:W-:Y:S04]  /*3990*/  STS.U16 [R0+0x200], R12 ;  /* 0x0002000c00007388 */ /* 0x000fe80000000400 */
[----:B------:R-:W0:Y:S02]  /*39a0*/  LDS R6, [R8+0x800] ;  /* 0x0008000008067984 */ /* 0x000e240000000800 */
[----:B0-----:R-:W-:-:S05]  /*39b0*/  FMUL.FTZ R23, R6, R13 ;  /* 0x0000000d06177220 */ /* 0x001fca0000410000 */
[----:B------:R-:W-:-:S04]  /*39c0*/  F2FP.PACK_AB R6, RZ, R23 ;  /* 0x00000017ff06723e */ /* 0x000fc800000000ff */
[----:B------:R-:W-:Y:S02]  /*39d0*/  PRMT R14, R6, 0x7610, R14 ;  /* 0x00007610060e7816 */ /* 0x000fe4000000000e */
[----:B------:R-:W-:-:S03]  /*39e0*/  LEA R6, P0, R10, c[0x0][0x260], 0x2 ;  /* 0x000098000a067a11 */ /* 0x000fc600078010ff */
[----:B------:R-:W-:Y:S04]  /*39f0*/  STS.U16 [R0+0x400], R14 ;  /* 0x0004000e00007388 */ /* 0x000fe80000000400 */
[----:B------:R0:W1:Y:S02]  /*3a00*/  LDS R7, [R8+0xc00] ;  /* 0x000c000008077984 */ /* 0x0000640000000800 */
[----:B0-----:R-:W-:Y:S01]  /*3a10*/  IADD3 R8, R8, 0x1000, RZ ;  /* 0x0000100008087810 */ /* 0x001fe20007ffe0ff */
[----:B-1----:R-:W-:Y:S01]  /*3a20*/  FMUL.FTZ R25, R7, R13 ;  /* 0x0000000d07197220 */ /* 0x002fe20000410000 */
[----:B------:R-:W-:Y:S02]  /*3a30*/  LEA.HI.X R7, R10, c[0x0][0x264], R11, 0x2, P0 ;  /* 0x000099000a077a11 */ /* 0x000fe400000f140b */
[----:B------:R-:W-:-:S02]  /*3a40*/  ISETP.GE.AND P0, PT, R9, R63, PT ;  /* 0x0000003f0900720c */ /* 0x000fc40003f06270 */
[----:B------:R-:W-:Y:S01]  /*3a50*/  F2FP.PACK_AB R10, RZ, R25 ;  /* 0x00000019ff0a723e */ /* 0x000fe200000000ff */
[----:B------:R-:W-:Y:S03]  /*3a60*/  @P1 STG.E [R6.64], R15 ;  /* 0x0000000f06001986 */ /* 0x000fe6000c101924 */
[----:B------:R-:W-:Y:S01]  /*3a70*/  PRMT R11, R10, 0x7610, R11 ;  /* 0x000076100a0b7816 */ /* 0x000fe2000000000b */
[----:B------:R-:W-:Y:S01]  /*3a80*/  @P1 STG.E [R6.64+0x400], R21 ;  /* 0x0004001506001986 */ /* 0x000fe2000c101924 */
[----:B------:R-:W-:-:S03]  /*3a90*/  IADD3 R10, R0, 0x800, RZ ;  /* 0x00000800000a7810 */ /* 0x000fc60007ffe0ff */
[----:B------:R-:W-:Y:S04]  /*3aa0*/  @P1 STG.E [R6.64+0x800], R23 ;  /* 0x0008001706001986 */ /* 0x000fe8000c101924 */
[----:B------:R-:W-:Y:S04]  /*3ab0*/  @P1 STG.E [R6.64+0xc00], R25 ;  /* 0x000c001906001986 */ /* 0x000fe8000c101924 */
[----:B------:R0:W-:Y:S02]  /*3ac0*/  STS.U16 [R0+0x600], R11 ;  /* 0x0006000b00007388 */ /* 0x0001e40000000400 */
[----:B0-----:R-:W-:Y:S01]  /*3ad0*/  IMAD.MOV.U32 R0, RZ, RZ, R10 ;  /* 0x000000ffff007224 */ /* 0x001fe200078e000a */
[----:B------:R-:W-:Y:S05]  /*3ae0*/  @!P0 BRA `(.L_x_63) ;  /* 0xfffffde000008947 */ /* 0x000fea000383ffff */
.L_x_59:
[----:B------:R-:W-:Y:S05]  /*3af0*/  BSYNC B0 ;  /* 0x0000000000007941 */ /* 0x000fea0003800000 */
.L_x_58:
[----:B------:R-:W-:Y:S01]  /*3b00*/  SHF.R.S32.HI R0, RZ, 0x1f, R61 ;  /* 0x0000001fff007819 */ /* 0x000fe2000001143d */
[----:B------:R-:W-:Y:S01]  /*3b10*/  BSSY B0, `(.L_x_64) ;  /* 0x000001b000007945 */ /* 0x000fe20003800000 */
[----:B------:R-:W-:Y:S01]  /*3b20*/  SHF.R.S32.HI R5, RZ, 0x1f, R16 ;  /* 0x0000001fff057819 */ /* 0x000fe20000011410 */
[----:B------:R-:W-:Y:S01]  /*3b30*/  CS2R R10, SRZ ;  /* 0x00000000000a7805 */ /* 0x000fe2000001ff00 */
[----:B------:R-:W-:Y:S01]  /*3b40*/  LEA.HI R0, R0, R61, RZ, 0x6 ;  /* 0x0000003d00007211 */ /* 0x000fe200078f30ff */
[----:B------:R-:W-:Y:S01]  /*3b50*/  CS2R R8, SRZ ;  /* 0x0000000000087805 */ /* 0x000fe2000001ff00 */
[----:B------:R-:W-:-:S02]  /*3b60*/  LEA.HI R5, R5, R16, RZ, 0x2 ;  /* 0x0000001005057211 */ /* 0x000fc400078f10ff */
[----:B------:R-:W-:Y:S02]  /*3b70*/  LOP3.LUT R0, R0, 0xffffffc0, RZ, 0xc0, !PT ;  /* 0xffffffc000007812 */ /* 0x000fe400078ec0ff */
[----:B------:R-:W-:-:S03]  /*3b80*/  LOP3.LUT R7, R5, 0xfffffffc, RZ, 0xc0, !PT ;  /* 0xfffffffc05077812 */ /* 0x000fc600078ec0ff */
[----:B------:R-:W-:Y:S02]  /*3b90*/  IMAD.IADD R5, R61, 0x1, -R0 ;  /* 0x000000013d057824 */ /* 0x000fe400078e0a00 */
[----:B------:R-:W-:-:S03]  /*3ba0*/  IMAD.IADD R0, R16, 0x1, -R7 ;  /* 0x0000000110007824 */ /* 0x000fc600078e0a07 */
[----:B------:R-:W-:Y:S01]  /*3bb0*/  ISETP.NE.AND P1, PT, R18, R5, PT ;  /* 0x000000051200720c */ /* 0x000fe20003f25270 */
[----:B------:R-:W-:-:S03]  /*3bc0*/  IMAD.SHL.U32 R30, R0, 0x8, RZ ;  /* 0x00000008001e7824 */ /* 0x000fc600078e00ff */
[----:B------:R-:W-:Y:S01]  /*3bd0*/  ISETP.NE.OR P0, PT, RZ, c[0x0][0x1ec], P1 ;  /* 0x00007b00ff007a0c */ /* 0x000fe20000f05670 */
[--C-:B------:R-:W-:Y:S02]  /*3be0*/  IMAD R7, R65, c[0x0][0x1d4], R30.reuse ;  /* 0x0000750041077a24 */ /* 0x100fe400078e021e */
[----:B------:R-:W-:-:S03]  /*3bf0*/  IMAD R4, R67, c[0x0][0x1d4], R30 ;  /* 0x0000750043047a24 */ /* 0x000fc600078e021e */
[----:B------:R-:W-:Y:S02]  /*3c00*/  SHF.R.S32.HI R5, RZ, 0x1f, R7 ;  /* 0x0000001fff057819 */ /* 0x000fe40000011407 */
[----:B0-----:R-:W-:-:S05]  /*3c10*/  SHF.R.S32.HI R6, RZ, 0x1f, R4 ;  /* 0x0000001fff067819 */ /* 0x001fca0000011404 */
[----:B------:R-:W-:Y:S05]  /*3c20*/  @P0 BRA `(.L_x_65) ;  /* 0x0000009000000947 */ /* 0x000fea0003800000 */
[----:B------:R-:W-:Y:S01]  /*3c30*/  ISETP.NE.U32.AND P0, PT, RZ, c[0x0][0x190], PT ;  /* 0x00006400ff007a0c */ /* 0x000fe20003f05070 */
[----:B------:R-:W-:-:S03]  /*3c40*/  IMAD.MOV.U32 R11, RZ, RZ, RZ ;  /* 0x000000ffff0b7224 */ /* 0x000fc600078e00ff */
[----:B------:R-:W-:-:S13]  /*3c50*/  ISETP.NE.AND.EX P0, PT, RZ, c[0x0][0x194], PT, P0 ;  /* 0x00006500ff007a0c */ /* 0x000fda0003f05300 */
[----:B------:R-:W-:Y:S05]  /*3c60*/  @!P0 BRA `(.L_x_66) ;  /* 0x0000004000008947 */ /* 0x000fea0003800000 */
[----:B------:R-:W-:Y:S02]  /*3c70*/  IMAD R8, R17, 0x20, R30 ;  /* 0x0000002011087824 */ /* 0x000fe400078e021e */
[----:B------:R-:W-:-:S04]  /*3c80*/  IMAD.MOV.U32 R9, RZ, RZ, 0x2 ;  /* 0x00000002ff097424 */ /* 0x000fc800078e00ff */
[----:B------:R-:W-:-:S06]  /*3c90*/  IMAD.WIDE R8, R8, R9, c[0x0][0x190] ;  /* 0x0000640008087625 */ /* 0x000fcc00078e0209 */
[----:B------:R-:W5:Y:S02]  /*3ca0*/  LDG.E.128 R8, [R8.64] ;  /* 0x0000002408087981 */ /* 0x000f64000c1e1d00 */
.L_x_66:
[----:B-----5:R0:W-:Y:S02]  /*3cb0*/  STS.128 [R0.X16+0x80], R8 ;  /* 0x0000800800007388 */ /* 0x0201e4000000cc00 */
.L_x_65:
[----:B------:R-:W-:Y:S05]  /*3cc0*/  BSYNC B0 ;  /* 0x0000000000007941 */ /* 0x000fea0003800000 */
.L_x_64:
[C---:B------:R-:W-:Y:S01]  /*3cd0*/  IMAD.IADD R28, R18.reuse, 0x1, R3 ;  /* 0x00000001121c7824 */ /* 0x040fe200078e0203 */
[----:B------:R-:W-:Y:S01]  /*3ce0*/  IMNMX R39, R61, c[0x0][0x1d4], PT ;  /* 0x000075003d277a17 */ /* 0x000fe20003800200 */
[----:B------:R-:W-:Y:S01]  /*3cf0*/  BAR.SYNC.DEFER_BLOCKING 0x0 ;  /* 0x0000000000007b1d */ /* 0x000fe20000010000 */
[----:B------:R-:W-:Y:S01]  /*3d00*/  LEA R37, R18, UR6, 0x1 ;  /* 0x0000000612257c11 */ /* 0x000fe2000f8e08ff */
[----:B------:R-:W-:Y:S01]  /*3d10*/  IMAD.SHL.U32 R12, R28, 0x20, RZ ;  /* 0x000000201c0c7824 */ /* 0x000fe200078e00ff */
[----:B------:R-:W-:Y:S01]  /*3d20*/  CS2R R34, SRZ ;  /* 0x0000000000227805 */ /* 0x000fe2000001ff00 */
[----:B------:R-:W-:Y:S01]  /*3d30*/  IMAD.MOV.U32 R38, RZ, RZ, RZ ;  /* 0x000000ffff267224 */ /* 0x000fe200078e00ff */
[----:B------:R-:W-:Y:S01]  /*3d40*/  CS2R R32, SRZ ;  /* 0x0000000000207805 */ /* 0x000fe2000001ff00 */
[----:B------:R-:W-:Y:S01]  /*3d50*/  BSSY B0, `(.L_x_67) ;  /* 0x00000b6000007945 */ /* 0x000fe20003800000 */
[----:B------:R-:W-:Y:S01]  /*3d60*/  IADD3 R13, P0, R7, R12, RZ ;  /* 0x0000000c070d7210 */ /* 0x000fe20007f1e0ff */
[----:B------:R-:W-:-:S02]  /*3d70*/  IMAD.MOV.U32 R36, RZ, RZ, RZ ;  /* 0x000000ffff247224 */ /* 0x000fc400078e00ff */
[----:B------:R-:W-:Y:S01]  /*3d80*/  IMAD.MOV.U32 R29, RZ, RZ, RZ ;  /* 0x000000ffff1d7224 */ /* 0x000fe200078e00ff */
[----:B------:R-:W-:Y:S01]  /*3d90*/  LEA.HI.X.SX32 R12, R12, R5, 0x1, P0 ;  /* 0x000000050c0c7211 */ /* 0x000fe200000f0eff */
[----:B------:R-:W-:Y:S01]  /*3da0*/  IMAD.MOV.U32 R31, RZ, RZ, RZ ;  /* 0x000000ffff1f7224 */ /* 0x000fe200078e00ff */
[----:B------:R-:W-:-:S04]  /*3db0*/  LEA R40, P0, R13, c[0x0][0x1a0], 0x1 ;  /* 0x000068000d287a11 */ /* 0x000fc800078008ff */
[----:B------:R-:W-:Y:S02]  /*3dc0*/  LEA.HI.X R41, R13, c[0x0][0x1a4], R12, 0x1, P0 ;  /* 0x000069000d297a11 */ /* 0x000fe400000f0c0c */
[----:B------:R-:W-:-:S13]  /*3dd0*/  ISETP.GE.AND P0, PT, R28, R39, PT ;  /* 0x000000271c00720c */ /* 0x000fda0003f06270 */
[----:B------:R-:W-:Y:S05]  /*3de0*/  @P0 BRA `(.L_x_68) ;  /* 0x00000ac000000947 */ /* 0x000fea0003800000 */
[----:B------:R-:W-:Y:S01]  /*3df0*/  ULDC UR5, c[0x0][0x1d4] ;  /* 0x0000750000057ab9 */ /* 0x000fe20000000800 */
[----:B------:R-:W-:Y:S01]  /*3e00*/  IMAD.MOV R13, RZ, RZ, -R63 ;  /* 0x000000ffff0d7224 */ /* 0x000fe200078e0a3f */
[----:B------:R-:W-:Y:S01]  /*3e10*/  ULOP3.LUT UR5, URZ, UR5, URZ, 0x33, !UPT ;  /* 0x000000053f057292 */ /* 0x000fe2000f8e333f */
[----:B------:R-:W-:Y:S01]  /*3e20*/  IADD3 R12, -R3, -0x2, -R18 ;  /* 0xfffffffe030c7810 */ /* 0x000fe20007ffe912 */
[----:B------:R-:W-:Y:S01]  /*3e30*/  IMAD R15, R60, c[0x0][0x1d8], R17 ;  /* 0x000076003c0f7a24 */ /* 0x000fe200078e0211 */
[----:B------:R-:W-:Y:S01]  /*3e40*/  BSSY B1, `(.L_x_69) ;  /* 0x0000041000017945 */ /* 0x000fe20003800000 */
[----:B------:R-:W-:Y:S01]  /*3e50*/  IMAD.MOV.U32 R43, RZ, RZ, 0x2 ;  /* 0x00000002ff2b7424 */ /* 0x000fe200078e00ff */
[----:B------:R-:W-:Y:S01]  /*3e60*/  CS2R R32, SRZ ;  /* 0x0000000000207805 */ /* 0x000fe2000001ff00 */
[----:B------:R-:W-:Y:S01]  /*3e70*/  IMNMX R13, R13, UR5, !PT ;  /* 0x000000050d0d7c17 */ /* 0x000fe2000f800200 */
[----:B------:R-:W-:Y:S01]  /*3e80*/  IMAD R42, R15, 0x20, R30 ;  /* 0x000000200f2a7824 */ /* 0x000fe200078e021e */
[----:B------:R-:W-:Y:S01]  /*3e90*/  CS2R R34, SRZ ;  /* 0x0000000000227805 */ /* 0x000fe2000001ff00 */
[----:B------:R-:W-:-:S02]  /*3ea0*/  IMAD.MOV.U32 R48, RZ, RZ, R28 ;  /* 0x000000ffff307224 */ /* 0x000fc400078e001c */
[----:B------:R-:W-:Y:S02]  /*3eb0*/  IMAD.IADD R44, R12, 0x1, -R13 ;  /* 0x000000010c2c7824 */ /* 0x000fe400078e0a0d */
[----:B------:R-:W-:Y:S02]  /*3ec0*/  IMAD.MOV.U32 R31, RZ, RZ, RZ ;  /* 0x000000ffff1f7224 */ /* 0x000fe400078e00ff */
[----:B------:R-:W-:Y:S01]  /*3ed0*/  IMAD.MOV.U32 R29, RZ, RZ, RZ ;  /* 0x000000ffff1d7224 */ /* 0x000fe200078e00ff */
[----:B------:R-:W-:Y:S01]  /*3ee0*/  LOP3.LUT P0, RZ, R44, 0x40, RZ, 0xc0, !PT ;  /* 0x000000402cff7812 */ /* 0x000fe2000780c0ff */
[----:B------:R-:W-:Y:S02]  /*3ef0*/  IMAD.MOV.U32 R36, RZ, RZ, RZ ;  /* 0x000000ffff247224 */ /* 0x000fe400078e00ff */
[----:B------:R-:W-:Y:S02]  /*3f00*/  IMAD.MOV.U32 R38, RZ, RZ, RZ ;  /* 0x000000ffff267224 */ /* 0x000fe400078e00ff */
[----:B------:R-:W-:-:S08]  /*3f10*/  IMAD.WIDE R42, R42, R43, c[0x0][0x238] ;  /* 0x00008e002a2a7625 */ /* 0x000fd000078e022b */
[----:B------:R-:W-:Y:S05]  /*3f20*/  @P0 BRA `(.L_x_70) ;  /* 0x0000032000000947 */ /* 0x000fea0003800000 */
[----:B------:R-:W-:Y:S01]  /*3f30*/  IMAD R15, R2, c[0x0][0x1d4], RZ ;  /* 0x00007500020f7a24 */ /* 0x000fe200078e02ff */
[----:B------:R-:W-:Y:S01]  /*3f40*/  SHF.R.S32.HI R12, RZ, 0x1f, R28 ;  /* 0x0000001fff0c7819 */ /* 0x000fe2000001141c */
[----:B------:R-:W1:Y:S03]  /*3f50*/  LDS.U16 R22, [R37] ;  /* 0x0000000025167984 */ /* 0x000e660000000400 */
[----:B------:R-:W-:-:S04]  /*3f60*/  IADD3 R13, P0, R15, R28, RZ ;  /* 0x0000001c0f0d7210 */ /* 0x000fc80007f1e0ff */
[----:B------:R-:W-:Y:S02]  /*3f70*/  LEA.HI.X.SX32 R12, R15, R12, 0x1, P0 ;  /* 0x0000000c0f0c7211 */ /* 0x000fe400000f0eff */
[----:B------:R-:W-:-:S04]  /*3f80*/  LEA R20, P0, R13, c[0x0][0x1a8], 0x2 ;  /* 0x00006a000d147a11 */ /* 0x000fc800078010ff */
[----:B------:R-:W-:-:S05]  /*3f90*/  LEA.HI.X R21, R13, c[0x0][0x1ac], R12, 0x2, P0 ;  /* 0x00006b000d157a11 */ /* 0x000fca00000f140c */
[----:B------:R-:W3:Y:S02]  /*3fa0*/  LDG.E R20, [R20.64] ;  /* 0x0000002414147981 */ /* 0x000ee4000c1e1900 */
[----:B---3--:R-:W-:-:S04]  /*3fb0*/  IMAD R13, R20, c[0x0][0x1d8], RZ ;  /* 0x00007600140d7a24 */ /* 0x008fc800078e02ff */
[----:B------:R-:W-:-:S04]  /*3fc0*/  IMAD R13, R13, c[0x0][0x1d4], R28 ;  /* 0x000075000d0d7a24 */ /* 0x000fc800078e021c */
[----:B------:R-:W-:-:S05]  /*3fd0*/  IMAD.SHL.U32 R13, R13, 0x20, RZ ;  /* 0x000000200d0d7824 */ /* 0x000fca00078e00ff */
[----:B------:R-:W-:-:S04]  /*3fe0*/  IADD3 R14, P0, R4, R13, RZ ;  /* 0x0000000d040e7210 */ /* 0x000fc80007f1e0ff */
[----:B------:R-:W-:Y:S02]  /*3ff0*/  LEA.HI.X.SX32 R13, R13, R6, 0x1, P0 ;  /* 0x000000060d0d7211 */ /* 0x000fe400000f0eff */
[----:B------:R-:W-:-:S04]  /*4000*/  LEA R12, P0, R14, c[0x0][0x1a0], 0x1 ;  /* 0x000068000e0c7a11 */ /* 0x000fc800078008ff */
[----:B------:R-:W-:-:S06]  /*4010*/  LEA.HI.X R13, R14, c[0x0][0x1a4], R13, 0x1, P0 ;  /* 0x000069000e0d7a11 */ /* 0x000fcc00000f0c0d */
[----:B------:R-:W5:Y:S01]  /*4020*/  LDG.E.128 R12, [R12.64] ;  /* 0x000000240c0c7981 */ /* 0x000f62000c1e1d00 */
[----:B------:R-:W-:Y:S01]  /*4030*/  ULDC UR5, c[0x0][0x1ec] ;  /* 0x00007b0000057ab9 */ /* 0x000fe20000000800 */
[----:B-1----:R-:W-:Y:S01]  /*4040*/  HADD2.F32 R38, -RZ, R22.H0_H0 ;  /* 0x20000016ff267230 */ /* 0x002fe20000004100 */
[----:B------:R-:W-:-:S06]  /*4050*/  UISETP.NE.AND UP0, UPT, URZ, UR5, UPT ;  /* 0x000000053f00728c */ /* 0x000fcc000bf05270 */
[----:B------:R-:W-:-:S13]  /*4060*/  PLOP3.LUT P2, PT, PT, PT, UP0, 0x80, 0x0 ;  /* 0x000000000000781c */ /* 0x000fda0003f4f008 */
[----:B------:R-:W-:Y:S05]  /*4070*/  @P2 BRA `(.L_x_71) ;  /* 0x000000c000002947 */ /* 0x000fea0003800000 */
[----:B------:R-:W-:Y:S01]  /*4080*/  ISETP.NE.AND P3, PT, R62, RZ, PT ;  /* 0x000000ff3e00720c */ /* 0x000fe20003f65270 */
[----:B--2---:R-:W1:-:S12]  /*4090*/  LDS.128 R24, [R0.X16+0x80] ;  /* 0x0000800000187984 */ /* 0x004e58000000cc00 */
[----:B------:R-:W2:Y:S01]  /*40a0*/  @P3 LDG.E.128 R20, [R42.64] ;  /* 0x000000242a143981 */ /* 0x000ea2000c1e1d00 */
[----:B-1---5:R-:W-:Y:S01]  /*40b0*/  HFMA2.MMA R12, R12, 1, 1, R24 ;  /* 0x3c003c000c0c7835 */ /* 0x022fe20000000018 */
[----:B------:R-:W-:Y:S01]  /*40c0*/  HADD2 R13, R13, R25 ;  /* 0x000000190d0d7230 */ /* 0x000fe20000000000 */
[----:B------:R-:W-:Y:S01]  /*40d0*/  HFMA2.MMA R14, R14, 1, 1, R26 ;  /* 0x3c003c000e0e7835 */ /* 0x000fe2000000001a */
[----:B------:R-:W-:-:S04]  /*40e0*/  HADD2 R15, R15, R27 ;  /* 0x0000001b0f0f7230 */ /* 0x000fc80000000000 */
[----:B--2---:R-:W-:-:S03]  /*40f0*/  @P3 HFMA2.MMA R13, R13, R21, -RZ ;  /* 0x000000150d0d3235 */ /* 0x004fc600001000ff */
[----:B------:R-:W-:Y:S01]  /*4100*/  @P3 HMUL2 R12, R12, R20 ;  /* 0x000000140c0c3232 */ /* 0x000fe20000000000 */
[----:B------:R-:W-:Y:S01]  /*4110*/  @P3 HFMA2.MMA R15, R15, R23, -RZ ;  /* 0x000000170f0f3235 */ /* 0x000fe200001000ff */
[----:B------:R-:W-:-:S06]  /*4120*/  @P3 HMUL2 R14, R14, R22 ;  /* 0x000000160e0e3232 */ /* 0x000fcc0000000000 */
[----:B------:R1:W-:Y:S04]  /*4130*/  STG.E.128 [R40.64], R12 ;  /* 0x0000000c28007986 */ /* 0x0003e8000c101d24 */
.L_x_71:
[--C-:B-----5:R-:W-:Y:S01]  /*4140*/  HADD2.F32 R29, -RZ, R13.reuse.H0_H0 ;  /* 0x2000000dff1d7230 */ /* 0x120fe20000004100 */
[----:B------:R-:W-:Y:S01]  /*4150*/  IADD3 R48, R28, 0x40, RZ ;  /* 0x000000401c307810 */ /* 0x000fe20007ffe0ff */
[--C-:B------:R-:W-:Y:S02]  /*4160*/  HADD2.F32 R21, -RZ, R12.reuse.H0_H0 ;  /* 0x2000000cff157230 */ /* 0x100fe40000004100 */
[----:B------:R-:W-:Y:S01]  /*4170*/  HADD2.F32 R31, -RZ, R12.H1_H1 ;  /* 0x3000000cff1f7230 */ /* 0x000fe20000004100 */
[C---:B------:R-:W-:Y:S01]  /*4180*/  FFMA.FTZ R29, R38.reuse, R29, RZ ;  /* 0x0000001d261d7223 */ /* 0x040fe200000100ff */
[----:B-1----:R-:W-:Y:S01]  /*4190*/  HADD2.F32 R13, -RZ, R13.H1_H1 ;  /* 0x3000000dff0d7230 */ /* 0x002fe20000004100 */
[C---:B------:R-:W-:Y:S01]  /*41a0*/  FFMA.FTZ R32, R38.reuse, R21, RZ ;  /* 0x0000001526207223 */ /* 0x040fe200000100ff */
[--C-:B------:R-:W-:Y:S01]  /*41b0*/  HADD2.F32 R33, -RZ, R14.reuse.H0_H0 ;  /* 0x2000000eff217230 */ /* 0x100fe20000004100 */
[C---:B------:R-:W-:Y:S01]  /*41c0*/  FFMA.FTZ R31, R38.reuse, R31, RZ ;  /* 0x0000001f261f7223 */ /* 0x040fe200000100ff */
[----:B------:R-:W-:Y:S01]  /*41d0*/  HADD2.F32 R23, -RZ, R14.H1_H1 ;  /* 0x3000000eff177230 */ /* 0x000fe20000004100 */
[C---:B------:R-:W-:Y:S01]  /*41e0*/  FFMA.FTZ R34, R38.reuse, R13, RZ ;  /* 0x0000000d26227223 */ /* 0x040fe200000100ff */
[--C-:B------:R-:W-:Y:S01]  /*41f0*/  HADD2.F32 R35, -RZ, R15.reuse.H0_H0 ;  /* 0x2000000fff237230 */ /* 0x100fe20000004100 */
[C---:B------:R-:W-:Y:S01]  /*4200*/  FFMA.FTZ R33, R38.reuse, R33, RZ ;  /* 0x0000002126217223 */ /* 0x040fe200000100ff */
[----:B------:R-:W-:Y:S01]  /*4210*/  HADD2.F32 R15, -RZ, R15.H1_H1 ;  /* 0x3000000fff0f7230 */ /* 0x000fe20000004100 */
[----:B------:R-:W-:-:S02]  /*4220*/  FFMA.FTZ R36, R38, R23, RZ ;  /* 0x0000001726247223 */ /* 0x000fc400000100ff */
[C---:B------:R-:W-:Y:S02]  /*4230*/  FFMA.FTZ R35, R38.reuse, R35, RZ ;  /* 0x0000002326237223 */ /* 0x040fe400000100ff */
[----:B------:R-:W-:Y:S02]  /*4240*/  FFMA.FTZ R38, R38, R15, RZ ;  /* 0x0000000f26267223 */ /* 0x000fe400000100ff */
.L_x_70:
[----:B------:R-:W-:Y:S05]  /*4250*/  BSYNC B1 ;  /* 0x0000000000017941 */ /* 0x000fea0003800000 */
.L_x_69:
[----:B------:R-:W-:-:S13]  /*4260*/  LOP3.LUT P0, RZ, R44, 0xffffffc0, RZ, 0xc0, !PT ;  /* 0xffffffc02cff7812 */ /* 0x000fda000780c0ff */
[----:B------:R-:W-:Y:S05]  /*4270*/  @!P0 BRA `(.L_x_68) ;  /* 0x0000063000008947 */ /* 0x000fea0003800000 */
[----:B------:R-:W-:Y:S01]  /*4280*/  ULDC UR5, c[0x0][0x1ec] ;  /* 0x00007b0000057ab9 */ /* 0x000fe20000000800 */
[----:B------:R-:W-:Y:S01]  /*4290*/  IMAD R49, R2, c[0x0][0x1d4], RZ ;  /* 0x0000750002317a24 */ /* 0x000fe200078e02ff */
[----:B------:R-:W-:-:S06]  /*42a0*/  UISETP.NE.AND UP0, UPT, URZ, UR5, UPT ;  /* 0x000000053f00728c */ /* 0x000fcc000bf05270 */
[----:B------:R-:W-:Y:S02]  /*42b0*/  PLOP3.LUT P2, PT, PT, PT, UP0, 0x80, 0x0 ;  /* 0x000000000000781c */ /* 0x000fe40003f4f008 */
.L_x_74:
[----:B------:R-:W-:Y:S02]  /*42c0*/  SHF.R.S32.HI R12, RZ, 0x1f, R48 ;  /* 0x0000001fff0c7819 */ /* 0x000fe40000011430 */
[C---:B------:R-:W-:Y:S02]  /*42d0*/  IADD3 R13, P0, R49.reuse, R48, RZ ;  /* 0x00000030310d7210 */ /* 0x040fe40007f1e0ff */
[----:B------:R-:W-:Y:S02]  /*42e0*/  ISETP.NE.AND P4, PT, R62, RZ, PT ;  /* 0x000000ff3e00720c */ /* 0x000fe40003f85270 */
[----:B------:R-:W-:Y:S02]  /*42f0*/  LEA.HI.X.SX32 R12, R49, R12, 0x1, P0 ;  /* 0x0000000c310c7211 */ /* 0x000fe400000f0eff */
[----:B------:R-:W-:-:S04]  /*4300*/  LEA R46, P0, R13, c[0x0][0x1a8], 0x2 ;  /* 0x00006a000d2e7a11 */ /* 0x000fc800078010ff */
[----:B------:R-:W-:-:S05]  /*4310*/  LEA.HI.X R47, R13, c[0x0][0x1ac], R12, 0x2, P0 ;  /* 0x00006b000d2f7a11 */ /* 0x000fca00000f140c */
[----:B------:R-:W3:Y:S02]  /*4320*/  LDG.E R12, [R46.64] ;  /* 0x000000242e0c7981 */ /* 0x000ee4000c1e1900 */
[----:B---3--:R-:W-:Y:S02]  /*4330*/  IMAD R13, R12, c[0x0][0x1d8], RZ ;  /* 0x000076000c0d7a24 */ /* 0x008fe400078e02ff */
[----:B------:R-:W-:Y:S02]  /*4340*/  IMAD.SHL.U32 R12, R48, 0x20, RZ ;  /* 0x00000020300c7824 */ /* 0x000fe400078e00ff */
[----:B------:R-:W-:-:S03]  /*4350*/  IMAD R13, R13, c[0x0][0x1d4], R48 ;  /* 0x000075000d0d7a24 */ /* 0x000fc600078e0230 */
[----:B------:R-:W-:Y:S01]  /*4360*/  IADD3 R14, P3, R7, R12, RZ ;  /* 0x0000000c070e7210 */ /* 0x000fe20007f7e0ff */
[----:B------:R-:W-:-:S03]  /*4370*/  IMAD.SHL.U32 R13, R13, 0x20, RZ ;  /* 0x000000200d0d7824 */ /* 0x000fc600078e00ff */
[----:B------:R-:W-:Y:S02]  /*4380*/  LEA.HI.X.SX32 R15, R12, R5, 0x1, P3 ;  /* 0x000000050c0f7211 */ /* 0x000fe400018f0eff */
[----:B------:R-:W-:Y:S02]  /*4390*/  IADD3 R20, P0, R4, R13, RZ ;  /* 0x0000000d04147210 */ /* 0x000fe40007f1e0ff */
[----:B------:R-:W-:Y:S02]  /*43a0*/  LEA R44, P3, R14, c[0x0][0x1a0], 0x1 ;  /* 0x000068000e2c7a11 */ /* 0x000fe400078608ff */
[----:B------:R-:W-:Y:S02]  /*43b0*/  LEA.HI.X.SX32 R13, R13, R6, 0x1, P0 ;  /* 0x000000060d0d7211 */ /* 0x000fe400000f0eff */
[----:B------:R-:W-:Y:S02]  /*43c0*/  LEA R12, P0, R20, c[0x0][0x1a0], 0x1 ;  /* 0x00006800140c7a11 */ /* 0x000fe400078008ff */
[----:B------:R-:W-:-:S02]  /*43d0*/  LEA.HI.X R45, R14, c[0x0][0x1a4], R15, 0x1, P3 ;  /* 0x000069000e2d7a11 */ /* 0x000fc400018f0c0f */
[----:B------:R-:W-:-:S06]  /*43e0*/  LEA.HI.X R13, R20, c[0x0][0x1a4], R13, 0x1, P0 ;  /* 0x00006900140d7a11 */ /* 0x000fcc00000f0c0d */
[----:B------:R-:W5:Y:S01]  /*43f0*/  LDG.E.128 R12, [R12.64] ;  /* 0x000000240c0c7981 */ /* 0x000f62000c1e1d00 */
[----:B------:R-:W-:Y:S05]  /*4400*/  @P2 BRA `(.L_x_72) ;  /* 0x000000b000002947 */ /* 0x000fea0003800000 */
[----:B------:R-:W3:Y:S04]  /*4410*/  @P4 LDG.E.128 R20, [R42.64] ;  /* 0x000000242a144981 */ /* 0x000ee8000c1e1d00 */
[----:B--2---:R-:W1:Y:S02]  /*4420*/  LDS.128 R24, [R0.X16+0x80] ;  /* 0x0000800000187984 */ /* 0x004e64000000cc00 */
[----:B-1---5:R-:W-:Y:S01]  /*4430*/  HFMA2.MMA R12, R12, 1, 1, R24 ;  /* 0x3c003c000c0c7835 */ /* 0x022fe20000000018 */
[----:B------:R-:W-:Y:S01]  /*4440*/  HADD2 R13, R13, R25 ;  /* 0x000000190d0d7230 */ /* 0x000fe20000000000 */
[----:B------:R-:W-:Y:S01]  /*4450*/  HFMA2.MMA R14, R14, 1, 1, R26 ;  /* 0x3c003c000e0e7835 */ /* 0x000fe2000000001a */
[----:B------:R-:W-:-:S04]  /*4460*/  HADD2 R15, R15, R27 ;  /* 0x0000001b0f0f7230 */ /* 0x000fc80000000000 */
[----:B---3--:R-:W-:-:S03]  /*4470*/  @P4 HFMA2.MMA R13, R13, R21, -RZ ;  /* 0x000000150d0d4235 */ /* 0x008fc600001000ff */
[----:B------:R-:W-:Y:S01]  /*4480*/  @P4 HMUL2 R12, R12, R20 ;  /* 0x000000140c0c4232 */ /* 0x000fe20000000000 */
[----:B------:R-:W-:Y:S01]  /*4490*/  @P4 HFMA2.MMA R15, R15, R23, -RZ ;  /* 0x000000170f0f4235 */ /* 0x000fe200001000ff */
[----:B------:R-:W-:-:S06]  /*44a0*/  @P4 HMUL2 R14, R14, R22 ;  /* 0x000000160e0e4232 */ /* 0x000fcc0000000000 */
[----:B------:R1:W-:Y:S04]  /*44b0*/  STG.E.128 [R44.64], R12 ;  /* 0x0000000c2c007986 */ /* 0x0003e8000c101d24 */
.L_x_72:
[----:B------:R-:W3:Y:S01]  /*44c0*/  LDG.E R46, [R46.64+0x100] ;  /* 0x000100242e2e7981 */ /* 0x000ee2000c1e1900 */
[----:B--2---:R-:W-:-:S05]  /*44d0*/  IMAD.IADD R24, R48, 0x1, -R3 ;  /* 0x0000000130187824 */ /* 0x004fca00078e0a03 */
[----:B------:R-:W-:-:S05]  /*44e0*/  LEA R27, R24, UR4, 0x1 ;  /* 0x00000004181b7c11 */ /* 0x000fca000f8e08ff */
[----:B------:R-:W2:Y:S01]  /*44f0*/  LDS.U16 R25, [R27+0xc0] ;  /* 0x0000c0001b197984 */ /* 0x000ea20000000400 */
[----:B---3--:R-:W-:-:S04]  /*4500*/  IMAD R21, R46, c[0x0][0x1d8], RZ ;  /* 0x000076002e157a24 */ /* 0x008fc800078e02ff */
[----:B------:R-:W-:-:S05]  /*4510*/  IMAD R21, R21, c[0x0][0x1d4], R48 ;  /* 0x0000750015157a24 */ /* 0x000fca00078e0230 */
[----:B------:R-:W-:-:S04]  /*4520*/  LEA R21, R21, 0x800, 0x5 ;  /* 0x0000080015157811 */ /* 0x000fc800078e28ff */
[----:B------:R-:W-:-:S04]  /*4530*/  IADD3 R22, P0, R4, R21, RZ ;  /* 0x0000001504167210 */ /* 0x000fc80007f1e0ff */
[----:B------:R-:W-:Y:S02]  /*4540*/  LEA.HI.X.SX32 R21, R21, R6, 0x1, P0 ;  /* 0x0000000615157211 */ /* 0x000fe400000f0eff */
[----:B------:R-:W-:-:S04]  /*4550*/  LEA R20, P0, R22, c[0x0][0x1a0], 0x1 ;  /* 0x0000680016147a11 */ /* 0x000fc800078008ff */
[----:B------:R-:W-:-:S06]  /*4560*/  LEA.HI.X R21, R22, c[0x0][0x1a4], R21, 0x1, P0 ;  /* 0x0000690016157a11 */ /* 0x000fcc00000f0c15 */
[----:B------:R-:W5:Y:S02]  /*4570*/  LDG.E.128 R20, [R20.64] ;  /* 0x0000002414147981 */ /* 0x000f64000c1e1d00 */
[----:B-----5:R-:W-:Y:S02]  /*4580*/  HADD2.F32 R46, -RZ, R13.H0_H0 ;  /* 0x2000000dff2e7230 */ /* 0x020fe40000004100 */
[----:B--2---:R-:W-:Y:S02]  /*4590*/  HADD2.F32 R25, -RZ, R25.H0_H0 ;  /* 0x20000019ff197230 */ /* 0x004fe40000004100 */
[----:B------:R-:W-:Y:S02]  /*45a0*/  HADD2.F32 R26, -RZ, R12.H0_H0 ;  /* 0x2000000cff1a7230 */ /* 0x000fe40000004100 */
[----:B-1----:R-:W-:Y:S01]  /*45b0*/  HADD2.F32 R13, -RZ, R13.H1_H1 ;  /* 0x3000000dff0d7230 */ /* 0x002fe20000004100 */
[C---:B------:R-:W-:Y:S01]  /*45c0*/  FFMA.FTZ R46, R25.reuse, R46, R29 ;  /* 0x0000002e192e7223 */ /* 0x040fe2000001001d */
[----:B------:R-:W-:Y:S01]  /*45d0*/  HADD2.F32 R50, -RZ, R14.H0_H0 ;  /* 0x2000000eff327230 */ /* 0x000fe20000004100 */
[C---:B------:R-:W-:Y:S01]  /*45e0*/  FFMA.FTZ R32, R25.reuse, R26, R32 ;  /* 0x0000001a19207223 */ /* 0x040fe20000010020 */
[--C-:B------:R-:W-:Y:S01]  /*45f0*/  HADD2.F32 R52, -RZ, R15.reuse.H0_H0 ;  /* 0x2000000fff347230 */ /* 0x100fe20000004100 */
[C---:B------:R-:W-:Y:S01]  /*4600*/  FFMA.FTZ R47, R25.reuse, R13, R34 ;  /* 0x0000000d192f7223 */ /* 0x040fe20000010022 */
[----:B------:R-:W-:Y:S01]  /*4610*/  HADD2.F32 R12, -RZ, R12.H1_H1 ;  /* 0x3000000cff0c7230 */ /* 0x000fe20000004100 */
[C---:B------:R-:W-:Y:S01]  /*4620*/  FFMA.FTZ R50, R25.reuse, R50, R33 ;  /* 0x0000003219327223 */ /* 0x040fe20000010021 */
[----:B------:R-:W-:Y:S01]  /*4630*/  HADD2.F32 R14, -RZ, R14.H1_H1 ;  /* 0x3000000eff0e7230 */ /* 0x000fe20000004100 */
[C---:B------:R-:W-:Y:S01]  /*4640*/  FFMA.FTZ R52, R25.reuse, R52, R35 ;  /* 0x0000003419347223 */ /* 0x040fe20000010023 */
[----:B------:R-:W-:Y:S01]  /*4650*/  HADD2.F32 R15, -RZ, R15.H1_H1 ;  /* 0x3000000fff0f7230 */ /* 0x000fe20000004100 */
[C---:B------:R-:W-:Y:S01]  /*4660*/  FFMA.FTZ R31, R25.reuse, R12, R31 ;  /* 0x0000000c191f7223 */ /* 0x040fe2000001001f */
[----:B------:R-:W-:Y:S01]  /*4670*/  LEA R34, R24, UR6, 0x1 ;  /* 0x0000000618227c11 */ /* 0x000fe2000f8e08ff */
[----:B------:R-:W-:-:S02]  /*4680*/  FFMA.FTZ R36, R25, R14, R36 ;  /* 0x0000000e19247223 */ /* 0x000fc40000010024 */
[----:B------:R-:W-:Y:S01]  /*4690*/  FFMA.FTZ R38, R25, R15, R38 ;  /* 0x0000000f19267223 */ /* 0x000fe20000010026 */
[----:B------:R-:W-:Y:S05]  /*46a0*/  @P2 BRA `(.L_x_73) ;  /* 0x000000b000002947 */ /* 0x000fea0003800000 */
[----:B------:R-:W2:Y:S04]  /*46b0*/  @P4 LDG.E.128 R12, [R42.64] ;  /* 0x000000242a0c4981 */ /* 0x000ea8000c1e1d00 */
[----:B------:R-:W1:Y:S02]  /*46c0*/  LDS.128 R24, [R0.X16+0x80] ;  /* 0x0000800000187984 */ /* 0x000e64000000cc00 */
[----:B-1----:R-:W-:Y:S01]  /*46d0*/  HFMA2.MMA R20, R20, 1, 1, R24 ;  /* 0x3c003c0014147835 */ /* 0x002fe20000000018 */
[----:B------:R-:W-:Y:S01]  /*46e0*/  HADD2 R21, R21, R25 ;  /* 0x0000001915157230 */ /* 0x000fe20000000000 */
[----:B------:R-:W-:Y:S01]  /*46f0*/  HFMA2.MMA R22, R22, 1, 1, R26 ;  /* 0x3c003c0016167835 */ /* 0x000fe2000000001a */
[----:B------:R-:W-:-:S04]  /*4700*/  HADD2 R23, R23, R27 ;  /* 0x0000001b17177230 */ /* 0x000fc80000000000 */
[----:B--2---:R-:W-:-:S03]  /*4710*/  @P4 HFMA2.MMA R21, R21, R13, -RZ ;  /* 0x0000000d15154235 */ /* 0x004fc600001000ff */
[----:B------:R-:W-:Y:S01]  /*4720*/  @P4 HMUL2 R20, R20, R12 ;  /* 0x0000000c14144232 */ /* 0x000fe20000000000 */
[----:B------:R-:W-:Y:S01]  /*4730*/  @P4 HFMA2.MMA R23, R23, R15, -RZ ;  /* 0x0000000f17174235 */ /* 0x000fe200001000ff */
[----:B------:R-:W-:-:S06]  /*4740*/  @P4 HMUL2 R22, R22, R14 ;  /* 0x0000000e16164232 */ /* 0x000fcc0000000000 */
[----:B------:R1:W-:Y:S04]  /*4750*/  STG.E.128 [R44.64+0x1000], R20 ;  /* 0x001000142c007986 */ /* 0x0003e8000c101d24 */
.L_x_73:
[----:B------:R-:W2:Y:S01]  /*4760*/  LDS.U16 R12, [R34+0x80] ;  /* 0x00008000220c7984 */ /* 0x000ea20000000400 */
[----:B------:R-:W-:Y:S01]  /*4770*/  IADD3 R48, R48, 0x80, RZ ;  /* 0x0000008030307810 */ /* 0x000fe20007ffe0ff */
[--C-:B------:R-:W-:Y:S02]  /*4780*/  HADD2.F32 R13, -RZ, R20.reuse.H0_H0 ;  /* 0x20000014ff0d7230 */ /* 0x100fe40000004100 */
[----:B------:R-:W-:Y:S01]  /*4790*/  HADD2.F32 R29, -RZ, R21.H0_H0 ;  /* 0x20000015ff1d7230 */ /* 0x000fe20000004100 */
[----:B------:R-:W-:Y:S01]  /*47a0*/  ISETP.GE.AND P0, PT, R48, R39, PT ;  /* 0x000000273000720c */ /* 0x000fe20003f06270 */
[----:B------:R-:W-:Y:S02]  /*47b0*/  HADD2.F32 R35, -RZ, R23.H0_H0 ;  /* 0x20000017ff237230 */ /* 0x000fe40000004100 */
[----:B-1----:R-:W-:Y:S02]  /*47c0*/  HADD2.F32 R20, -RZ, R20.H1_H1 ;  /* 0x30000014ff147230 */ /* 0x002fe40000004100 */
[----:B------:R-:W-:-:S02]  /*47d0*/  HADD2.F32 R21, -RZ, R21.H1_H1 ;  /* 0x30000015ff157230 */ /* 0x000fc40000004100 */
[--C-:B------:R-:W-:Y:S02]  /*47e0*/  HADD2.F32 R33, -RZ, R22.reuse.H0_H0 ;  /* 0x20000016ff217230 */ /* 0x100fe40000004100 */
[----:B------:R-:W-:Y:S02]  /*47f0*/  HADD2.F32 R15, -RZ, R22.H1_H1 ;  /* 0x30000016ff0f7230 */ /* 0x000fe40000004100 */
[----:B------:R-:W-:Y:S02]  /*4800*/  HADD2.F32 R23, -RZ, R23.H1_H1 ;  /* 0x30000017ff177230 */ /* 0x000fe40000004100 */
[----:B--2---:R-:W-:-:S05]  /*4810*/  HADD2.F32 R12, -RZ, R12.H0_H0 ;  /* 0x2000000cff0c7230 */ /* 0x004fca0000004100 */
[C---:B------:R-:W-:Y:S02]  /*4820*/  FFMA.FTZ R32, R12.reuse, R13, R32 ;  /* 0x0000000d0c207223 */ /* 0x040fe40000010020 */
[C---:B------:R-:W-:Y:S02]  /*4830*/  FFMA.FTZ R31, R12.reuse, R20, R31 ;  /* 0x000000140c1f7223 */ /* 0x040fe4000001001f */
[C---:B------:R-:W-:Y:S02]  /*4840*/  FFMA.FTZ R29, R12.reuse, R29, R46 ;  /* 0x0000001d0c1d7223 */ /* 0x040fe4000001002e */
[C---:B------:R-:W-:Y:S02]  /*4850*/  FFMA.FTZ R34, R12.reuse, R21, R47 ;  /* 0x000000150c227223 */ /* 0x040fe4000001002f */
[C---:B------:R-:W-:Y:S02]  /*4860*/  FFMA.FTZ R33, R12.reuse, R33, R50 ;  /* 0x000000210c217223 */ /* 0x040fe40000010032 */
[----:B------:R-:W-:-:S02]  /*4870*/  FFMA.FTZ R36, R12, R15, R36 ;  /* 0x0000000f0c247223 */ /* 0x000fc40000010024 */
[C---:B------:R-:W-:Y:S02]  /*4880*/  FFMA.FTZ R35, R12.reuse, R35, R52 ;  /* 0x000000230c237223 */ /* 0x040fe40000010034 */
[----:B------:R-:W-:Y:S01]  /*4890*/  FFMA.FTZ R38, R12, R23, R38 ;  /* 0x000000170c267223 */ /* 0x000fe20000010026 */
[----:B------:R-:W-:Y:S05]  /*48a0*/  @!P0 BRA `(.L_x_74) ;  /* 0xfffffa1000008947 */ /* 0x000fea000383ffff */
.L_x_68:
[----:B------:R-:W-:Y:S05]  /*48b0*/  BSYNC B0 ;  /* 0x0000000000007941 */ /* 0x000fea0003800000 */
.L_x_67:
[----:B------:R-:W-:Y:S01]  /*48c0*/  ISETP.GE.AND P0, PT, R28, R61, PT ;  /* 0x0000003d1c00720c */ /* 0x000fe20003f06270 */
[----:B------:R-:W-:-:S12]  /*48d0*/  BSSY B0, `(.L_x_75) ;  /* 0x0000100000007945 */ /* 0x000fd80003800000 */
[----:B------:R-:W-:Y:S05]  /*48e0*/  @P0 BRA `(.L_x_76) ;  /* 0x00000fe000000947 */ /* 0x000fea0003800000 */
[----:B------:R-:W-:Y:S01]  /*48f0*/  IADD3 R12, -R18, -0x2, R63 ;  /* 0xfffffffe120c7810 */ /* 0x000fe20007ffe13f */
[----:B------:R-:W-:Y:S01]  /*4900*/  IMAD R13, R60, c[0x0][0x1d8], R17 ;  /* 0x000076003c0d7a24 */ /* 0x000fe200078e0211 */
[----:B------:R-:W-:Y:S01]  /*4910*/  BSSY B1, `(.L_x_77) ;  /* 0x0000053000017945 */ /* 0x000fe20003800000 */
[----:B------:R-:W-:Y:S02]  /*4920*/  IMAD.MOV.U32 R42, RZ, RZ, 0x2 ;  /* 0x00000002ff2a7424 */ /* 0x000fe400078e00ff */
[----:B------:R-:W-:Y:S02]  /*4930*/  IMAD.IADD R39, R12, 0x1, -R3 ;  /* 0x000000010c277824 */ /* 0x000fe400078e0a03 */
[----:B------:R-:W-:-:S03]  /*4940*/  IMAD R13, R13, 0x20, R30 ;  /* 0x000000200d0d7824 */ /* 0x000fc600078e021e */
[----:B------:R-:W-:Y:S01]  /*4950*/  LOP3.LUT P0, RZ, R39, 0x40, RZ, 0xc0, !PT ;  /* 0x0000004027ff7812 */ /* 0x000fe2000780c0ff */
[----:B------:R-:W-:-:S12]  /*4960*/  IMAD.WIDE R42, R13, R42, c[0x0][0x238] ;  /* 0x00008e000d2a7625 */ /* 0x000fd800078e022a */
[----:B------:R-:W-:Y:S05]  /*4970*/  @P0 BRA `(.L_x_78) ;  /* 0x000004c000000947 */ /* 0x000fea0003800000 */
[----:B------:R-:W-:Y:S01]  /*4980*/  ISETP.GE.AND P0, PT, R28, c[0x0][0x1d4], PT ;  /* 0x000075001c007a0c */ /* 0x000fe20003f06270 */
[----:B------:R-:W-:-:S12]  /*4990*/  BSSY B2, `(.L_x_79) ;  /* 0x0000049000027945 */ /* 0x000fd80003800000 */
[----:B------:R-:W-:Y:S05]  /*49a0*/  @!P0 BRA `(.L_x_80) ;  /* 0x0000047000008947 */ /* 0x000fea0003800000 */
[----:B------:R-:W-:Y:S01]  /*49b0*/  IABS R15, c[0x0][0x1d4] ;  /* 0x00007500000f7a13 */ /* 0x000fe20000000000 */
[----:B------:R-:W1:Y:S01]  /*49c0*/  LDS.U16 R37, [R37] ;  /* 0x0000000025257984 */ /* 0x000e620000000400 */
[----:B------:R-:W-:Y:S02]  /*49d0*/  IABS R22, R28 ;  /* 0x0000001c00167213 */ /* 0x000fe40000000000 */
[----:B------:R-:W3:Y:S01]  /*49e0*/  I2F.RP R14, R15 ;  /* 0x0000000f000e7306 */ /* 0x000ee20000209400 */
[----:B------:R-:W-:Y:S02]  /*49f0*/  ISETP.GE.AND P2, PT, R28, RZ, PT ;  /* 0x000000ff1c00720c */ /* 0x000fe40003f46270 */
[----:B------:R-:W-:-:S05]  /*4a00*/  ISETP.NE.AND P3, PT, RZ, c[0x0][0x1d4], PT ;  /* 0x00007500ff007a0c */ /* 0x000fca0003f65270 */
[----:B---3--:R-:W3:Y:S02]  /*4a10*/  MUFU.RCP R14, R14 ;  /* 0x0000000e000e7308 */ /* 0x008ee40000001000 */
[----:B---3--:R-:W-:-:S06]  /*4a20*/  IADD3 R20, R14, 0xffffffe, RZ ;  /* 0x0ffffffe0e147810 */ /* 0x008fcc0007ffe0ff */
[----:B------:R-:W3:Y:S02]  /*4a30*/  F2I.FTZ.U32.TRUNC.NTZ R13, R20 ;  /* 0x00000014000d7305 */ /* 0x000ee4000021f000 */
[----:B---3--:R-:W-:-:S04]  /*4a40*/  IMAD.MOV R12, RZ, RZ, -R13 ;  /* 0x000000ffff0c7224 */ /* 0x008fc800078e0a0d */
[----:B------:R-:W-:Y:S02]  /*4a50*/  IMAD R21, R12, R15, RZ ;  /* 0x0000000f0c157224 */ /* 0x000fe400078e02ff */
[----:B------:R-:W-:-:S04]  /*4a60*/  IMAD.MOV.U32 R12, RZ, RZ, RZ ;  /* 0x000000ffff0c7224 */ /* 0x000fc800078e00ff */
[----:B------:R-:W-:-:S04]  /*4a70*/  IMAD.HI.U32 R12, R13, R21, R12 ;  /* 0x000000150d0c7227 */ /* 0x000fc800078e000c */
[----:B------:R-:W-:-:S04]  /*4a80*/  IMAD.MOV.U32 R13, RZ, RZ, R22 ;  /* 0x000000ffff0d7224 */ /* 0x000fc800078e0016 */
[----:B------:R-:W-:-:S04]  /*4a90*/  IMAD.HI.U32 R12, R12, R13, RZ ;  /* 0x0000000d0c0c7227 */ /* 0x000fc800078e00ff */
[----:B------:R-:W-:-:S04]  /*4aa0*/  IMAD.MOV R12, RZ, RZ, -R12 ;  /* 0x000000ffff0c7224 */ /* 0x000fc800078e0a0c */
[----:B------:R-:W-:-:S05]  /*4ab0*/  IMAD R12, R15, R12, R13 ;  /* 0x0000000c0f0c7224 */ /* 0x000fca00078e020d */
[----:B------:R-:W-:-:S13]  /*4ac0*/  ISETP.GT.U32.AND P0, PT, R15, R12, PT ;  /* 0x0000000c0f00720c */ /* 0x000fda0003f04070 */
[----:B------:R-:W-:-:S05]  /*4ad0*/  @!P0 IMAD.IADD R12, R12, 0x1, -R15 ;  /* 0x000000010c0c8824 */ /* 0x000fca00078e0a0f */
[----:B------:R-:W-:-:S13]  /*4ae0*/  ISETP.GT.U32.AND P0, PT, R15, R12, PT ;  /* 0x0000000c0f00720c */ /* 0x000fda0003f04070 */
[----:B------:R-:W-:Y:S02]  /*4af0*/  @!P0 IMAD.IADD R12, R12, 0x1, -R15 ;  /* 0x000000010c0c8824 */ /* 0x000fe400078e0a0f */
[----:B------:R-:W-:Y:S02]  /*4b00*/  IMAD R15, R2, c[0x0][0x1d4], RZ ;  /* 0x00007500020f7a24 */ /* 0x000fe400078e02ff */
[----:B------:R-:W-:Y:S01]  /*4b10*/  @!P2 IMAD.MOV R12, RZ, RZ, -R12 ;  /* 0x000000ffff0ca224 */ /* 0x000fe200078e0a0c */
[----:B------:R-:W-:-:S04]  /*4b20*/  @!P3 LOP3.LUT R12, RZ, c[0x0][0x1d4], RZ, 0x33, !PT ;  /* 0x00007500ff0cba12 */ /* 0x000fc800078e33ff */
[----:B------:R-:W-:Y:S02]  /*4b30*/  SHF.R.S32.HI R13, RZ, 0x1f, R12 ;  /* 0x0000001fff0d7819 */ /* 0x000fe4000001140c */
        /* <DEDUP_REMOVED lines=30> */
.L_x_81:
[--C-:B-----5:R-:W-:Y:S02]  /*4d20*/  HADD2.F32 R22, -RZ, R14.reuse.H0_H0 ;  /* 0x2000000eff167230 */ /* 0x120fe40000004100 */
[----:B------:R-:W-:Y:S02]  /*4d30*/  HADD2.F32 R23, -RZ, R14.H1_H1 ;  /* 0x3000000eff177230 */ /* 0x000fe40000004100 */
[--C-:B------:R-:W-:Y:S01]  /*4d40*/  HADD2.F32 R21, -RZ, R12.reuse.H0_H0 ;  /* 0x2000000cff157230 */ /* 0x100fe20000004100 */
[C---:B------:R-:W-:Y:S01]  /*4d50*/  FFMA.FTZ R33, R44.reuse, R22, R33 ;  /* 0x000000162c217223 */ /* 0x040fe20000010021 */
[----:B------:R-:W-:Y:S01]  /*4d60*/  HADD2.F32 R20, -RZ, R13.H0_H0 ;  /* 0x2000000dff147230 */ /* 0x000fe20000004100 */
[C---:B------:R-:W-:Y:S01]  /*4d70*/  FFMA.FTZ R36, R44.reuse, R23, R36 ;  /* 0x000000172c247223 */ /* 0x040fe20000010024 */
[----:B-1----:R-:W-:Y:S01]  /*4d80*/  HADD2.F32 R14, -RZ, R15.H0_H0 ;  /* 0x2000000fff0e7230 */ /* 0x002fe20000004100 */
[C---:B------:R-:W-:Y:S01]  /*4d90*/  FFMA.FTZ R32, R44.reuse, R21, R32 ;  /* 0x000000152c207223 */ /* 0x040fe20000010020 */
[----:B------:R-:W-:Y:S01]  /*4da0*/  HADD2.F32 R12, -RZ, R12.H1_H1 ;  /* 0x3000000cff0c7230 */ /* 0x000fe20000004100 */
[C---:B------:R-:W-:Y:S01]  /*4db0*/  FFMA.FTZ R29, R44.reuse, R20, R29 ;  /* 0x000000142c1d7223 */ /* 0x040fe2000001001d */
[----:B------:R-:W-:Y:S01]  /*4dc0*/  HADD2.F32 R13, -RZ, R13.H1_H1 ;  /* 0x3000000dff0d7230 */ /* 0x000fe20000004100 */
[C---:B------:R-:W-:Y:S01]  /*4dd0*/  FFMA.FTZ R35, R44.reuse, R14, R35 ;  /* 0x0000000e2c237223 */ /* 0x040fe20000010023 */
[----:B------:R-:W-:Y:S01]  /*4de0*/  HADD2.F32 R15, -RZ, R15.H1_H1 ;  /* 0x3000000fff0f7230 */ /* 0x000fe20000004100 */
[----:B------:R-:W-:-:S02]  /*4df0*/  FFMA.FTZ R31, R44, R12, R31 ;  /* 0x0000000c2c1f7223 */ /* 0x000fc4000001001f */
[C---:B------:R-:W-:Y:S02]  /*4e00*/  FFMA.FTZ R34, R44.reuse, R13, R34 ;  /* 0x0000000d2c227223 */ /* 0x040fe40000010022 */
[----:B------:R-:W-:Y:S02]  /*4e10*/  FFMA.FTZ R38, R44, R15, R38 ;  /* 0x0000000f2c267223 */ /* 0x000fe40000010026 */
.L_x_80:
[----:B------:R-:W-:Y:S05]  /*4e20*/  BSYNC B2 ;  /* 0x0000000000027941 */ /* 0x000fea0003800000 */
.L_x_79:
[----:B------:R-:W-:Y:S02]  /*4e30*/  IADD3 R28, R28, 0x40, RZ ;  /* 0x000000401c1c7810 */ /* 0x000fe40007ffe0ff */
.L_x_78:
[----:B------:R-:W-:Y:S05]  /*4e40*/  BSYNC B1 ;  /* 0x0000000000017941 */ /* 0x000fea0003800000 */
.L_x_77:
[----:B------:R-:W-:-:S13]  /*4e50*/  LOP3.LUT P0, RZ, R39, 0xffffffc0, RZ, 0xc0, !PT ;  /* 0xffffffc027ff7812 */ /* 0x000fda000780c0ff */
[----:B------:R-:W-:Y:S05]  /*4e60*/  @!P0 BRA `(.L_x_76) ;  /* 0x00000a6000008947 */ /* 0x000fea0003800000 */
[C---:B------:R-:W-:Y:S01]  /*4e70*/  LEA R44, R28.reuse, UR4, 0x1 ;  /* 0x000000041c2c7c11 */ /* 0x040fe2000f8e08ff */
[----:B------:R-:W-:Y:S01]  /*4e80*/  IMAD.MOV.U32 R37, RZ, RZ, RZ ;  /* 0x000000ffff257224 */ /* 0x000fe200078e00ff */
[----:B------:R-:W-:-:S03]  /*4e90*/  LEA R45, R28, 0x800, 0x5 ;  /* 0x000008001c2d7811 */ /* 0x000fc600078e28ff */
[----:B------:R-:W-:Y:S02]  /*4ea0*/  IMAD R44, R3, -0x2, R44 ;  /* 0xfffffffe032c7824 */ /* 0x000fe400078e022c */
.L_x_88:
[----:B------:R-:W-:Y:S01]  /*4eb0*/  IADD3 R12, R45, -0x800, RZ ;  /* 0xfffff8002d0c7810 */ /* 0x000fe20007ffe0ff */
[----:B------:R-:W-:Y:S01]  /*4ec0*/  BSSY B1, `(.L_x_82) ;  /* 0x000004f000017945 */ /* 0x000fe20003800000 */
[----:B------:R-:W-:Y:S02]  /*4ed0*/  IMAD.IADD R39, R44, 0x1, R37 ;  /* 0x000000012c277824 */ /* 0x000fe400078e0225 */
[----:B------:R-:W-:-:S04]  /*4ee0*/  IADD3 R13, P0, R7, R12, RZ ;  /* 0x0000000c070d7210 */ /* 0x000fc80007f1e0ff */
[----:B------:R-:W-:Y:S02]  /*4ef0*/  LEA.HI.X.SX32 R12, R12, R5, 0x1, P0 ;  /* 0x000000050c0c7211 */ /* 0x000fe400000f0eff */
[----:B------:R-:W-:Y:S02]  /*4f00*/  ISETP.GE.AND P0, PT, R28, c[0x0][0x1d4], PT ;  /* 0x000075001c007a0c */ /* 0x000fe40003f06270 */
[----:B------:R-:W-:-:S04]  /*4f10*/  LEA R40, P3, R13, c[0x0][0x1a0], 0x1 ;  /* 0x000068000d287a11 */ /* 0x000fc800078608ff */
[----:B------:R-:W-:-:S07]  /*4f20*/  LEA.HI.X R41, R13, c[0x0][0x1a4], R12, 0x1, P3 ;  /* 0x000069000d297a11 */ /* 0x000fce00018f0c0c */
[----:B--2---:R-:W-:Y:S05]  /*4f30*/  @!P0 BRA `(.L_x_83) ;  /* 0x0000047000008947 */ /* 0x004fea0003800000 */
[----:B------:R-:W-:Y:S02]  /*4f40*/  IABS R15, c[0x0][0x1d4] ;  /* 0x00007500000f7a13 */ /* 0x000fe40000000000 */
[----:B------:R-:W-:Y:S02]  /*4f50*/  IABS R22, R28 ;  /* 0x0000001c00167213 */ /* 0x000fe40000000000 */
[----:B------:R-:W1:Y:S01]  /*4f60*/  I2F.RP R14, R15 ;  /* 0x0000000f000e7306 */ /* 0x000e620000209400 */
[----:B------:R-:W-:Y:S02]  /*4f70*/  ISETP.GE.AND P2, PT, R28, RZ, PT ;  /* 0x000000ff1c00720c */ /* 0x000fe40003f46270 */
[----:B------:R-:W-:-:S05]  /*4f80*/  ISETP.NE.AND P3, PT, RZ, c[0x0][0x1d4], PT ;  /* 0x00007500ff007a0c */ /* 0x000fca0003f65270 */
[----:B-1----:R-:W1:Y:S02]  /*4f90*/  MUFU.RCP R14, R14 ;  /* 0x0000000e000e7308 */ /* 0x002e640000001000 */
[----:B-1----:R-:W-:-:S06]  /*4fa0*/  IADD3 R20, R14, 0xffffffe, RZ ;  /* 0x0ffffffe0e147810 */ /* 0x002fcc0007ffe0ff */
[----:B------:R-:W1:Y:S02]  /*4fb0*/  F2I.FTZ.U32.TRUNC.NTZ R13, R20 ;  /* 0x00000014000d7305 */ /* 0x000e64000021f000 */
[----:B-1----:R-:W-:-:S04]  /*4fc0*/  IMAD.MOV R12, RZ, RZ, -R13 ;  /* 0x000000ffff0c7224 */ /* 0x002fc800078e0a0d */
[----:B------:R-:W-:Y:S02]  /*4fd0*/  IMAD R21, R12, R15, RZ ;  /* 0x0000000f0c157224 */ /* 0x000fe400078e02ff */
[----:B------:R-:W-:-:S04]  /*4fe0*/  IMAD.MOV.U32 R12, RZ, RZ, RZ ;  /* 0x000000ffff0c7224 */ /* 0x000fc800078e00ff */
[----:B------:R-:W-:-:S04]  /*4ff0*/  IMAD.HI.U32 R12, R13, R21, R12 ;  /* 0x000000150d0c7227 */ /* 0x000fc800078e000c */
[----:B------:R-:W-:Y:S02]  /*5000*/  IMAD.MOV.U32 R13, RZ, RZ, R22 ;  /* 0x000000ffff0d7224 */ /* 0x000fe400078e0016 */
[----:B------:R-:W1:Y:S02]  /*5010*/  LDS.U16 R22, [R39+0xc0] ;  /* 0x0000c00027167984 */ /* 0x000e640000000400 */
        /* <DEDUP_REMOVED lines=41> */
.L_x_84:
        /* <DEDUP_REMOVED lines=16> */
.L_x_83:
[----:B------:R-:W-:Y:S05]  /*53b0*/  BSYNC B1 ;  /* 0x0000000000017941 */ /* 0x000fea0003800000 */
.L_x_82:
[----:B------:R-:W-:Y:S01]  /*53c0*/  IADD3 R23, R28, 0x40, RZ ;  /* 0x000000401c177810 */ /* 0x000fe20007ffe0ff */
[----:B------:R-:W-:Y:S03]  /*53d0*/  BSSY B1, `(.L_x_85) ;  /* 0x000004a000017945 */ /* 0x000fe60003800000 */
[----:B------:R-:W-:-:S13]  /*53e0*/  ISETP.GE.AND P0, PT, R23, c[0x0][0x1d4], PT ;  /* 0x0000750017007a0c */ /* 0x000fda0003f06270 */
[----:B------:R-:W-:Y:S05]  /*53f0*/  @!P0 BRA `(.L_x_86) ;  /* 0x0000047000008947 */ /* 0x000fea0003800000 */
[----:B------:R-:W-:Y:S01]  /*5400*/  IABS R15, c[0x0][0x1d4] ;  /* 0x00007500000f7a13 */ /* 0x000fe20000000000 */
[----:B------:R-:W1:Y:S01]  /*5410*/  LDS.U16 R39, [R39+0x140] ;  /* 0x0001400027277984 */ /* 0x000e620000000400 */
        /* <DEDUP_REMOVED lines=53> */
.L_x_87:
        /* <DEDUP_REMOVED lines=16> */
.L_x_86:
[----:B------:R-:W-:Y:S05]  /*5870*/  BSYNC B1 ;  /* 0x0000000000017941 */ /* 0x000fea0003800000 */
.L_x_85:
[----:B------:R-:W-:Y:S02]  /*5880*/  IADD3 R28, R28, 0x80, RZ ;  /* 0x000000801c1c7810 */ /* 0x000fe40007ffe0ff */
[----:B------:R-:W-:Y:S02]  /*5890*/  IADD3 R37, R37, 0x100, RZ ;  /* 0x0000010025257810 */ /* 0x000fe40007ffe0ff */
[----:B------:R-:W-:Y:S02]  /*58a0*/  ISETP.GE.AND P0, PT, R28, R61, PT ;  /* 0x0000003d1c00720c */ /* 0x000fe40003f06270 */
[----:B------:R-:W-:-:S11]  /*58b0*/  IADD3 R45, R45, 0x1000, RZ ;  /* 0x000010002d2d7810 */ /* 0x000fd60007ffe0ff */
[----:B------:R-:W-:Y:S05]  /*58c0*/  @!P0 BRA `(.L_x_88) ;  /* 0xfffff5e000008947 */ /* 0x000fea000383ffff */
.L_x_76:
[----:B------:R-:W-:Y:S05]  /*58d0*/  BSYNC B0 ;  /* 0x0000000000007941 */ /* 0x000fea0003800000 */
.L_x_75:
[----:B------:R-:W-:Y:S01]  /*58e0*/  BSSY B0, `(.L_x_89) ;  /* 0x0000033000007945 */ /* 0x000fe20003800000 */
[----:B------:R-:W-:Y:S05]  /*58f0*/  @P1 BRA `(.L_x_90) ;  /* 0x0000031000001947 */ /* 0x000fea0003800000 */
[----:B0-----:R-:W-:-:S05]  /*5900*/  IMAD.SHL.U32 R0, R61, 0x20, RZ ;  /* 0x000000203d007824 */ /* 0x001fca00078e00ff */
[----:B------:R-:W-:-:S04]  /*5910*/  IADD3 R2, P0, R7, R0, RZ ;  /* 0x0000000007027210 */ /* 0x000fc80007f1e0ff */
[----:B------:R-:W-:Y:S02]  /*5920*/  LEA.HI.X.SX32 R13, R0, R5, 0x1, P0 ;  /* 0x00000005000d7211 */ /* 0x000fe400000f0eff */
[----:B------:R-:W-:-:S04]  /*5930*/  LEA R12, P0, R2, c[0x0][0x1a0], 0x1 ;  /* 0x00006800020c7a11 */ /* 0x000fc800078008ff */
[----:B------:R-:W-:-:S06]  /*5940*/  LEA.HI.X R13, R2, c[0x0][0x1a4], R13, 0x1, P0 ;  /* 0x00006900020d7a11 */ /* 0x000fcc00000f0c0d */
[----:B------:R-:W5:Y:S01]  /*5950*/  LDG.E.128 R12, [R12.64] ;  /* 0x000000240c0c7981 */ /* 0x000f62000c1e1d00 */
[----:B------:R-:W-:Y:S01]  /*5960*/  IMAD.IADD R0, R61, 0x1, -R3 ;  /* 0x000000013d007824 */ /* 0x000fe200078e0a03 */
[----:B------:R-:W-:Y:S04]  /*5970*/  BSSY B1, `(.L_x_91) ;  /* 0x0000019000017945 */ /* 0x000fe80003800000 */
[----:B------:R-:W-:-:S06]  /*5980*/  LEA R0, R0, UR4, 0x1 ;  /* 0x0000000400007c11 */ /* 0x000fcc000f8e08ff */
[----:B------:R-:W0:Y:S02]  /*5990*/  LDS.U16 R0, [R0+0xc0] ;  /* 0x0000c00000007984 */ /* 0x000e240000000400 */
[----:B0-----:R-:W-:Y:S01]  /*59a0*/  HADD2.F32 R4, -RZ, R0.H0_H0 ;  /* 0x20000000ff047230 */ /* 0x001fe20000004100 */
[----:B------:R-:W-:Y:S05]  /*59b0*/  @P2 BRA `(.L_x_92) ;  /* 0x0000014000002947 */ /* 0x000fea0003800000 */
[----:B------:R-:W-:-:S13]  /*59c0*/  ISETP.NE.AND P3, PT, R62, RZ, PT ;  /* 0x000000ff3e00720c */ /* 0x000fda0003f65270 */
[----:B------:R-:W-:Y:S02]  /*59d0*/  @P3 IMAD R17, R60, c[0x0][0x1d8], R17 ;  /* 0x000076003c113a24 */ /* 0x000fe400078e0211 */
[----:B------:R-:W-:Y:S02]  /*59e0*/  @P3 IMAD.MOV.U32 R20, RZ, RZ, 0x2 ;  /* 0x00000002ff143424 */ /* 0x000fe400078e00ff */
[----:B------:R-:W-:-:S04]  /*59f0*/  @P3 IMAD R17, R17, 0x20, R30 ;  /* 0x0000002011113824 */ /* 0x000fc800078e021e */
[----:B------:R-:W-:-:S06]  /*5a00*/  @P3 IMAD.WIDE R20, R17, R20, c[0x0][0x238] ;  /* 0x00008e0011143625 */ /* 0x000fcc00078e0214 */
[----:B------:R-:W3:Y:S01]  /*5a10*/  @P3 LDG.E.128 R20, [R20.64] ;  /* 0x0000002414143981 */ /* 0x000ee2000c1e1d00 */
[----:B------:R-:W-:Y:S01]  /*5a20*/  IMAD.SHL.U32 R0, R19, 0x20, RZ ;  /* 0x0000002013007824 */ /* 0x000fe200078e00ff */
[----:B-----5:R-:W-:Y:S01]  /*5a30*/  HFMA2.MMA R12, R12, 1, 1, R8 ;  /* 0x3c003c000c0c7835 */ /* 0x020fe20000000008 */
[----:B------:R-:W-:Y:S01]  /*5a40*/  HADD2 R13, R13, R9 ;  /* 0x000000090d0d7230 */ /* 0x000fe20000000000 */
[----:B------:R-:W-:Y:S01]  /*5a50*/  HFMA2.MMA R14, R14, 1, 1, R10 ;  /* 0x3c003c000e0e7835 */ /* 0x000fe2000000000a */
[----:B------:R-:W-:Y:S01]  /*5a60*/  HADD2 R15, R15, R11 ;  /* 0x0000000b0f0f7230 */ /* 0x000fe20000000000 */
[----:B------:R-:W-:-:S04]  /*5a70*/  IADD3 R7, P0, R7, R0, RZ ;  /* 0x0000000007077210 */ /* 0x000fc80007f1e0ff */
[----:B------:R-:W-:Y:S02]  /*5a80*/  LEA.HI.X.SX32 R0, R0, R5, 0x1, P0 ;  /* 0x0000000500007211 */ /* 0x000fe400000f0eff */
[----:B------:R-:W-:-:S04]  /*5a90*/  LEA R2, P0, R7, c[0x0][0x1a0], 0x1 ;  /* 0x0000680007027a11 */ /* 0x000fc800078008ff */
[----:B------:R-:W-:Y:S01]  /*5aa0*/  LEA.HI.X R3, R7, c[0x0][0x1a4], R0, 0x1, P0 ;  /* 0x0000690007037a11 */ /* 0x000fe200000f0c00 */
[----:B---3--:R-:W-:Y:S01]  /*5ab0*/  @P3 HFMA2.MMA R13, R13, R21, -RZ ;  /* 0x000000150d0d3235 */ /* 0x008fe200001000ff */
[----:B------:R-:W-:Y:S01]  /*5ac0*/  @P3 HMUL2 R12, R12, R20 ;  /* 0x000000140c0c3232 */ /* 0x000fe20000000000 */
[----:B------:R-:W-:Y:S01]  /*5ad0*/  @P3 HFMA2.MMA R15, R15, R23, -RZ ;  /* 0x000000170f0f3235 */ /* 0x000fe200001000ff */
[----:B------:R-:W-:-:S06]  /*5ae0*/  @P3 HMUL2 R14, R14, R22 ;  /* 0x000000160e0e3232 */ /* 0x000fcc0000000000 */
[----:B------:R0:W-:Y:S04]  /*5af0*/  STG.E.128 [R2.64], R12 ;  /* 0x0000000c02007986 */ /* 0x0001e8000c101d24 */
.L_x_92:
[----:B------:R-:W-:Y:S05]  /*5b00*/  BSYNC B1 ;  /* 0x0000000000017941 */ /* 0x000fea0003800000 */
.L_x_91:
[--C-:B0----5:R-:W-:Y:S02]  /*5b10*/  HADD2.F32 R3, -RZ, R12.reuse.H0_H0 ;  /* 0x2000000cff037230 */ /* 0x121fe40000004100 */
[----:B------:R-:W-:Y:S02]  /*5b20*/  HADD2.F32 R0, -RZ, R13.H0_H0 ;  /* 0x2000000dff007230 */ /* 0x000fe40000004100 */
[----:B------:R-:W-:Y:S01]  /*5b30*/  HADD2.F32 R6, -RZ, R15.H0_H0 ;  /* 0x2000000fff067230 */ /* 0x000fe20000004100 */
[C---:B------:R-:W-:Y:S01]  /*5b40*/  FFMA.FTZ R32, R4.reuse, R3, R32 ;  /* 0x0000000304207223 */ /* 0x040fe20000010020 */
[----:B------:R-:W-:Y:S01]  /*5b50*/  HADD2.F32 R12, -RZ, R12.H1_H1 ;  /* 0x3000000cff0c7230 */ /* 0x000fe20000004100 */
[C---:B------:R-:W-:Y:S01]  /*5b60*/  FFMA.FTZ R29, R4.reuse, R0, R29 ;  /* 0x00000000041d7223 */ /* 0x040fe2000001001d */
[----:B------:R-:W-:Y:S01]  /*5b70*/  HADD2.F32 R13, -RZ, R13.H1_H1 ;  /* 0x3000000dff0d7230 */ /* 0x000fe20000004100 */
[C---:B------:R-:W-:Y:S01]  /*5b80*/  FFMA.FTZ R35, R4.reuse, R6, R35 ;  /* 0x0000000604237223 */ /* 0x040fe20000010023 */
[--C-:B------:R-:W-:Y:S01]  /*5b90*/  HADD2.F32 R2, -RZ, R14.reuse.H0_H0 ;  /* 0x2000000eff027230 */ /* 0x100fe20000004100 */
[C---:B------:R-:W-:Y:S01]  /*5ba0*/  FFMA.FTZ R31, R4.reuse, R12, R31 ;  /* 0x0000000c041f7223 */ /* 0x040fe2000001001f */
[----:B------:R-:W-:Y:S01]  /*5bb0*/  HADD2.F32 R5, -RZ, R14.H1_H1 ;  /* 0x3000000eff057230 */ /* 0x000fe20000004100 */
[C---:B------:R-:W-:Y:S01]  /*5bc0*/  FFMA.FTZ R34, R4.reuse, R13, R34 ;  /* 0x0000000d04227223 */ /* 0x040fe20000010022 */
[----:B------:R-:W-:Y:S01]  /*5bd0*/  HADD2.F32 R15, -RZ, R15.H1_H1 ;  /* 0x3000000fff0f7230 */ /* 0x000fe20000004100 */
[----:B------:R-:W-:-:S02]  /*5be0*/  FFMA.FTZ R33, R4, R2, R33 ;  /* 0x0000000204217223 */ /* 0x000fc40000010021 */
[C---:B------:R-:W-:Y:S02]  /*5bf0*/  FFMA.FTZ R36, R4.reuse, R5, R36 ;  /* 0x0000000504247223 */ /* 0x040fe40000010024 */
[----:B------:R-:W-:Y:S02]  /*5c00*/  FFMA.FTZ R38, R4, R15, R38 ;  /* 0x0000000f04267223 */ /* 0x000fe40000010026 */
.L_x_90:
[----:B------:R-:W-:Y:S05]  /*5c10*/  BSYNC B0 ;  /* 0x0000000000007941 */ /* 0x000fea0003800000 */
.L_x_89:
[----:B------:R-:W-:Y:S01]  /*5c20*/  LOP3.LUT R2, R16, 0xffffff80, RZ, 0xc0, !PT ;  /* 0xffffff8010027812 */ /* 0x000fe200078ec0ff */
[----:B0-----:R-:W-:Y:S01]  /*5c30*/  IMAD R0, R18, 0x20, R30 ;  /* 0x0000002012007824 */ /* 0x001fe200078e021e */
[----:B------:R-:W-:Y:S01]  /*5c40*/  ISETP.GT.AND P6, PT, R16, 0x7, PT ;  /* 0x000000071000780c */ /* 0x000fe20003fc4270 */
[----:B------:R-:W-:Y:S01]  /*5c50*/  BAR.SYNC.DEFER_BLOCKING 0x0 ;  /* 0x0000000000007b1d */ /* 0x000fe20000010000 */
[----:B------:R-:W-:Y:S02]  /*5c60*/  ISETP.NE.AND P4, PT, R2, 0x80, PT ;  /* 0x000000800200780c */ /* 0x000fe40003f85270 */
[C---:B------:R-:W-:Y:S02]  /*5c70*/  LOP3.LUT R3, R16.reuse, 0xffffffc0, RZ, 0xc0, !PT ;  /* 0xffffffc010037812 */ /* 0x040fe400078ec0ff */
[----:B------:R-:W-:Y:S01]  /*5c80*/  P2R R2, PR, RZ, 0x40 ;  /* 0x00000040ff027803 */ /* 0x000fe20000000000 */
[----:B------:R-:W-:Y:S01]  /*5c90*/  BSSY B0, `(.L_x_93) ;  /* 0x0000013000007945 */ /* 0x000fe20003800000 */
[----:B------:R-:W-:-:S02]  /*5ca0*/  ISETP.GT.AND P5, PT, R16, 0x7f, PT ;  /* 0x0000007f1000780c */ /* 0x000fc40003fa4270 */
[C---:B------:R-:W-:Y:S02]  /*5cb0*/  ISETP.GT.AND P3, PT, R16.reuse, 0x3f, PT ;  /* 0x0000003f1000780c */ /* 0x040fe40003f64270 */
[C---:B------:R-:W-:Y:S02]  /*5cc0*/  ISETP.GT.AND P2, PT, R16.reuse, 0x1f, PT ;  /* 0x0000001f1000780c */ /* 0x040fe40003f44270 */
[C---:B------:R-:W-:Y:S02]  /*5cd0*/  ISETP.GT.AND P1, PT, R16.reuse, 0xf, PT ;  /* 0x0000000f1000780c */ /* 0x040fe40003f24270 */
[C---:B------:R-:W-:Y:S02]  /*5ce0*/  ISETP.GT.AND P0, PT, R16.reuse, 0x3, PT ;  /* 0x000000031000780c */ /* 0x040fe40003f04270 */
[C---:B------:R-:W-:Y:S02]  /*5cf0*/  LOP3.LUT R2, R16.reuse, 0xffffffe0, RZ, 0xc0, !PT ;  /* 0xffffffe010027812 */ /* 0x040fe400078ec0ff */
[----:B------:R-:W-:-:S02]  /*5d00*/  LOP3.LUT R10, R16, 0xfffffff0, RZ, 0xc0, !PT ;  /* 0xfffffff0100a7812 */ /* 0x000fc400078ec0ff */
[C---:B------:R-:W-:Y:S02]  /*5d10*/  LOP3.LUT R11, R16.reuse, 0xfffffff8, RZ, 0xc0, !PT ;  /* 0xfffffff8100b7812 */ /* 0x040fe400078ec0ff */
[C---:B------:R-:W-:Y:S02]  /*5d20*/  LOP3.LUT R12, R16.reuse, 0xfffffffc, RZ, 0xc0, !PT ;  /* 0xfffffffc100c7812 */ /* 0x040fe400078ec0ff */
[----:B------:R-:W-:Y:S02]  /*5d30*/  IADD3 R13, R16, 0x3, RZ ;  /* 0x00000003100d7810 */ /* 0x000fe40007ffe0ff */
[----:B------:R-:W-:Y:S02]  /*5d40*/  LEA R0, R0, 0xc0, 0x1 ;  /* 0x000000c000007811 */ /* 0x000fe400078e08ff */
[----:B------:R-:W-:Y:S01]  /*5d50*/  ISETP.NE.AND P6, PT, R3, 0x40, PT ;  /* 0x000000400300780c */ /* 0x000fe20003fc5270 */
[----:B------:R-:W-:Y:S07]  /*5d60*/  @P4 BRA `(.L_x_94) ;  /* 0x0000005000004947 */ /* 0x000fee0003800000 */
[----:B------:R-:W-:Y:S02]  /*5d70*/  F2FP.PACK_AB R4, R31, R32 ;  /* 0x000000201f04723e */ /* 0x000fe400000000ff */
[----:B------:R-:W-:-:S02]  /*5d80*/  F2FP.PACK_AB R5, R34, R29 ;  /* 0x0000001d2205723e */ /* 0x000fc400000000ff */
[----:B------:R-:W-:Y:S02]  /*5d90*/  F2FP.PACK_AB R6, R36, R33 ;  /* 0x000000212406723e */ /* 0x000fe400000000ff */
[----:B------:R-:W-:-:S05]  /*5da0*/  F2FP.PACK_AB R7, R38, R35 ;  /* 0x000000232607723e */ /* 0x000fca00000000ff */
[----:B------:R0:W-:Y:S02]  /*5db0*/  STS.128 [R0+-0x800], R4 ;  /* 0xfff8000400007388 */ /* 0x0001e40000000c00 */
.L_x_94:
[----:B------:R-:W-:Y:S05]  /*5dc0*/  BSYNC B0 ;  /* 0x0000000000007941 */ /* 0x000fea0003800000 */
.L_x_93:
[----:B------:R-:W-:Y:S01]  /*5dd0*/  BAR.SYNC.DEFER_BLOCKING 0x0 ;  /* 0x0000000000007b1d */ /* 0x000fe20000010000 */
[----:B------:R-:W-:-:S05]  /*5de0*/  ISETP.NE.AND P4, PT, R2, 0x20, PT ;  /* 0x000000200200780c */ /* 0x000fca0003f85270 */
[----:B------:R-:W-:Y:S01]  /*5df0*/  BSSY B0, `(.L_x_95) ;  /* 0x0000013000007945 */ /* 0x000fe20003800000 */
[----:B------:R-:W-:Y:S05]  /*5e00*/  @P5 BRA `(.L_x_96) ;  /* 0x0000011000005947 */ /* 0x000fea0003800000 */
[----:B0-----:R-:W0:Y:S02]  /*5e10*/  LDS.128 R4, [R0] ;  /* 0x0000000000047984 */ /* 0x001e240000000c00 */
[--C-:B0-----:R-:W-:Y:S02]  /*5e20*/  HADD2.F32 R8, -RZ, R6.reuse.H0_H0 ;  /* 0x20000006ff087230 */ /* 0x101fe40000004100 */
[----:B------:R-:W-:Y:S02]  /*5e30*/  HADD2.F32 R9, -RZ, R6.H1_H1 ;  /* 0x30000006ff097230 */ /* 0x000fe40000004100 */
[--C-:B------:R-:W-:Y:S01]  /*5e40*/  HADD2.F32 R3, -RZ, R4.reuse.H0_H0 ;  /* 0x20000004ff037230 */ /* 0x100fe20000004100 */
[----:B------:R-:W-:Y:S01]  /*5e50*/  FADD.FTZ R33, R33, R8 ;  /* 0x0000000821217221 */ /* 0x000fe20000010000 */
[----:B------:R-:W-:Y:S01]  /*5e60*/  HADD2.F32 R2, -RZ, R5.H0_H0 ;  /* 0x20000005ff027230 */ /* 0x000fe20000004100 */
[----:B------:R-:W-:Y:S01]  /*5e70*/  FADD.FTZ R36, R36, R9 ;  /* 0x0000000924247221 */ /* 0x000fe20000010000 */
[----:B------:R-:W-:Y:S01]  /*5e80*/  HADD2.F32 R6, -RZ, R7.H0_H0 ;  /* 0x20000007ff067230 */ /* 0x000fe20000004100 */
[----:B------:R-:W-:Y:S01]  /*5e90*/  FADD.FTZ R32, R32, R3 ;  /* 0x0000000320207221 */ /* 0x000fe20000010000 */
[----:B------:R-:W-:Y:S01]  /*5ea0*/  HADD2.F32 R4, -RZ, R4.H1_H1 ;  /* 0x30000004ff047230 */ /* 0x000fe20000004100 */
[----:B------:R-:W-:Y:S01]  /*5eb0*/  FADD.FTZ R29, R29, R2 ;  /* 0x000000021d1d7221 */ /* 0x000fe20000010000 */
[----:B------:R-:W-:Y:S01]  /*5ec0*/  HADD2.F32 R5, -RZ, R5.H1_H1 ;  /* 0x30000005ff057230 */ /* 0x000fe20000004100 */
[----:B------:R-:W-:Y:S01]  /*5ed0*/  FADD.FTZ R35, R35, R6 ;  /* 0x0000000623237221 */ /* 0x000fe20000010000 */
[----:B------:R-:W-:Y:S01]  /*5ee0*/  HADD2.F32 R7, -RZ, R7.H1_H1 ;  /* 0x30000007ff077230 */ /* 0x000fe20000004100 */
[----:B------:R-:W-:-:S02]  /*5ef0*/  FADD.FTZ R31, R31, R4 ;  /* 0x000000041f1f7221 */ /* 0x000fc40000010000 */
[----:B------:R-:W-:Y:S02]  /*5f00*/  FADD.FTZ R34, R34, R5 ;  /* 0x0000000522227221 */ /* 0x000fe40000010000 */
[----:B------:R-:W-:Y:S02]  /*5f10*/  FADD.FTZ R38, R38, R7 ;  /* 0x0000000726267221 */ /* 0x000fe40000010000 */
.L_x_96:
[----:B------:R-:W-:Y:S05]  /*5f20*/  BSYNC B0 ;  /* 0x0000000000007941 */ /* 0x000fea0003800000 */
.L_x_95:
[----:B------:R-:W-:Y:S01]  /*5f30*/  BAR.SYNC.DEFER_BLOCKING 0x0 ;  /* 0x0000000000007b1d */ /* 0x000fe20000010000 */
[----:B------:R-:W-:-:S05]  /*5f40*/  ISETP.NE.AND P5, PT, R10, 0x10, PT ;  /* 0x000000100a00780c */ /* 0x000fca0003fa5270 */
[----:B------:R-:W-:Y:S01]  /*5f50*/  BSSY B0, `(.L_x_97) ;  /* 0x0000007000007945 */ /* 0x000fe20003800000 */
[----:B------:R-:W-:Y:S05]  /*5f60*/  @P6 BRA `(.L_x_98) ;  /* 0x0000005000006947 */ /* 0x000fea0003800000 */
[----:B0-----:R-:W-:Y:S02]  /*5f70*/  F2FP.PACK_AB R4, R31, R32 ;  /* 0x000000201f04723e */ /* 0x001fe400000000ff */
[----:B------:R-:W-:Y:S02]  /*5f80*/  F2FP.PACK_AB R5, R34, R29 ;  /* 0x0000001d2205723e */ /* 0x000fe400000000ff */
[----:B------:R-:W-:Y:S02]  /*5f90*/  F2FP.PACK_AB R6, R36, R33 ;  /* 0x000000212406723e */ /* 0x000fe400000000ff */
[----:B------:R-:W-:-:S05]  /*5fa0*/  F2FP.PACK_AB R7, R38, R35 ;  /* 0x000000232607723e */ /* 0x000fca00000000ff */
[----:B------:R0:W-:Y:S02]  /*5fb0*/  STS.128 [R0+-0x400], R4 ;  /* 0xfffc000400007388 */ /* 0x0001e40000000c00 */
.L_x_98:
[----:B------:R-:W-:Y:S05]  /*5fc0*/  BSYNC B0 ;  /* 0x0000000000007941 */ /* 0x000fea0003800000 */
.L_x_97:
        /* <DEDUP_REMOVED lines=21> */
.L_x_100:
[----:B------:R-:W-:Y:S05]  /*6120*/  BSYNC B0 ;  /* 0x0000000000007941 */ /* 0x000fea0003800000 */
.L_x_99:
        /* <DEDUP_REMOVED lines=9> */
.L_x_102:
[----:B------:R-:W-:Y:S05]  /*61c0*/  BSYNC B0 ;  /* 0x0000000000007941 */ /* 0x000fea0003800000 */
.L_x_101:
[----:B------:R-:W-:Y:S01]  /*61d0*/  BAR.SYNC.DEFER_BLOCKING 0x0 ;  /* 0x0000000000007b1d */ /* 0x000fe20000010000 */
[----:B------:R-:W-:-:S05]  /*61e0*/  ISETP.GT.U32.AND P4, PT, R13, 0x6, PT ;  /* 0x000000060d00780c */ /* 0x000fca0003f84070 */
        /* <DEDUP_REMOVED lines=19> */
.L_x_104:
[----:B------:R-:W-:Y:S05]  /*6320*/  BSYNC B0 ;  /* 0x0000000000007941 */ /* 0x000fea0003800000 */
.L_x_103:
[----:B------:R-:W-:Y:S06]  /*6330*/  BAR.SYNC.DEFER_BLOCKING 0x0 ;  /* 0x0000000000007b1d */ /* 0x000fec0000010000 */
[----:B------:R-:W-:Y:S01]  /*6340*/  BSSY B0, `(.L_x_105) ;  /* 0x0000007000007945 */ /* 0x000fe20003800000 */
[----:B------:R-:W-:Y:S05]  /*6350*/  @P5 BRA `(.L_x_106) ;  /* 0x0000005000005947 */ /* 0x000fea0003800000 */
[----:B0-----:R-:W-:Y:S02]  /*6360*/  F2FP.PACK_AB R4, R31, R32 ;  /* 0x000000201f04723e */ /* 0x001fe400000000ff */
[----:B------:R-:W-:-:S02]  /*6370*/  F2FP.PACK_AB R5, R34, R29 ;  /* 0x0000001d2205723e */ /* 0x000fc400000000ff */
[----:B------:R-:W-:Y:S02]  /*6380*/  F2FP.PACK_AB R6, R36, R33 ;  /* 0x000000212406723e */ /* 0x000fe400000000ff */
[----:B------:R-:W-:-:S05]  /*6390*/  F2FP.PACK_AB R7, R38, R35 ;  /* 0x000000232607723e */ /* 0x000fca00000000ff */
[----:B------:R0:W-:Y:S02]  /*63a0*/  STS.128 [R0+-0x100], R4 ;  /* 0xffff000400007388 */ /* 0x0001e40000000c00 */
.L_x_106:
[----:B------:R-:W-:Y:S05]  /*63b0*/  BSYNC B0 ;  /* 0x0000000000007941 */ /* 0x000fea0003800000 */
.L_x_105:
[----:B------:R-:W-:Y:S06]  /*63c0*/  BAR.SYNC.DEFER_BLOCKING 0x0 ;  /* 0x0000000000007b1d */ /* 0x000fec0000010000 */
[----:B------:R-:W-:Y:S01]  /*63d0*/  BSSY B0, `(.L_x_107) ;  /* 0x0000013000007945 */ /* 0x000fe20003800000 */
[----:B------:R-:W-:Y:S05]  /*63e0*/  @P1 BRA `(.L_x_108) ;  /* 0x0000011000001947 */ /* 0x000fea0003800000 */
[----:B0-----:R-:W0:Y:S02]  /*63f0*/  LDS.128 R4, [R0] ;  /* 0x0000000000047984 */ /* 0x001e240000000c00 */
[--C-:B0-----:R-:W-:Y:S02]  /*6400*/  HADD2.F32 R8, -RZ, R6.reuse.H0_H0 ;  /* 0x20000006ff087230 */ /* 0x101fe40000004100 */
[----:B------:R-:W-:-:S02]  /*6410*/  HADD2.F32 R9, -RZ, R6.H1_H1 ;  /* 0x30000006ff097230 */ /* 0x000fc40000004100 */
        /* <DEDUP_REMOVED lines=14> */
.L_x_108:
[----:B------:R-:W-:Y:S05]  /*6500*/  BSYNC B0 ;  /* 0x0000000000007941 */ /* 0x000fea0003800000 */
.L_x_107:
        /* <DEDUP_REMOVED lines=8> */
.L_x_110:
[----:B------:R-:W-:Y:S05]  /*6590*/  BSYNC B0 ;  /* 0x0000000000007941 */ /* 0x000fea0003800000 */
.L_x_109:
[----:B------:R-:W-:Y:S01]  /*65a0*/  BAR.SYNC.DEFER_BLOCKING 0x0 ;  /* 0x0000000000007b1d */ /* 0x000fe20000010000 */
[----:B------:R-:W-:-:S05]  /*65b0*/  ISETP.GT.AND P1, PT, R16, 0x7, PT ;  /* 0x000000071000780c */ /* 0x000fca0003f24270 */
[----:B------:R-:W-:Y:S08]  /*65c0*/  BSSY B0, `(.L_x_111) ;  /* 0x0000013000007945 */ /* 0x000ff00003800000 */
[----:B------:R-:W-:Y:S05]  /*65d0*/  @P1 BRA `(.L_x_112) ;  /* 0x0000011000001947 */ /* 0x000fea0003800000 */
[----:B0-----:R-:W0:Y:S02]  /*65e0*/  LDS.128 R4, [R0] ;  /* 0x0000000000047984 */ /* 0x001e240000000c00 */
[----:B0-----:R-:W-:-:S02]  /*65f0*/  HADD2.F32 R8, -RZ, R6.H0_H0 ;  /* 0x20000006ff087230 */ /* 0x001fc40000004100 */
        /* <DEDUP_REMOVED lines=15> */
.L_x_112:
[----:B------:R-:W-:Y:S05]  /*66f0*/  BSYNC B0 ;  /* 0x0000000000007941 */ /* 0x000fea0003800000 */
.L_x_111:
        /* <DEDUP_REMOVED lines=8> */
.L_x_114:
[----:B------:R-:W-:Y:S05]  /*6780*/  BSYNC B0 ;  /* 0x0000000000007941 */ /* 0x000fea0003800000 */
.L_x_113:
        /* <DEDUP_REMOVED lines=20> */
.L_x_116:
[----:B------:R-:W-:Y:S05]  /*68d0*/  BSYNC B0 ;  /* 0x0000000000007941 */ /* 0x000fea0003800000 */
.L_x_115:
[----:B------:R-:W-:Y:S06]  /*68e0*/  BAR.SYNC.DEFER_BLOCKING 0x0 ;  /* 0x0000000000007b1d */ /* 0x000fec0000010000 */
[----:B------:R-:W-:Y:S05]  /*68f0*/  @P4 EXIT ;  /* 0x000000000000494d */ /* 0x000fea0003800000 */
[----:B------:R-:W-:-:S05]  /*6900*/  IMAD.MOV.U32 R3, RZ, RZ, 0x2 ;  /* 0x00000002ff037424 */ /* 0x000fca00078e00ff */
[----:B------:R-:W-:-:S13]  /*6910*/  ISETP.NE.AND P0, PT, R3, c[0x0][0x258], PT ;  /* 0x0000960003007a0c */ /* 0x000fda0003f05270 */
[----:B------:R-:W-:Y:S05]  /*6920*/  @!P0 BRA `(.L_x_117) ;  /* 0x000000b000008947 */ /* 0x000fea0003800000 */
[----:B------:R-:W-:Y:S01]  /*6930*/  IMAD.IADD R2, R65, 0x1, R30 ;  /* 0x0000000141027824 */ /* 0x000fe200078e021e */
[----:B------:R-:W-:Y:S02]  /*6940*/  F2FP.PACK_AB R31, R31, R32 ;  /* 0x000000201f1f723e */ /* 0x000fe400000000ff */
[----:B------:R-:W-:Y:S01]  /*6950*/  F2FP.PACK_AB R29, R34, R29 ;  /* 0x0000001d221d723e */ /* 0x000fe200000000ff */
[----:B------:R-:W-:Y:S01]  /*6960*/  IMAD.WIDE R2, R2, R3, c[0x0][0x160] ;  /* 0x0000580002027625 */ /* 0x000fe200078e0203 */
[----:B------:R-:W-:Y:S02]  /*6970*/  F2FP.PACK_AB R33, R36, R33 ;  /* 0x000000212421723e */ /* 0x000fe400000000ff */
[----:B------:R-:W-:Y:S02]  /*6980*/  F2FP.PACK_AB R35, R38, R35 ;  /* 0x000000232623723e */ /* 0x000fe400000000ff */
[----:B------:R-:W-:Y:S04]  /*6990*/  STG.E [R2.64], R31 ;  /* 0x0000001f02007986 */ /* 0x000fe8000c101924 */
[----:B------:R-:W-:Y:S04]  /*69a0*/  STG.E [R2.64+0x4], R29 ;  /* 0x0000041d02007986 */ /* 0x000fe8000c101924 */
[----:B------:R-:W-:Y:S04]  /*69b0*/  STG.E [R2.64+0x8], R33 ;  /* 0x0000082102007986 */ /* 0x000fe8000c101924 */
[----:B------:R-:W-:Y:S01]  /*69c0*/  STG.E [R2.64+0xc], R35 ;  /* 0x00000c2302007986 */ /* 0x000fe2000c101924 */
[----:B------:R-:W-:Y:S05]  /*69d0*/  EXIT ;  /* 0x000000000000794d */ /* 0x000fea0003800000 */
.L_x_117:
[----:B------:R-:W-:Y:S02]  /*69e0*/  IMAD.MOV.U32 R2, RZ, RZ, c[0x0][0x250] ;  /* 0x00009400ff027624 */ /* 0x000fe400078e00ff */
[----:B------:R-:W-:-:S05]  /*69f0*/  IMAD.MOV.U32 R3, RZ, RZ, c[0x0][0x254] ;  /* 0x00009500ff037624 */ /* 0x000fca00078e00ff */
[----:B------:R-:W3:Y:S01]  /*6a00*/  LDG.E R2, [R2.64] ;  /* 0x0000002402027981 */ /* 0x000ee2000c1e1900 */
[----:B------:R-:W-:Y:S02]  /*6a10*/  IMAD.IADD R30, R65, 0x1, R30 ;  /* 0x00000001411e7824 */ /* 0x000fe400078e021e */
[C---:B---3--:R-:W-:Y:S02]  /*6a20*/  FMUL.FTZ R31, R2.reuse, R31 ;  /* 0x0000001f021f7220 */ /* 0x048fe40000410000 */
[C---:B------:R-:W-:Y:S02]  /*6a30*/  FMUL.FTZ R29, R2.reuse, R29 ;  /* 0x0000001d021d7220 */ /* 0x040fe40000410000 */
[C---:B------:R-:W-:Y:S02]  /*6a40*/  FMUL.FTZ R34, R2.reuse, R34 ;  /* 0x0000002202227220 */ /* 0x040fe40000410000 */
[----:B------:R-:W1:Y:S01]  /*6a50*/  F2I.S8.NTZ R31, R31 ;  /* 0x0000001f001f7305 */ /* 0x000e620000202100 */
[----:B------:R-:W-:-:S02]  /*6a60*/  FMUL.FTZ R33, R2, R33 ;  /* 0x0000002102217220 */ /* 0x000fc40000410000 */
[C---:B------:R-:W-:Y:S02]  /*6a70*/  FMUL.FTZ R36, R2.reuse, R36 ;  /* 0x0000002402247220 */ /* 0x040fe40000410000 */
[C---:B------:R-:W-:Y:S02]  /*6a80*/  FMUL.FTZ R32, R2.reuse, R32 ;  /* 0x0000002002207220 */ /* 0x040fe40000410000 */
[C---:B------:R-:W-:Y:S01]  /*6a90*/  FMUL.FTZ R35, R2.reuse, R35 ;  /* 0x0000002302237220 */ /* 0x040fe20000410000 */
[----:B------:R-:W3:Y:S01]  /*6aa0*/  F2I.S8.NTZ R29, R29 ;  /* 0x0000001d001d7305 */ /* 0x000ee20000202100 */
[----:B------:R-:W-:-:S07]  /*6ab0*/  FMUL.FTZ R2, R2, R38 ;  /* 0x0000002602027220 */ /* 0x000fce0000410000 */
[----:B------:R-:W4:Y:S01]  /*6ac0*/  F2I.S8.NTZ R34, R34 ;  /* 0x0000002200227305 */ /* 0x000f220000202100 */
[----:B01----:R-:W-:-:S04]  /*6ad0*/  PRMT R0, R31, 0x8880, RZ ;  /* 0x000088801f007816 */ /* 0x003fc800000000ff */
[----:B------:R-:W-:-:S03]  /*6ae0*/  PRMT R0, R0, 0x7710, RZ ;  /* 0x0000771000007816 */ /* 0x000fc600000000ff */
[----:B------:R-:W0:Y:S01]  /*6af0*/  F2I.S8.NTZ R33, R33 ;  /* 0x0000002100217305 */ /* 0x000e220000202100 */
[----:B---3--:R-:W-:Y:S02]  /*6b00*/  PRMT R3, R29, 0x8880, RZ ;  /* 0x000088801d037816 */ /* 0x008fe400000000ff */
[----:B------:R-:W-:Y:S02]  /*6b10*/  LOP3.LUT R9, R0, 0xff, RZ, 0xc0, !PT ;  /* 0x000000ff00097812 */ /* 0x000fe400078ec0ff */
[----:B------:R-:W-:Y:S02]  /*6b20*/  PRMT R3, R3, 0x7710, RZ ;  /* 0x0000771003037816 */ /* 0x000fe400000000ff */
[----:B----4-:R-:W-:Y:S01]  /*6b30*/  PRMT R4, R34, 0x8880, RZ ;  /* 0x0000888022047816 */ /* 0x010fe200000000ff */
[----:B------:R-:W1:Y:S01]  /*6b40*/  F2I.S8.NTZ R36, R36 ;  /* 0x0000002400247305 */ /* 0x000e620000202100 */
[----:B------:R-:W-:Y:S02]  /*6b50*/  LOP3.LUT R7, R3, 0xff, RZ, 0xc0, !PT ;  /* 0x000000ff03077812 */ /* 0x000fe400078ec0ff */
[----:B------:R-:W-:-:S02]  /*6b60*/  PRMT R4, R4, 0x7710, RZ ;  /* 0x0000771004047816 */ /* 0x000fc400000000ff */
[----:B------:R-:W-:Y:S02]  /*6b70*/  SHF.L.U64.HI R3, R9, 0x8, RZ ;  /* 0x0000000809037819 */ /* 0x000fe400000102ff */
[----:B------:R-:W-:Y:S01]  /*6b80*/  LOP3.LUT R6, R4, 0xff, RZ, 0xc0, !PT ;  /* 0x000000ff04067812 */ /* 0x000fe200078ec0ff */
[----:B------:R-:W3:Y:S01]  /*6b90*/  F2I.S8.NTZ R32, R32 ;  /* 0x0000002000207305 */ /* 0x000ee20000202100 */
[----:B0-----:R-:W-:Y:S02]  /*6ba0*/  PRMT R0, R33, 0x8880, RZ ;  /* 0x0000888021007816 */ /* 0x001fe400000000ff */
[----:B------:R-:W-:Y:S02]  /*6bb0*/  SHF.L.U64.HI R4, R7, 0x10, RZ ;  /* 0x0000001007047819 */ /* 0x000fe400000102ff */
[----:B------:R-:W-:Y:S02]  /*6bc0*/  SHF.L.U64.HI R5, R6, 0x18, RZ ;  /* 0x0000001806057819 */ /* 0x000fe400000102ff */
[----:B------:R-:W-:Y:S01]  /*6bd0*/  PRMT R0, R0, 0x7710, RZ ;  /* 0x0000771000007816 */ /* 0x000fe200000000ff */
[----:B------:R-:W0:Y:S01]  /*6be0*/  F2I.S8.NTZ R35, R35 ;  /* 0x0000002300237305 */ /* 0x000e220000202100 */
[----:B------:R-:W-:-:S02]  /*6bf0*/  LOP3.LUT R5, R5, R4, R3, 0xfe, !PT ;  /* 0x0000000405057212 */ /* 0x000fc400078efe03 */
[----:B-1----:R-:W-:Y:S02]  /*6c00*/  PRMT R3, R36, 0x8880, RZ ;  /* 0x0000888024037816 */ /* 0x002fe400000000ff */
[----:B------:R-:W-:Y:S02]  /*6c10*/  LOP3.LUT R0, R0, 0xff, RZ, 0xc0, !PT ;  /* 0x000000ff00007812 */ /* 0x000fe400078ec0ff */
[----:B------:R-:W-:Y:S01]  /*6c20*/  PRMT R3, R3, 0x7710, RZ ;  /* 0x0000771003037816 */ /* 0x000fe200000000ff */
[----:B------:R-:W1:Y:S01]  /*6c30*/  F2I.S8.NTZ R2, R2 ;  /* 0x0000000200027305 */ /* 0x000e620000202100 */
[----:B---3--:R-:W-:Y:S02]  /*6c40*/  PRMT R32, R32, 0x8880, RZ ;  /* 0x0000888020207816 */ /* 0x008fe400000000ff */
[----:B------:R-:W-:Y:S02]  /*6c50*/  LOP3.LUT R5, R0, 0xffffff00, R5, 0xf8, !PT ;  /* 0xffffff0000057812 */ /* 0x000fe400078ef805 */
[----:B------:R-:W-:-:S02]  /*6c60*/  PRMT R0, R32, 0x7710, RZ ;  /* 0x0000771020007816 */ /* 0x000fc400000000ff */
[----:B------:R-:W-:Y:S02]  /*6c70*/  PRMT R4, R3, 0x7604, RZ ;  /* 0x0000760403047816 */ /* 0x000fe400000000ff */
[----:B0-----:R-:W-:Y:S02]  /*6c80*/  PRMT R35, R35, 0x8880, RZ ;  /* 0x0000888023237816 */ /* 0x001fe400000000ff */
[----:B------:R-:W-:Y:S02]  /*6c90*/  PRMT R8, R0, 0x6540, R9 ;  /* 0x0000654000087816 */ /* 0x000fe40000000009 */
[----:B------:R-:W-:Y:S02]  /*6ca0*/  PRMT R3, R35, 0x7710, RZ ;  /* 0x0000771023037816 */ /* 0x000fe400000000ff */
[----:B------:R-:W-:Y:S01]  /*6cb0*/  LOP3.LUT R0, R4, 0xffff00ff, R5, 0xf8, !PT ;  /* 0xffff00ff04007812 */ /* 0x000fe200078ef805 */
[----:B------:R-:W-:Y:S01]  /*6cc0*/  IMAD.U32 R5, R7, 0x10000, RZ ;  /* 0x0001000007057824 */ /* 0x000fe200078e00ff */
[----:B------:R-:W-:-:S02]  /*6cd0*/  PRMT R3, R3, 0x7054, RZ ;  /* 0x0000705403037816 */ /* 0x000fc400000000ff */
[----:B-1----:R-:W-:Y:S02]  /*6ce0*/  PRMT R2, R2, 0x8880, RZ ;  /* 0x0000888002027816 */ /* 0x002fe400000000ff */
[----:B------:R-:W-:Y:S02]  /*6cf0*/  LOP3.LUT R5, R5, 0xff00ffff, R8, 0xf8, !PT ;  /* 0xff00ffff05057812 */ /* 0x000fe400078ef808 */
[----:B------:R-:W-:Y:S02]  /*6d00*/  LOP3.LUT R3, R3, 0xff00ffff, R0, 0xf8, !PT ;  /* 0xff00ffff03037812 */ /* 0x000fe400078ef800 */
[----:B------:R-:W-:Y:S02]  /*6d10*/  IADD3 R4, P0, R30, c[0x0][0x160], RZ ;  /* 0x000058001e047a10 */ /* 0x000fe40007f1e0ff */
[----:B------:R-:W-:Y:S02]  /*6d20*/  PRMT R0, R2, 0x7710, RZ ;  /* 0x0000771002007816 */ /* 0x000fe400000000ff */
[----:B------:R-:W-:-:S02]  /*6d30*/  PRMT R2, R5, 0x4210, R6 ;  /* 0x0000421005027816 */ /* 0x000fc40000000006 */
[----:B------:R-:W-:Y:S02]  /*6d40*/  LEA.HI.X.SX32 R5, R30, c[0x0][0x164], 0x1, P0 ;  /* 0x000059001e057a11 */ /* 0x000fe400000f0eff */
[----:B------:R-:W-:-:S05]  /*6d50*/  PRMT R3, R3, 0x4210, R0 ;  /* 0x0000421003037816 */ /* 0x000fca0000000000 */
[----:B------:R-:W-:Y:S01]  /*6d60*/  STG.E.64 [R4.64], R2 ;  /* 0x0000000204007986 */ /* 0x000fe2000c101b24 */
[----:B------:R-:W-:Y:S05]  /*6d70*/  EXIT ;  /* 0x000000000000794d */ /* 0x000fea0003800000 */
.L_x_20:
[----:B------:R-:W-:Y:S01]  /*6d80*/  IMAD.MOV.U32 R0, RZ, RZ, 0x8 ;  /* 0x00000008ff007424 */ /* 0x000fe200078e00ff */
[----:B0-----:R-:W-:Y:S01]  /*6d90*/  MOV R4, 0x6dd0 ;  /* 0x00006dd000047802 */ /* 0x001fe20000000f00 */
[----:B------:R-:W-:Y:S02]  /*6da0*/  IMAD.MOV.U32 R6, RZ, RZ, 0x1f ;  /* 0x0000001fff067424 */ /* 0x000fe400078e00ff */
[----:B------:R-:W-:Y:S02]  /*6db0*/  IMAD.MOV.U32 R7, RZ, RZ, 0xffff ;  /* 0x0000ffffff077424 */ /* 0x000fe400078e00ff */
[----:B------:R-:W-:Y:S05]  /*6dc0*/  CALL.REL.NOINC `($__internal_0_$__cuda_sm70_shflsync_bfly_p) ;  /* 0x0000015000007944 */ /* 0x000fea0003c00000 */
[----:B01----:R-:W-:Y:S05]  /*6dd0*/  BRA `(.L_x_118) ;  /* 0xffffa9c000007947 */ /* 0x003fea000383ffff */
.L_x_21:
[----:B-1----:R-:W-:Y:S01]  /*6de0*/  IMAD.MOV.U32 R3, RZ, RZ, R9 ;  /* 0x000000ffff037224 */ /* 0x002fe200078e0009 */
[----:B0-----:R-:W-:Y:S01]  /*6df0*/  MOV R4, 0x6e40 ;  /* 0x00006e4000047802 */ /* 0x001fe20000000f00 */
[----:B------:R-:W-:Y:S02]  /*6e00*/  IMAD.MOV.U32 R0, RZ, RZ, 0x4 ;  /* 0x00000004ff007424 */ /* 0x000fe400078e00ff */
[----:B------:R-:W-:Y:S02]  /*6e10*/  IMAD.MOV.U32 R6, RZ, RZ, 0x1f ;  /* 0x0000001fff067424 */ /* 0x000fe400078e00ff */
[----:B------:R-:W-:-:S02]  /*6e20*/  IMAD.MOV.U32 R7, RZ, RZ, 0xffff ;  /* 0x0000ffffff077424 */ /* 0x000fc400078e00ff */
[----:B------:R-:W-:Y:S05]  /*6e30*/  CALL.REL.NOINC `($__internal_0_$__cuda_sm70_shflsync_bfly_p) ;  /* 0x000000e000007944 */ /* 0x000fea0003c00000 */
[----:B01----:R-:W-:Y:S01]  /*6e40*/  FADD.FTZ R3, R9, R0 ;  /* 0x0000000009037221 */ /* 0x003fe20000010000 */
[----:B------:R-:W-:Y:S01]  /*6e50*/  MOV R4, 0x6ea0 ;  /* 0x00006ea000047802 */ /* 0x000fe20000000f00 */
[----:B------:R-:W-:-:S02]  /*6e60*/  IMAD.MOV.U32 R0, RZ, RZ, 0x2 ;  /* 0x00000002ff007424 */ /* 0x000fc400078e00ff */
[----:B------:R-:W-:Y:S02]  /*6e70*/  IMAD.MOV.U32 R6, RZ, RZ, 0x1f ;  /* 0x0000001fff067424 */ /* 0x000fe400078e00ff */
[----:B------:R-:W-:Y:S02]  /*6e80*/  IMAD.MOV.U32 R7, RZ, RZ, 0xffff ;  /* 0x0000ffffff077424 */ /* 0x000fe400078e00ff */
[----:B------:R-:W-:Y:S05]  /*6e90*/  CALL.REL.NOINC `($__internal_0_$__cuda_sm70_shflsync_bfly_p) ;  /* 0x0000008000007944 */ /* 0x000fea0003c00000 */
[----:B01----:R-:W-:Y:S01]  /*6ea0*/  FADD.FTZ R3, R3, R0 ;  /* 0x0000000003037221 */ /* 0x003fe20000010000 */
[----:B------:R-:W-:Y:S01]  /*6eb0*/  MOV R4, 0x6f00 ;  /* 0x00006f0000047802 */ /* 0x000fe20000000f00 */
[----:B------:R-:W-:Y:S02]  /*6ec0*/  IMAD.MOV.U32 R0, RZ, RZ, 0x1 ;  /* 0x00000001ff007424 */ /* 0x000fe400078e00ff */
[----:B------:R-:W-:Y:S02]  /*6ed0*/  IMAD.MOV.U32 R6, RZ, RZ, 0x1f ;  /* 0x0000001fff067424 */ /* 0x000fe400078e00ff */
[----:B------:R-:W-:Y:S02]  /*6ee0*/  IMAD.MOV.U32 R7, RZ, RZ, 0xffff ;  /* 0x0000ffffff077424 */ /* 0x000fe400078e00ff */
[----:B------:R-:W-:Y:S05]  /*6ef0*/  CALL.REL.NOINC `($__internal_0_$__cuda_sm70_shflsync_bfly_p) ;  /* 0x0000002000007944 */ /* 0x000fea0003c00000 */
[----:B-1----:R-:W-:Y:S01]  /*6f00*/  IMAD.MOV.U32 R4, RZ, RZ, R0 ;  /* 0x000000ffff047224 */ /* 0x002fe200078e0000 */
[----:B0-----:R-:W-:Y:S05]  /*6f10*/  BRA `(.L_x_119) ;  /* 0xffffa90000007947 */ /* 0x001fea000383ffff */
        .weak           $__internal_0_$__cuda_sm70_shflsync_bfly_p
        .type           $__internal_0_$__cuda_sm70_shflsync_bfly_p,@function
        .size           $__internal_0_$__cuda_sm70_shflsync_bfly_p,(.L_x_2208 - $__internal_0_$__cuda_sm70_shflsync_bfly_p)
$__internal_0_$__cuda_sm70_shflsync_bfly_p:
[----:B------:R-:W-:Y:S01]  /*6f20*/  IMAD.MOV.U32 R5, RZ, RZ, 0x0 ;  /* 0x00000000ff057424 */ /* 0x000fe200078e00ff */
[----:B------:R-:W-:Y:S04]  /*6f30*/  WARPSYNC R7 ;  /* 0x0000000700007348 */ /* 0x000fe80003800000 */
[----:B------:R0:W1:Y:S01]  /*6f40*/  SHFL.BFLY PT, R0, R3, R0, R6 ;  /* 0x0c00000003007389 */ /* 0x00006200000e0006 */
[----:B------:R-:W-:Y:S05]  /*6f50*/  RET.REL.NODEC R4 `(_ZN4mmha33masked_multihead_attention_kernelItLi32ELi32ELi1ELi4ELi256ELb1ELb1EEEv26Multihead_attention_paramsIT_XT5_EE) ;  /* 0xffff90a004007950 */ /* 0x000fea0003c3ffff */
.L_x_120:
[----:B------:R-:W-:-:S00]  /*6f60*/  BRA `(.L_x_120) ;  /* 0xfffffff000007947 */ /* 0x000fc0000383ffff */
[----:B------:R-:W-:-:S00]  /*6f70*/  NOP ;  /* 0x0000000000007918 */ /* 0x000fc00000000000 */
        /* <DEDUP_REMOVED lines=8> */
.L_x_2208:


//--------------------- .text._ZN4mmha33masked_multihead_attention_kernelItLi32ELi32ELi2ELi4ELi128ELb1ELb1EEEv26Multihead_attention_paramsIT_XT5_EE --------------------------
	.section	.text._ZN4mmha33masked_multihead_attention_kernelItLi32ELi32ELi2ELi4ELi128ELb1ELb1EEEv26Multihead_attention_paramsIT_XT5_EE,"ax",@progbits
	.sectioninfo	@"SHI_REGISTERS=64"
	.align	128
        .global         _ZN4mmha33masked_multihead_attention_kernelItLi32ELi32ELi2ELi4ELi128ELb1ELb1EEEv26Multihead_attention_paramsIT_XT5_EE
        .type           _ZN4mmha33masked_multihead_attention_kernelItLi32ELi32ELi2ELi4ELi128ELb1ELb1EEEv26Multihead_attention_paramsIT_XT5_EE,@function
        .size           _ZN4mmha33masked_multihead_attention_kernelItLi32ELi32ELi2ELi4ELi128ELb1ELb1EEEv26Multihead_attention_paramsIT_XT5_EE,(.L_x_2209 - _ZN4mmha33masked_multihead_attention_kernelItLi32ELi32ELi2ELi4ELi128ELb1ELb1EEEv26Multihead_attention_paramsIT_XT5_EE)
        .other          _ZN4mmha33masked_multihead_attention_kernelItLi32ELi32ELi2ELi4ELi128ELb1ELb1EEEv26Multihead_attention_paramsIT_XT5_EE,@"STO_CUDA_ENTRY STV_DEFAULT"
_ZN4mmha33masked_multihead_attention_kernelItLi32ELi32ELi2ELi4ELi128ELb1ELb1EEEv26Multihead_attention_paramsIT_XT5_EE:
.text._ZN4mmha33masked_multihead_attention_kernelItLi32ELi32ELi2ELi4ELi128ELb1ELb1EEEv26Multihead_attention_paramsIT_XT5_EE:
        /* <DEDUP_REMOVED lines=11> */
.L_x_121:
[----:B------:R-:W-:Y:S02]  /*00b0*/  IABS R6, c[0x0][0x1d0] ;  /* 0x0000740000067a13 */ /* 0x000fe40000000000 */
[----:B0-----:R-:W-:Y:S02]  /*00c0*/  IABS R7, R0 ;  /* 0x0000000000077213 */ /* 0x001fe40000000000 */
[----:B------:R-:W0:Y:S01]  /*00d0*/  I2F.RP R4, R6 ;  /* 0x0000000600047306 */ /* 0x000e220000209400 */
[----:B------:R-:W-:-:S04]  /*00e0*/  ISETP.NE.U32.AND P0, PT, RZ, c[0x0][0x240], PT ;  /* 0x00009000ff007a0c */ /* 0x000fc80003f05070 */
[----:B------:R-:W-:-:S04]  /*00f0*/  ISETP.NE.AND.EX P0, PT, RZ, c[0x0][0x244], PT, P0 ;  /* 0x00009100ff007a0c */ /* 0x000fc80003f05300 */
[----:B------:R-:W-:Y:S01]  /*0100*/  ISETP.EQ.AND P4, PT, RZ, c[0x0][0x1ec], P0 ;  /* 0x00007b00ff007a0c */ /* 0x000fe20000782270 */
[----:B0-----:R-:W0:Y:S01]  /*0110*/  MUFU.RCP R4, R4 ;  /* 0x0000000400047308 */ /* 0x001e220000001000 */
[----:B------:R-:W1:Y:S04]  /*0120*/  S2R R16, SR_TID.X ;  /* 0x0000000000107919 */ /* 0x000e680000002100 */
[----:B------:R-:W2:Y:S01]  /*0130*/  S2R R35, SR_CTAID.X ;  /* 0x0000000000237919 */ /* 0x000ea20000002500 */
[----:B------:R-:W-:Y:S01]  /*0140*/  ISETP.EQ.U32.AND P0, PT, RZ, c[0x0][0x170], PT ;  /* 0x00005c00ff007a0c */ /* 0x000fe20003f02070 */
[----:B------:R-:W-:Y:S01]  /*0150*/  CS2R R32, SRZ ;  /* 0x0000000000207805 */ /* 0x000fe2000001ff00 */
[----:B------:R-:W-:Y:S02]  /*0160*/  SHF.R.S32.HI R11, RZ, 0x1f, R0 ;  /* 0x0000001fff0b7819 */ /* 0x000fe40000011400 */
[----:B------:R-:W-:Y:S01]  /*0170*/  IABS R21, c[0x0][0x1d4] ;  /* 0x0000750000157a13 */ /* 0x000fe20000000000 */
[----:B------:R-:W-:-:S02]  /*0180*/  IMAD.MOV.U32 R28, RZ, RZ, RZ ;  /* 0x000000ffff1c7224 */ /* 0x000fc400078e00ff */
[----:B------:R-:W-:Y:S01]  /*0190*/  IMAD.MOV.U32 R27, RZ, RZ, RZ ;  /* 0x000000ffff1b7224 */ /* 0x000fe200078e00ff */
[----:B------:R-:W-:Y:S01]  /*01a0*/  BSSY B0, `(.L_x_122) ;  /* 0x000006a000007945 */ /* 0x000fe20003800000 */
[----:B------:R-:W-:Y:S02]  /*01b0*/  P2R R25, PR, RZ, 0x10 ;  /* 0x00000010ff197803 */ /* 0x000fe40000000000 */
[----:B0-----:R-:W-:-:S04]  /*01c0*/  IADD3 R2, R4, 0xffffffe, RZ ;  /* 0x0ffffffe04027810 */ /* 0x001fc80007ffe0ff */
[----:B------:R0:W3:Y:S02]  /*01d0*/  F2I.FTZ.U32.TRUNC.NTZ R3, R2 ;  /* 0x0000000200037305 */ /* 0x0000e4000021f000 */
[----:B0-----:R-:W-:Y:S02]  /*01e0*/  IMAD.MOV.U32 R2, RZ, RZ, RZ ;  /* 0x000000ffff027224 */ /* 0x001fe400078e00ff */
[----:B---3--:R-:W-:-:S04]  /*01f0*/  IMAD.MOV R5, RZ, RZ, -R3 ;  /* 0x000000ffff057224 */ /* 0x008fc800078e0a03 */
[----:B------:R-:W-:-:S04]  /*0200*/  IMAD R5, R5, R6, RZ ;  /* 0x0000000605057224 */ /* 0x000fc800078e02ff */
[----:B------:R-:W-:Y:S01]  /*0210*/  IMAD.HI.U32 R3, R3, R5, R2 ;  /* 0x0000000503037227 */ /* 0x000fe200078e0002 */
[----:B------:R-:W-:-:S03]  /*0220*/  LOP3.LUT R2, R0, c[0x0][0x1d0], RZ, 0x3c, !PT ;  /* 0x0000740000027a12 */ /* 0x000fc600078e3cff */
[----:B------:R-:W-:Y:S01]  /*0230*/  IMAD.MOV.U32 R5, RZ, RZ, R7 ;  /* 0x000000ffff057224 */ /* 0x000fe200078e0007 */
[----:B------:R-:W-:Y:S01]  /*0240*/  ISETP.GE.AND P3, PT, R2, RZ, PT ;  /* 0x000000ff0200720c */ /* 0x000fe20003f66270 */
[----:B------:R-:W-:Y:S02]  /*0250*/  IMAD.MOV.U32 R7, RZ, RZ, 0x4 ;  /* 0x00000004ff077424 */ /* 0x000fe400078e00ff */
[----:B------:R-:W-:-:S04]  /*0260*/  IMAD.HI.U32 R30, R3, R5, RZ ;  /* 0x00000005031e7227 */ /* 0x000fc800078e00ff */
[----:B------:R-:W-:-:S04]  /*0270*/  IMAD.MOV R3, RZ, RZ, -R30 ;  /* 0x000000ffff037224 */ /* 0x000fc800078e0a1e */
[----:B------:R-:W-:Y:S02]  /*0280*/  IMAD R3, R6, R3, R5 ;  /* 0x0000000306037224 */ /* 0x000fe400078e0205 */
[----:B------:R-:W-:-:S03]  /*0290*/  IMAD.WIDE R4, R0, R7, c[0x0][0x278] ;  /* 0x00009e0000047625 */ /* 0x000fc600078e0207 */
[----:B------:R-:W-:Y:S01]  /*02a0*/  ISETP.GT.U32.AND P2, PT, R6, R3, PT ;  /* 0x000000030600720c */ /* 0x000fe20003f44070 */
[----:B------:R-:W-:Y:S01]  /*02b0*/  IMAD.MOV.U32 R2, RZ, RZ, RZ ;  /* 0x000000ffff027224 */ /* 0x000fe200078e00ff */
[----:B------:R0:W3:Y:S11]  /*02c0*/  LDG.E R41, [R4.64] ;  /* 0x0000002404297981 */ /* 0x0000f6000c1e1900 */
[----:B------:R-:W-:Y:S01]  /*02d0*/  @!P2 IMAD.IADD R3, R3, 0x1, -R6 ;  /* 0x000000010303a824 */ /* 0x000fe200078e0a06 */
[----:B------:R-:W-:-:S02]  /*02e0*/  @!P2 IADD3 R30, R30, 0x1, RZ ;  /* 0x000000011e1ea810 */ /* 0x000fc40007ffe0ff */
[----:B------:R-:W-:Y:S02]  /*02f0*/  ISETP.NE.AND P2, PT, RZ, c[0x0][0x1d0], PT ;  /* 0x00007400ff007a0c */ /* 0x000fe40003f45270 */
[----:B------:R-:W-:-:S13]  /*0300*/  ISETP.GE.U32.AND P1, PT, R3, R6, PT ;  /* 0x000000060300720c */ /* 0x000fda0003f26070 */
[----:B------:R-:W-:-:S05]  /*0310*/  @P1 IADD3 R30, R30, 0x1, RZ ;  /* 0x000000011e1e1810 */ /* 0x000fca0007ffe0ff */
[----:B------:R-:W-:Y:S01]  /*0320*/  @!P3 IMAD.MOV R30, RZ, RZ, -R30 ;  /* 0x000000ffff1eb224 */ /* 0x000fe200078e0a1e */
[----:B------:R-:W-:-:S05]  /*0330*/  @!P2 LOP3.LUT R30, RZ, c[0x0][0x1d0], RZ, 0x33, !PT ;  /* 0x00007400ff1eaa12 */ /* 0x000fca00078e33ff */
[----:B------:R-:W-:-:S05]  /*0340*/  @P4 IMAD.WIDE R6, R30, R7, c[0x0][0x240] ;  /* 0x000090001e064625 */ /* 0x000fca00078e0207 */
[----:B------:R4:W3:Y:S01]  /*0350*/  @P4 LDG.E R2, [R6.64] ;  /* 0x0000002406024981 */ /* 0x0008e2000c1e1900 */
[----:B-1----:R-:W-:-:S04]  /*0360*/  ISETP.GT.AND P5, PT, R16, 0xf, PT ;  /* 0x0000000f1000780c */ /* 0x002fc80003fa4270 */
[----:B------:R-:W-:Y:S01]  /*0370*/  ISETP.EQ.OR.EX P0, PT, RZ, c[0x0][0x174], P5, P0 ;  /* 0x00005d00ff007a0c */ /* 0x000fe20002f02700 */
[----:B--2---:R-:W-:Y:S01]  /*0380*/  IMAD.SHL.U32 R20, R35, 0x20, RZ ;  /* 0x0000002023147824 */ /* 0x004fe200078e00ff */
[----:B------:R-:W-:Y:S01]  /*0390*/  P2R R3, PR, RZ, 0x20 ;  /* 0x00000020ff037803 */ /* 0x000fe20000000000 */
[----:B------:R-:W-:-:S04]  /*03a0*/  IMAD.SHL.U32 R3, R16, 0x2, RZ ;  /* 0x0000000210037824 */ /* 0x000fc800078e00ff */
[----:B------:R-:W-:Y:S02]  /*03b0*/  IMAD.IADD R10, R20, 0x1, R3 ;  /* 0x00000001140a7824 */ /* 0x000fe400078e0203 */
[----:B0-----:R-:W-:-:S04]  /*03c0*/  IMAD.MOV.U32 R4, RZ, RZ, RZ ;  /* 0x000000ffff047224 */ /* 0x001fc800078e00ff */
[----:B------:R-:W-:Y:S01]  /*03d0*/  @!P0 IMAD.MOV.U32 R5, RZ, RZ, 0x2 ;  /* 0x00000002ff058424 */ /* 0x000fe200078e00ff */
[----:B------:R-:W-:-:S03]  /*03e0*/  ISETP.NE.U32.AND P2, PT, RZ, c[0x0][0x1f8], PT ;  /* 0x00007e00ff007a0c */ /* 0x000fc60003f45070 */
[----:B----4-:R-:W-:Y:S01]  /*03f0*/  @!P0 IMAD.WIDE R6, R10, R5, c[0x0][0x170] ;  /* 0x00005c000a068625 */ /* 0x010fe200078e0205 */
[----:B------:R-:W-:-:S04]  /*0400*/  SHF.R.S32.HI R5, RZ, 0x1f, R16 ;  /* 0x0000001fff057819 */ /* 0x000fc80000011410 */
[----:B------:R-:W-:Y:S01]  /*0410*/  LEA.HI R5, R5, R16, RZ, 0x2 ;  /* 0x0000001005057211 */ /* 0x000fe200078f10ff */
[----:B------:R0:W5:Y:S01]  /*0420*/  @!P0 LDG.E R4, [R6.64] ;  /* 0x0000002406048981 */ /* 0x000162000c1e1900 */
[----:B------:R-:W-:Y:S02]  /*0430*/  ISETP.NE.AND.EX P0, PT, RZ, c[0x0][0x1fc], PT, P2 ;  /* 0x00007f00ff007a0c */ /* 0x000fe40003f05320 */
[----:B------:R-:W-:Y:S02]  /*0440*/  ISETP.LT.AND P2, PT, R16, 0x10, P4 ;  /* 0x000000101000780c */ /* 0x000fe40002741270 */
[----:B------:R-:W-:Y:S01]  /*0450*/  LOP3.LUT R9, R5, 0xfffffffc, RZ, 0xc0, !PT ;  /* 0xfffffffc05097812 */ /* 0x000fe200078ec0ff */
[----:B------:R-:W-:Y:S01]  /*0460*/  IMAD R17, R0, c[0x0][0x1d8], R35 ;  /* 0x0000760000117a24 */ /* 0x000fe200078e0223 */
[----:B------:R-:W-:-:S03]  /*0470*/  SHF.R.S32.HI R18, RZ, 0x2, R5 ;  /* 0x00000002ff127819 */ /* 0x000fc60000011405 */
[----:B------:R-:W-:Y:S02]  /*0480*/  IMAD.IADD R9, R16, 0x1, -R9 ;  /* 0x0000000110097824 */ /* 0x000fe400078e0a09 */
[----:B------:R-:W-:Y:S02]  /*0490*/  IMAD.SHL.U32 R17, R17, 0x20, RZ ;  /* 0x0000002011117824 */ /* 0x000fe400078e00ff */
[----:B------:R-:W-:Y:S02]  /*04a0*/  IMAD.SHL.U32 R29, R9, 0x2, RZ ;  /* 0x00000002091d7824 */ /* 0x000fe400078e00ff */
[----:B------:R-:W-:Y:S02]  /*04b0*/  IMAD R31, R18, 0x8, R17 ;  /* 0x00000008121f7824 */ /* 0x000fe400078e0211 */
[----:B------:R-:W-:Y:S02]  /*04c0*/  @P2 IMAD.MOV.U32 R13, RZ, RZ, 0x2 ;  /* 0x00000002ff0d2424 */ /* 0x000fe400078e00ff */
[----:B------:R-:W-:Y:S01]  /*04d0*/  @!P5 IMAD.MOV.U32 R9, RZ, RZ, 0x2 ;  /* 0x00000002ff09d424 */ /* 0x000fe200078e00ff */
[----:B------:R-:W-:-:S04]  /*04e0*/  ISETP.EQ.U32.AND P1, PT, RZ, c[0x0][0x180], PT ;  /* 0x00006000ff007a0c */ /* 0x000fc80003f22070 */
[----:B------:R-:W-:-:S04]  /*04f0*/  ISETP.EQ.OR.EX P1, PT, RZ, c[0x0][0x184], P5, P1 ;  /* 0x00006100ff007a0c */ /* 0x000fc80002f22710 */
[----:B------:R-:W-:Y:S02]  /*0500*/  ISETP.NE.OR P1, PT, RZ, c[0x0][0x1ec], P1 ;  /* 0x00007b00ff007a0c */ /* 0x000fe40000f25670 */
[----:B---3--:R-:W-:-:S05]  /*0510*/  IADD3 R19, R41, -0x1, RZ ;  /* 0xffffffff29137810 */ /* 0x008fca0007ffe0ff */
[----:B------:R-:W-:-:S04]  /*0520*/  @!P5 IMAD R8, R19, 0x8, R29 ;  /* 0x000000081308d824 */ /* 0x000fc800078e021d */
[----:B------:R-:W-:-:S04]  /*0530*/  @!P5 IMAD R8, R31, c[0x0][0x1d4], R8 ;  /* 0x000075001f08da24 */ /* 0x000fc800078e0208 */
[----:B------:R-:W-:-:S05]  /*0540*/  @!P5 IMAD.WIDE R8, R8, R9, c[0x0][0x198] ;  /* 0x000066000808d625 */ /* 0x000fca00078e0209 */
[----:B------:R1:W5:Y:S01]  /*0550*/  @!P5 LDG.E R32, [R8.64] ;  /* 0x000000240820d981 */ /* 0x000362000c1e1900 */
[----:B------:R-:W-:-:S04]  /*0560*/  @P2 IMAD R12, R2, c[0x0][0x1d8], R35 ;  /* 0x00007600020c2a24 */ /* 0x000fc800078e0223 */
[----:B------:R-:W-:-:S04]  /*0570*/  @P2 IMAD R12, R12, 0x20, R3 ;  /* 0x000000200c0c2824 */ /* 0x000fc800078e0203 */
[----:B------:R-:W-:-:S06]  /*0580*/  @P2 IMAD.WIDE R12, R12, R13, c[0x0][0x230] ;  /* 0x00008c000c0c2625 */ /* 0x000fcc00078e020d */
[----:B------:R1:W5:Y:S01]  /*0590*/  @P2 LDG.E R13, [R12.64] ;  /* 0x000000240c0d2981 */ /* 0x000362000c1e1900 */
[----:B0-----:R-:W-:Y:S01]  /*05a0*/  @P0 LEA R6, P3, R0, c[0x0][0x1f8], 0x2 ;  /* 0x00007e0000060a11 */ /* 0x001fe200078610ff */
[----:B------:R-:W-:-:S03]  /*05b0*/  @!P1 IMAD.MOV.U32 R5, RZ, RZ, 0x2 ;  /* 0x00000002ff059424 */ /* 0x000fc600078e00ff */
[----:B------:R-:W-:Y:S01]  /*05c0*/  @P0 LEA.HI.X R7, R0, c[0x0][0x1fc], R11, 0x2, P3 ;  /* 0x00007f0000070a11 */ /* 0x000fe200018f140b */
[----:B------:R-:W-:Y:S02]  /*05d0*/  @!P1 IMAD.WIDE R10, R10, R5, c[0x0][0x180] ;  /* 0x000060000a0a9625 */ /* 0x000fe400078e0205 */
[----:B------:R-:W0:Y:S02]  /*05e0*/  I2F.RP R5, R21 ;  /* 0x0000001500057306 */ /* 0x000e240000209400 */
[----:B------:R2:W5:Y:S01]  /*05f0*/  @P0 LDG.E R28, [R6.64] ;  /* 0x00000024061c0981 */ /* 0x000562000c1e1900 */
[----:B------:R-:W-:Y:S01]  /*0600*/  IABS R22, R19 ;  /* 0x0000001300167213 */ /* 0x000fe20000000000 */
[----:B------:R-:W-:Y:S02]  /*0610*/  IMAD R20, R0, c[0x0][0x1c8], R20 ;  /* 0x0000720000147a24 */ /* 0x000fe400078e0214 */
[----:B------:R1:W5:Y:S02]  /*0620*/  @!P1 LDG.E R27, [R10.64] ;  /* 0x000000240a1b9981 */ /* 0x000364000c1e1900 */
[----:B0-----:R-:W0:Y:S02]  /*0630*/  MUFU.RCP R5, R5 ;  /* 0x0000000500057308 */ /* 0x001e240000001000 */
[----:B0-----:R-:W-:-:S06]  /*0640*/  IADD3 R14, R5, 0xffffffe, RZ ;  /* 0x0ffffffe050e7810 */ /* 0x001fcc0007ffe0ff */
[----:B------:R0:W2:Y:S02]  /*0650*/  F2I.FTZ.U32.TRUNC.NTZ R15, R14 ;  /* 0x0000000e000f7305 */ /* 0x0000a4000021f000 */
[----:B0-----:R-:W-:Y:S02]  /*0660*/  IMAD.MOV.U32 R14, RZ, RZ, RZ ;  /* 0x000000ffff0e7224 */ /* 0x001fe400078e00ff */
[----:B--2---:R-:W-:-:S04]  /*0670*/  IMAD.MOV R6, RZ, RZ, -R15 ;  /* 0x000000ffff067224 */ /* 0x004fc800078e0a0f */
[----:B------:R-:W-:-:S04]  /*0680*/  IMAD R7, R6, R21, RZ ;  /* 0x0000001506077224 */ /* 0x000fc800078e02ff */
[----:B------:R-:W-:-:S06]  /*0690*/  IMAD.HI.U32 R15, R15, R7, R14 ;  /* 0x000000070f0f7227 */ /* 0x000fcc00078e000e */
[----:B------:R-:W-:-:S04]  /*06a0*/  IMAD.HI.U32 R15, R15, R22, RZ ;  /* 0x000000160f0f7227 */ /* 0x000fc800078e00ff */
[----:B------:R-:W-:-:S04]  /*06b0*/  IMAD.MOV R15, RZ, RZ, -R15 ;  /* 0x000000ffff0f7224 */ /* 0x000fc800078e0a0f */
[----:B------:R-:W-:-:S05]  /*06c0*/  IMAD R22, R21, R15, R22 ;  /* 0x0000000f15167224 */ /* 0x000fca00078e0216 */
[----:B------:R-:W-:Y:S02]  /*06d0*/  ISETP.GT.U32.AND P0, PT, R21, R22, PT ;  /* 0x000000161500720c */ /* 0x000fe40003f04070 */
[----:B------:R-:W-:Y:S02]  /*06e0*/  ISETP.NE.AND P1, PT, RZ, c[0x0][0x1c8], PT ;  /* 0x00007200ff007a0c */ /* 0x000fe40003f25270 */
[----:B------:R-:W-:Y:S02]  /*06f0*/  ISETP.NE.AND P4, PT, RZ, c[0x0][0x1ec], PT ;  /* 0x00007b00ff007a0c */ /* 0x000fe40003f85270 */
[----:B------:R-:W-:-:S07]  /*0700*/  SEL R20, R17, R20, !P1 ;  /* 0x0000001411147207 */ /* 0x000fce0004800000 */
[----:B------:R-:W-:-:S05]  /*0710*/  @!P0 IMAD.IADD R22, R22, 0x1, -R21 ;  /* 0x0000000116168824 */ /* 0x000fca00078e0a15 */
[----:B------:R-:W-:Y:S01]  /*0720*/  ISETP.GT.U32.AND P0, PT, R21, R22, PT ;  /* 0x000000161500720c */ /* 0x000fe20003f04070 */
[----:B------:R-:W-:Y:S07]  /*0730*/  @P5 BRA `(.L_x_123) ;  /* 0x0000010000005947 */ /* 0x000fee0003800000 */
[----:B-1----:R-:W-:Y:S02]  /*0740*/  IMAD.MOV.U32 R9, RZ, RZ, 0x2 ;  /* 0x00000002ff097424 */ /* 0x002fe400078e00ff */
        /* <DEDUP_REMOVED lines=15> */
.L_x_123:
[----:B01----:R-:W-:Y:S05]  /*0840*/  BSYNC B0 ;  /* 0x0000000000007941 */ /* 0x003fea0003800000 */
.L_x_122:
[----:B------:R-:W-:Y:S01]  /*0850*/  ISETP.GE.AND P1, PT, R19, RZ, PT ;  /* 0x000000ff1300720c */ /* 0x000fe20003f26270 */
[----:B-----5:R-:W-:Y:S01]  /*0860*/  @!P4 HFMA2.MMA R32, R32, 1, 1, R27 ;  /* 0x3c003c002020c835 */ /* 0x020fe2000000001b */
[----:B------:R-:W-:Y:S01]  /*0870*/  @!P0 IMAD.IADD R22, R22, 0x1, -R21 ;  /* 0x0000000116168824 */ /* 0x000fe200078e0a15 */
[----:B------:R-:W-:Y:S01]  /*0880*/  ULDC.U8 UR4, c[0x0][0x1e4] ;  /* 0x0000790000047ab9 */ /* 0x000fe20000000000 */
[----:B------:R-:W-:Y:S01]  /*0890*/  ISETP.NE.AND P0, PT, RZ, c[0x0][0x1d4], PT ;  /* 0x00007500ff007a0c */ /* 0x000fe20003f05270 */
[----:B------:R-:W-:Y:S01]  /*08a0*/  IMAD R23, R0, c[0x0][0x1d4], RZ ;  /* 0x0000750000177a24 */ /* 0x000fe200078e02ff */
[----:B------:R-:W-:Y:S01]  /*08b0*/  HADD2 R33, R33, R4 ;  /* 0x0000000421217230 */ /* 0x000fe20000000000 */
[----:B------:R-:W-:-:S03]  /*08c0*/  IMAD R30, R30, c[0x0][0x1d8], RZ ;  /* 0x000076001e1e7a24 */ /* 0x000fc600078e02ff */
[----:B------:R-:W-:Y:S01]  /*08d0*/  SHF.R.S32.HI R24, RZ, 0x1f, R23 ;  /* 0x0000001fff187819 */ /* 0x000fe20000011417 */
        /* <DEDUP_REMOVED lines=22> */
[----:B------:R-:W-:Y:S02]  /*0a40*/  IMAD R9, R6, R7, RZ ;  /* 0x0000000706097224 */ /* 0x000fe400078e02ff */
[----:B------:R-:W-:Y:S02]  /*0a50*/  IMAD.MOV.U32 R6, RZ, RZ, R8 ;  /* 0x000000ffff067224 */ /* 0x000fe400078e0008 */
        /* <DEDUP_REMOVED lines=40> */
.L_x_126:
        /* <DEDUP_REMOVED lines=9> */
.L_x_127:
        /* <DEDUP_REMOVED lines=42> */
.L_x_131:
        /* <DEDUP_REMOVED lines=26> */
[----:B-1----:R-:W-:Y:S02]  /*11b0*/  FMUL.FTZ R8, R14, R6 ;  /* 0x000000060e087220 */ /* 0x002fe40000410000 */
[C---:B------:R-:W-:Y:S02]  /*11c0*/  FMUL.FTZ R9, R6.reuse, R9 ;  /* 0x0000000906097220 */ /* 0x040fe40000410000 */
[----:B------:R-:W-:Y:S02]  /*11d0*/  FFMA.FTZ R11, R6, R32, -R11 ;  /* 0x00000020060b7223 */ /* 0x000fe4000001080b */
[C---:B------:R-:W-:Y:S02]  /*11e0*/  FFMA.FTZ R5, R33.reuse, R6, -R5 ;  /* 0x0000000621057223 */ /* 0x040fe40000010805 */
[----:B------:R-:W-:Y:S02]  /*11f0*/  FFMA.FTZ R8, R33, R7, R8 ;  /* 0x0000000721087223 */ /* 0x000fe40000010008 */
[----:B------:R-:W-:-:S03]  /*1200*/  FFMA.FTZ R32, R7, R32, R9 ;  /* 0x0000002007207223 */ /* 0x000fc60000010009 */
[----:B------:R-:W-:Y:S02]  /*1210*/  F2FP.PACK_AB R33, R8, R5 ;  /* 0x000000050821723e */ /* 0x000fe400000000ff */
[----:B------:R-:W-:Y:S02]  /*1220*/  F2FP.PACK_AB R32, R32, R11 ;  /* 0x0000000b2020723e */ /* 0x000fe400000000ff */
.L_x_134:
[----:B------:R-:W-:Y:S05]  /*1230*/  BSYNC B2 ;  /* 0x0000000000027941 */ /* 0x000fea0003800000 */
.L_x_133:
[----:B------:R-:W-:Y:S01]  /*1240*/  PRMT R6, R32, 0x7632, R6 ;  /* 0x0000763220067816 */ /* 0x000fe20000000006 */
[----:B------:R0:W-:Y:S04]  /*1250*/  STS.U16 [R13+0xa0], R32 ;  /* 0x0000a0200d007388 */ /* 0x0001e80000000400 */
[----:B------:R0:W-:Y:S02]  /*1260*/  STS.U16 [R12], R6 ;  /* 0x000000060c007388 */ /* 0x0001e40000000400 */
.L_x_132:
[----:B------:R-:W-:Y:S05]  /*1270*/  BSYNC B1 ;  /* 0x0000000000017941 */ /* 0x000fea0003800000 */
.L_x_130:
[----:B------:R-:W-:Y:S01]  /*1280*/  PRMT R5, R33, 0x7632, R5 ;  /* 0x0000763221057816 */ /* 0x000fe20000000005 */
[----:B------:R1:W-:Y:S04]  /*1290*/  STS.U16 [R4+0xa0], R33 ;  /* 0x0000a02104007388 */ /* 0x0003e80000000400 */
[----:B------:R1:W-:Y:S02]  /*12a0*/  STS.U16 [R34], R5 ;  /* 0x0000000522007388 */ /* 0x0003e40000000400 */
.L_x_129:
[----:B------:R-:W-:Y:S05]  /*12b0*/  BSYNC B0 ;  /* 0x0000000000007941 */ /* 0x000fea0003800000 */
.L_x_128:
[----:B------:R-:W-:Y:S06]  /*12c0*/  BAR.SYNC.DEFER_BLOCKING 0x0 ;  /* 0x0000000000007b1d */ /* 0x000fec0000010000 */
[----:B------:R-:W-:Y:S01]  /*12d0*/  BSSY B0, `(.L_x_135) ;  /* 0x0000005000007945 */ /* 0x000fe20003800000 */
[----:B------:R-:W-:Y:S05]  /*12e0*/  @!P6 BRA `(.L_x_136) ;  /* 0x000000300000e947 */ /* 0x000fea0003800000 */
[----:B------:R-:W-:Y:S01]  /*12f0*/  ISETP.NE.AND P0, PT, RZ, c[0x0][0x1ec], PT ;  /* 0x00007b00ff007a0c */ /* 0x000fe20003f05270 */
[----:B01----:R0:W1:-:S12]  /*1300*/  LDS R33, [R0] ;  /* 0x0000000000217984 */ /* 0x0030580000000800 */
[----:B------:R0:W2:Y:S02]  /*1310*/  @!P0 LDS R32, [R3] ;  /* 0x0000000003208984 */ /* 0x0000a40000000800 */
.L_x_136:
[----:B------:R-:W-:Y:S05]  /*1320*/  BSYNC B0 ;  /* 0x0000000000007941 */ /* 0x000fea0003800000 */
.L_x_135:
[----:B------:R-:W-:Y:S06]  /*1330*/  BAR.SYNC.DEFER_BLOCKING 0x0 ;  /* 0x0000000000007b1d */ /* 0x000fec0000010000 */
[----:B------:R-:W-:Y:S05]  /*1340*/  BRA `(.L_x_125) ;  /* 0x0000035000007947 */ /* 0x000fea0003800000 */
.L_x_124:
        /* <DEDUP_REMOVED lines=25> */
.L_x_137:
        /* <DEDUP_REMOVED lines=8> */
[----:B0-----:R-:W-:Y:S01]  /*1560*/  FMUL.FTZ R4, R3, R0 ;  /* 0x0000000003047220 */ /* 0x001fe20000410000 */
[----:B------:R-:W-:-:S02]  /*1570*/  HADD2.F32 R3, -RZ, R32.H1_H1 ;  /* 0x30000020ff037230 */ /* 0x000fc40000004100 */
[----:B------:R-:W-:Y:S01]  /*1580*/  HADD2.F32 R32, -RZ, R32.H0_H0 ;  /* 0x20000020ff207230 */ /* 0x000fe20000004100 */
        /* <DEDUP_REMOVED lines=16> */
.L_x_138:
[----:B------:R-:W-:Y:S05]  /*1690*/  BSYNC B0 ;  /* 0x0000000000007941 */ /* 0x000fea0003800000 */
.L_x_125:
[----:B------:R-:W-:Y:S01]  /*16a0*/  ISETP.GT.AND P0, PT, R16, 0xf, PT ;  /* 0x0000000f1000780c */ /* 0x000fe20003f04270 */
[----:B------:R-:W-:Y:S01]  /*16b0*/  BSSY B0, `(.L_x_139) ;  /* 0x000001b000007945 */ /* 0x000fe20003800000 */
[----:B0-----:R-:W-:-:S11]  /*16c0*/  IMAD.MOV.U32 R0, RZ, RZ, RZ ;  /* 0x000000ffff007224 */ /* 0x001fd600078e00ff */
[----:B------:R-:W-:Y:S05]  /*16d0*/  @P0 BRA `(.L_x_140) ;  /* 0x0000018000000947 */ /* 0x000fea0003800000 */
[----:B------:R-:W-:Y:S01]  /*16e0*/  ISETP.NE.AND P0, PT, RZ, c[0x0][0x1ec], PT ;  /* 0x00007b00ff007a0c */ /* 0x000fe20003f05270 */
[----:B------:R-:W-:Y:S01]  /*16f0*/  IMAD R0, R22, 0x8, R29 ;  /* 0x0000000816007824 */ /* 0x000fe200078e021d */
[----:B-1----:R0:W-:Y:S01]  /*1700*/  STS [R16.X4+0x20], R33 ;  /* 0x0000202110007388 */ /* 0x0021e20000004800 */
[----:B------:R-:W-:Y:S02]  /*1710*/  UMOV UR4, 0xffff ;  /* 0x0000ffff00047882 */ /* 0x000fe40000000000 */
[----:B------:R-:W-:-:S08]  /*1720*/  IMAD R0, R31, c[0x0][0x1d4], R0 ;  /* 0x000075001f007a24 */ /* 0x000fd000078e0200 */
[----:B------:R-:W-:Y:S01]  /*1730*/  @!P0 IMAD.MOV.U32 R5, RZ, RZ, 0x2 ;  /* 0x00000002ff058424 */ /* 0x000fe200078e00ff */
[----:B------:R0:W-:Y:S03]  /*1740*/  @!P0 STS [R16.X4+0x60], R27 ;  /* 0x0000601b10008388 */ /* 0x0001e60000004800 */
[----:B------:R-:W-:Y:S01]  /*1750*/  @!P0 IMAD.WIDE R4, R0, R5, c[0x0][0x198] ;  /* 0x0000660000048625 */ /* 0x000fe200078e0205 */
[----:B--2---:R-:W-:-:S04]  /*1760*/  HFMA2.MMA R0, R33, R32, -RZ ;  /* 0x0000002021007235 */ /* 0x004fc800001000ff */
[----:B------:R0:W-:Y:S06]  /*1770*/  @!P0 STG.E [R4.64], R32 ;  /* 0x0000002004008986 */ /* 0x0001ec000c101924 */
[--C-:B------:R-:W-:Y:S02]  /*1780*/  HADD2.F32 R3, -RZ, R0.reuse.H0_H0 ;  /* 0x20000000ff037230 */ /* 0x100fe40000004100 */
[----:B------:R-:W-:-:S05]  /*1790*/  HADD2.F32 R0, -RZ, R0.H1_H1 ;  /* 0x30000000ff007230 */ /* 0x000fca0000004100 */
[----:B------:R-:W-:Y:S01]  /*17a0*/  FADD.FTZ R58, R3, R0 ;  /* 0x00000000033a7221 */ /* 0x000fe20000010000 */
[----:B------:R-:W-:Y:S05]  /*17b0*/  BRA.DIV UR4, `(.L_x_141) ;  /* 0x0000507204007947 */ /* 0x000fea000b800000 */
[----:B0-----:R0:W1:Y:S02]  /*17c0*/  SHFL.BFLY PT, R55, R58, 0x8, 0x1f ;  /* 0x0d001f003a377f89 */ /* 0x00106400000e0000 */
.L_x_239:
[----:B------:R-:W-:Y:S01]  /*17d0*/  UMOV UR4, 0xffff ;  /* 0x0000ffff00047882 */ /* 0x000fe20000000000 */
[----:B01----:R-:W-:Y:S02]  /*17e0*/  FADD.FTZ R58, R58, R55 ;  /* 0x000000373a3a7221 */ /* 0x003fe40000010000 */
[----:B------:R-:W-:Y:S05]  /*17f0*/  BRA.DIV UR4, `(.L_x_142) ;  /* 0x0000509204007947 */ /* 0x000fea000b800000 */
[----:B------:R-:W0:Y:S02]  /*1800*/  SHFL.BFLY PT, R0, R58, 0x4, 0x1f ;  /* 0x0c801f003a007f89 */ /* 0x000e2400000e0000 */
[----:B0-----:R-:W-:-:S05]  /*1810*/  FADD.FTZ R0, R58, R0 ;  /* 0x000000003a007221 */ /* 0x001fca0000010000 */
[----:B------:R-:W0:Y:S02]  /*1820*/  SHFL.BFLY PT, R3, R0, 0x2, 0x1f ;  /* 0x0c401f0000037f89 */ /* 0x000e2400000e0000 */
[----:B0-----:R-:W-:-:S05]  /*1830*/  FADD.FTZ R3, R0, R3 ;  /* 0x0000000300037221 */ /* 0x001fca0000010000 */
[----:B------:R0:W1:Y:S02]  /*1840*/  SHFL.BFLY PT, R55, R3, 0x1, 0x1f ;  /* 0x0c201f0003377f89 */ /* 0x00006400000e0000 */
.L_x_240:
[----:B-1----:R-:W-:Y:S02]  /*1850*/  FADD.FTZ R0, R55, R3 ;  /* 0x0000000337007221 */ /* 0x002fe40000010000 */
.L_x_140:
[----:B------:R-:W-:Y:S05]  /*1860*/  BSYNC B0 ;  /* 0x0000000000007941 */ /* 0x000fea0003800000 */
.L_x_139:
[----:B------:R-:W-:Y:S01]  /*1870*/  ISETP.NE.AND P0, PT, R16, RZ, PT ;  /* 0x000000ff1000720c */ /* 0x000fe20003f05270 */
[----:B------:R-:W-:Y:S01]  /*1880*/  IMAD.MOV.U32 R54, RZ, RZ, -0x800001 ;  /* 0xff7fffffff367424 */ /* 0x000fe200078e00ff */
[----:B------:R-:W-:-:S04]  /*1890*/  IADD3 R26, R41, -c[0x0][0x1d4], RZ ;  /* 0x80007500291a7a10 */ /* 0x000fc80007ffe0ff */
        /* <DEDUP_REMOVED lines=9> */
[----:B0-----:R-:W-:-:S04]  /*1930*/  IMAD R3, R35, c[0x0][0x220], R0 ;  /* 0x0000880023037a24 */ /* 0x001fc800078e0200 */
[----:B------:R-:W-:-:S04]  /*1940*/  IMAD R3, R3, c[0x0][0x220], R0 ;  /* 0x0000880003037a24 */ /* 0x000fc800078e0200 */
[----:B------:R-:W-:-:S06]  /*1950*/  IMAD.WIDE R4, R3, R4, c[0x0][0x218] ;  /* 0x0000860003047625 */ /* 0x000fcc00078e0204 */
[----:B------:R-:W3:Y:S02]  /*1960*/  LDG.E.U16 R4, [R4.64] ;  /* 0x0000002404047981 */ /* 0x000ee4000c1e1500 */
[----:B---3--:R-:W-:-:S05]  /*1970*/  HADD2.F32 R3, -RZ, R4.H0_H0 ;  /* 0x20000004ff037230 */ /* 0x008fca0000004100 */
[----:B------:R-:W-:-:S05]  /*1980*/  FADD.FTZ R54, R54, R3 ;  /* 0x0000000336367221 */ /* 0x000fca0000010000 */
.L_x_144:
[----:B------:R3:W-:Y:S02]  /*1990*/  STS [R7.X4+0xa0], R54 ;  /* 0x0000a03607007388 */ /* 0x0007e40000004800 */
.L_x_143:
[----:B------:R-:W-:Y:S02]  /*19a0*/  WARPSYNC 0xffffffff ;  /* 0xffffffff00007948 */ /* 0x000fe40003800000 */
[----:B------:R-:W-:Y:S01]  /*19b0*/  BAR.SYNC.DEFER_BLOCKING 0x0 ;  /* 0x0000000000007b1d */ /* 0x000fe20000010000 */
[C---:B0-----:R-:W-:Y:S02]  /*19c0*/  LEA.HI R3, R16.reuse, R16, RZ, 0x1 ;  /* 0x0000001010037211 */ /* 0x041fe400078f08ff */
[----:B------:R-:W-:Y:S02]  /*19d0*/  IADD3 R0, R19, 0xf, -R26 ;  /* 0x0000000f13007810 */ /* 0x000fe40007ffe81a */
[C---:B-1----:R-:W-:Y:S01]  /*19e0*/  LOP3.LUT R5, R3.reuse, 0xfffffffe, RZ, 0xc0, !PT ;  /* 0xfffffffe03057812 */ /* 0x042fe200078ec0ff */
[----:B------:R-:W-:Y:S01]  /*19f0*/  ULDC UR4, c[0x0][0x1ec] ;  /* 0x00007b0000047ab9 */ /* 0x000fe20000000800 */
[----:B------:R-:W-:Y:S01]  /*1a00*/  SHF.R.S32.HI R15, RZ, 0x1f, R0 ;  /* 0x0000001fff0f7819 */ /* 0x000fe20000011400 */
[----:B------:R-:W-:Y:S01]  /*1a10*/  UISETP.NE.AND UP0, UPT, URZ, UR4, UPT ;  /* 0x000000043f00728c */ /* 0x000fe2000bf05270 */
[----:B------:R-:W-:Y:S01]  /*1a20*/  LEA.HI.SX32 R52, R3, R26, 0x1f ;  /* 0x0000001a03347211 */ /* 0x000fe200078ffaff */
[----:B------:R-:W-:Y:S01]  /*1a30*/  IMAD.IADD R5, R16, 0x1, -R5 ;  /* 0x0000000110057824 */ /* 0x000fe200078e0a05 */
[----:B------:R-:W-:Y:S01]  /*1a40*/  LEA.HI R15, R15, R0, RZ, 0x4 ;  /* 0x000000000f0f7211 */ /* 0x000fe200078f20ff */
[----:B------:R-:W-:Y:S01]  /*1a50*/  IMAD R3, R30, c[0x0][0x1d0], R35 ;  /* 0x000074001e037a24 */ /* 0x000fe200078e0223 */
[----:B------:R-:W-:Y:S01]  /*1a60*/  BSSY B0, `(.L_x_145) ;  /* 0x00000e0000007945 */ /* 0x000fe20003800000 */
[----:B------:R-:W-:-:S02]  /*1a70*/  PLOP3.LUT P2, PT, PT, PT, UP0, 0x80, 0x0 ;  /* 0x000000000000781c */ /* 0x000fc40003f4f008 */
[----:B------:R-:W-:Y:S01]  /*1a80*/  LOP3.LUT R15, R15, 0xfffffff0, RZ, 0xc0, !PT ;  /* 0xfffffff00f0f7812 */ /* 0x000fe200078ec0ff */
[----:B------:R-:W-:-:S04]  /*1a90*/  IMAD.SHL.U32 R3, R3, 0x20, RZ ;  /* 0x0000002003037824 */ /* 0x000fc800078e00ff */
[----:B------:R-:W-:-:S05]  /*1aa0*/  IMAD.IADD R53, R15, 0x1, R26 ;  /* 0x000000010f357824 */ /* 0x000fca00078e021a */
[----:B------:R-:W-:Y:S01]  /*1ab0*/  ISETP.GE.AND P0, PT, R52, R53, PT ;  /* 0x000000353400720c */ /* 0x000fe20003f06270 */
[----:B---3--:R0:W1:Y:S04]  /*1ac0*/  @!P2 LDS.64 R6, [R5.X8+0x60] ;  /* 0x000060000506a984 */ /* 0x0080680000008a00 */
[----:B------:R0:W3:Y:S04]  /*1ad0*/  @!P2 LDS.64 R8, [R5.X8+0x70] ;  /* 0x000070000508a984 */ /* 0x0000e80000008a00 */
[----:B------:R0:W4:Y:S04]  /*1ae0*/  @!P2 LDS.64 R10, [R5.X8+0x80] ;  /* 0x00008000050aa984 */ /* 0x0001280000008a00 */
[----:B------:R0:W2:Y:S01]  /*1af0*/  @!P2 LDS.64 R12, [R5.X8+0x90] ;  /* 0x00009000050ca984 */ /* 0x0000a20000008a00 */
[----:B------:R-:W-:Y:S05]  /*1b00*/  @P0 BRA `(.L_x_146) ;  /* 0x00000d5000000947 */ /* 0x000fea0003800000 */
[----:B------:R0:W4:Y:S01]  /*1b10*/  LDS.64 R14, [R5.X8+0x20] ;  /* 0x00002000050e7984 */ /* 0x0001220000008a00 */
[----:B------:R-:W-:-:S02]  /*1b20*/  IMAD R27, R2, c[0x0][0x1d8], R35 ;  /* 0x00007600021b7a24 */ /* 0x000fc400078e0223 */
[----:B------:R-:W-:Y:S01]  /*1b30*/  IMAD.SHL.U32 R40, R5, 0x4, RZ ;  /* 0x0000000405287824 */ /* 0x000fe200078e00ff */
[----:B------:R0:W3:Y:S01]  /*1b40*/  LDS.64 R20, [R5.X8+0x30] ;  /* 0x0000300005147984 */ /* 0x0000e20000008a00 */
[----:B------:R-:W-:Y:S02]  /*1b50*/  IMAD.MOV.U32 R39, RZ, RZ, 0x2 ;  /* 0x00000002ff277424 */ /* 0x000fe400078e00ff */
[--C-:B------:R-:W-:Y:S01]  /*1b60*/  IMAD R36, R27, 0x20, R40.reuse ;  /* 0x000000201b247824 */ /* 0x100fe200078e0228 */
[----:B------:R0:W2:Y:S01]  /*1b70*/  LDS.64 R30, [R5.X8+0x40] ;  /* 0x00004000051e7984 */ /* 0x0000a20000008a00 */
[--C-:B------:R-:W-:Y:S02]  /*1b80*/  IMAD R50, R17, c[0x0][0x1d4], R40.reuse ;  /* 0x0000750011327a24 */ /* 0x100fe400078e0228 */
[----:B------:R-:W-:Y:S01]  /*1b90*/  IMAD.MOV.U32 R29, RZ, RZ, c[0x0][0x1e8] ;  /* 0x00007a00ff1d7624 */ /* 0x000fe200078e00ff */
[----:B--2---:R0:W2:Y:S01]  /*1ba0*/  LDS.64 R32, [R5.X8+0x50] ;  /* 0x0000500005207984 */ /* 0x0040a20000008a00 */
[----:B------:R-:W-:Y:S01]  /*1bb0*/  IMAD R40, R3, c[0x0][0x1d4], R40 ;  /* 0x0000750003287a24 */ /* 0x000fe200078e0228 */
[----:B------:R-:W-:Y:S01]  /*1bc0*/  IADD3 R38, R36, 0x8, RZ ;  /* 0x0000000824267810 */ /* 0x000fe20007ffe0ff */
[----:B------:R-:W-:Y:S01]  /*1bd0*/  IMAD R51, R35, c[0x0][0x220], R19 ;  /* 0x0000880023337a24 */ /* 0x000fe200078e0213 */
[----:B------:R-:W-:Y:S01]  /*1be0*/  IADD3 R29, R29, c[0x0][0x210], RZ ;  /* 0x000084001d1d7a10 */ /* 0x000fe20007ffe0ff */
[----:B------:R-:W-:Y:S01]  /*1bf0*/  IMAD.WIDE R34, R35, R39, c[0x0][0x228] ;  /* 0x00008a0023227625 */ /* 0x000fe200078e0227 */
[----:B------:R-:W-:-:S02]  /*1c00*/  SHF.R.S32.HI R27, RZ, 0x1f, R50 ;  /* 0x0000001fff1b7819 */ /* 0x000fc40000011432 */
[----:B------:R-:W-:Y:S01]  /*1c10*/  SHF.R.S32.HI R0, RZ, 0x1f, R40 ;  /* 0x0000001fff007819 */ /* 0x000fe20000011428 */
[----:B------:R-:W-:-:S04]  /*1c20*/  IMAD.WIDE R36, R36, R39, c[0x0][0x230] ;  /* 0x00008c0024247625 */ /* 0x000fc800078e0227 */
[----:B0-----:R-:W-:-:S04]  /*1c30*/  IMAD.WIDE R38, R38, R39, c[0x0][0x230] ;  /* 0x00008c0026267625 */ /* 0x001fc800078e0227 */
.L_x_158:
[----:B------:R-:W-:-:S04]  /*1c40*/  ISETP.NE.U32.AND P0, PT, RZ, c[0x0][0x200], PT ;  /* 0x00008000ff007a0c */ /* 0x000fc80003f05070 */
[----:B------:R-:W-:-:S13]  /*1c50*/  ISETP.NE.AND.EX P0, PT, RZ, c[0x0][0x204], PT, P0 ;  /* 0x00008100ff007a0c */ /* 0x000fda0003f05300 */
[----:B------:R-:W-:Y:S02]  /*1c60*/  @P0 SHF.R.S32.HI R49, RZ, 0x1f, R52 ;  /* 0x0000001fff310819 */ /* 0x000fe40000011434 */
[----:B------:R-:W-:-:S04]  /*1c70*/  @P0 IADD3 R56, P1, P3, R52, c[0x0][0x200], R23 ;  /* 0x0000800034380a10 */ /* 0x000fc80007b3e017 */
[----:B------:R-:W-:-:S05]  /*1c80*/  @P0 IADD3.X R57, R49, c[0x0][0x204], R24, P1, P3 ;  /* 0x0000810031390a10 */ /* 0x000fca0000fe6418 */
[----:B------:R-:W5:Y:S01]  /*1c90*/  @P0 LDG.E.U8 R56, [R56.64] ;  /* 0x0000002438380981 */ /* 0x000f62000c1e1100 */
[----:B------:R-:W-:Y:S01]  /*1ca0*/  IABS R55, c[0x0][0x1d4] ;  /* 0x0000750000377a13 */ /* 0x000fe20000000000 */
[----:B------:R-:W-:Y:S01]  /*1cb0*/  BSSY B1, `(.L_x_147) ;  /* 0x0000036000017945 */ /* 0x000fe20003800000 */
[----:B------:R-:W-:Y:S02]  /*1cc0*/  IABS R58, R52 ;  /* 0x00000034003a7213 */ /* 0x000fe40000000000 */
[----:B------:R-:W0:Y:S01]  /*1cd0*/  I2F.RP R59, R55 ;  /* 0x00000037003b7306 */ /* 0x000e220000209400 */
[----:B------:R-:W-:Y:S02]  /*1ce0*/  ISETP.GE.AND P3, PT, R52, RZ, PT ;  /* 0x000000ff3400720c */ /* 0x000fe40003f66270 */
[----:B------:R-:W-:-:S05]  /*1cf0*/  ISETP.NE.AND P4, PT, RZ, c[0x0][0x1d4], PT ;  /* 0x00007500ff007a0c */ /* 0x000fca0003f85270 */
[----:B0-----:R-:W0:Y:S02]  /*1d00*/  MUFU.RCP R59, R59 ;  /* 0x0000003b003b7308 */ /* 0x001e240000001000 */
[----:B0-----:R-:W-:-:S06]  /*1d10*/  IADD3 R49, R59, 0xffffffe, RZ ;  /* 0x0ffffffe3b317810 */ /* 0x001fcc0007ffe0ff */
[----:B------:R-:W0:Y:S02]  /*1d20*/  F2I.FTZ.U32.TRUNC.NTZ R49, R49 ;  /* 0x0000003100317305 */ /* 0x000e24000021f000 */
[----:B0-----:R-:W-:-:S04]  /*1d30*/  IMAD.MOV R48, RZ, RZ, -R49 ;  /* 0x000000ffff307224 */ /* 0x001fc800078e0a31 */
[----:B------:R-:W-:Y:S02]  /*1d40*/  IMAD R61, R48, R55, RZ ;  /* 0x00000037303d7224 */ /* 0x000fe400078e02ff */
[----:B------:R-:W-:-:S04]  /*1d50*/  IMAD.MOV.U32 R48, RZ, RZ, RZ ;  /* 0x000000ffff307224 */ /* 0x000fc800078e00ff */
[----:B------:R-:W-:-:S06]  /*1d60*/  IMAD.HI.U32 R61, R49, R61, R48 ;  /* 0x0000003d313d7227 */ /* 0x000fcc00078e0030 */
[----:B------:R-:W-:-:S04]  /*1d70*/  IMAD.HI.U32 R48, R61, R58, RZ ;  /* 0x0000003a3d307227 */ /* 0x000fc800078e00ff */
[----:B------:R-:W-:-:S04]  /*1d80*/  IMAD.MOV R48, RZ, RZ, -R48 ;  /* 0x000000ffff307224 */ /* 0x000fc800078e0a30 */
[----:B------:R-:W-:-:S05]  /*1d90*/  IMAD R48, R55, R48, R58 ;  /* 0x0000003037307224 */ /* 0x000fca00078e023a */
[----:B------:R-:W-:-:S13]  /*1da0*/  ISETP.GT.U32.AND P1, PT, R55, R48, PT ;  /* 0x000000303700720c */ /* 0x000fda0003f24070 */
[----:B------:R-:W-:-:S05]  /*1db0*/  @!P1 IMAD.IADD R48, R48, 0x1, -R55 ;  /* 0x0000000130309824 */ /* 0x000fca00078e0a37 */
[----:B------:R-:W-:-:S13]  /*1dc0*/  ISETP.GT.U32.AND P1, PT, R55, R48, PT ;  /* 0x000000303700720c */ /* 0x000fda0003f24070 */
[----:B------:R-:W-:-:S04]  /*1dd0*/  @!P1 IMAD.IADD R48, R48, 0x1, -R55 ;  /* 0x0000000130309824 */ /* 0x000fc800078e0a37 */
[----:B------:R-:W-:-:S04]  /*1de0*/  IMAD.MOV.U32 R55, RZ, RZ, R48 ;  /* 0x000000ffff377224 */ /* 0x000fc800078e0030 */
[----:B------:R-:W-:Y:S01]  /*1df0*/  @!P3 IMAD.MOV R55, RZ, RZ, -R55 ;  /* 0x000000ffff37b224 */ /* 0x000fe200078e0a37 */
[----:B------:R-:W-:-:S04]  /*1e00*/  @!P4 LOP3.LUT R55, RZ, c[0x0][0x1d4], RZ, 0x33, !PT ;  /* 0x00007500ff37ca12 */ /* 0x000fc800078e33ff */
[----:B------:R-:W-:-:S04]  /*1e10*/  IADD3 R48, P1, R23, R55, RZ ;  /* 0x0000003717307210 */ /* 0x000fc80007f3e0ff */
[----:B------:R-:W-:Y:S02]  /*1e20*/  LEA.HI.X.SX32 R49, R55, R24, 0x1, P1 ;  /* 0x0000001837317211 */ /* 0x000fe400008f0eff */
[----:B------:R-:W-:Y:S02]  /*1e30*/  ISETP.GE.AND P1, PT, R52, R19, PT ;  /* 0x000000133400720c */ /* 0x000fe40003f26270 */
[----:B-----5:R-:W-:Y:S02]  /*1e40*/  ISETP.NE.AND P0, PT, R56, RZ, P0 ;  /* 0x000000ff3800720c */ /* 0x020fe40000705270 */
[----:B------:R-:W-:-:S04]  /*1e50*/  LEA R56, P3, R48, c[0x0][0x1a8], 0x2 ;  /* 0x00006a0030387a11 */ /* 0x000fc800078610ff */
[----:B------:R-:W-:-:S05]  /*1e60*/  LEA.HI.X R57, R48, c[0x0][0x1ac], R49, 0x2, P3 ;  /* 0x00006b0030397a11 */ /* 0x000fca00018f1431 */
[----:B------:R-:W-:Y:S05]  /*1e70*/  @P1 BRA `(.L_x_148) ;  /* 0x0000019000001947 */ /* 0x000fea0003800000 */
[----:B----4-:R-:W4:Y:S01]  /*1e80*/  LDG.E R42, [R56.64] ;  /* 0x00000024382a7981 */ /* 0x010f22000c1e1900 */
[----:B------:R-:W-:Y:S02]  /*1e90*/  IMAD.SHL.U32 R58, R55, 0x8, RZ ;  /* 0x00000008373a7824 */ /* 0x000fe400078e00ff */
[----:B----4-:R-:W-:-:S04]  /*1ea0*/  IMAD R42, R42, c[0x0][0x1d8], RZ ;  /* 0x000076002a2a7a24 */ /* 0x010fc800078e02ff */
[----:B------:R-:W-:-:S04]  /*1eb0*/  IMAD.SHL.U32 R43, R42, 0x20, RZ ;  /* 0x000000202a2b7824 */ /* 0x000fc800078e00ff */
[----:B------:R-:W-:-:S05]  /*1ec0*/  IMAD R43, R43, c[0x0][0x1d4], R58 ;  /* 0x000075002b2b7a24 */ /* 0x000fca00078e023a */
[----:B------:R-:W-:-:S04]  /*1ed0*/  IADD3 R48, P2, R40, R43, RZ ;  /* 0x0000002b28307210 */ /* 0x000fc80007f5e0ff */
[----:B------:R-:W-:Y:S02]  /*1ee0*/  LEA.HI.X.SX32 R43, R43, R0, 0x1, P2 ;  /* 0x000000002b2b7211 */ /* 0x000fe400010f0eff */
[----:B------:R-:W-:-:S04]  /*1ef0*/  LEA R42, P2, R48, c[0x0][0x198], 0x1 ;  /* 0x00006600302a7a11 */ /* 0x000fc800078408ff */
[----:B------:R-:W-:-:S06]  /*1f00*/  LEA.HI.X R43, R48, c[0x0][0x19c], R43, 0x1, P2 ;  /* 0x00006700302b7a11 */ /* 0x000fcc00010f0c2b */
[----:B------:R-:W5:Y:S01]  /*1f10*/  LDG.E.64 R42, [R42.64] ;  /* 0x000000242a2a7981 */ /* 0x000f62000c1e1b00 */
[----:B------:R-:W-:Y:S02]  /*1f20*/  ULDC UR4, c[0x0][0x1ec] ;  /* 0x00007b0000047ab9 */ /* 0x000fe40000000800 */
[----:B------:R-:W-:-:S06]  /*1f30*/  UISETP.NE.AND UP0, UPT, URZ, UR4, UPT ;  /* 0x000000043f00728c */ /* 0x000fcc000bf05270 */
[----:B------:R-:W-:-:S13]  /*1f40*/  PLOP3.LUT P2, PT, PT, PT, UP0, 0x80, 0x0 ;  /* 0x000000000000781c */ /* 0x000fda0003f4f008 */
[----:B------:R-:W-:Y:S05]  /*1f50*/  @P2 BRA `(.L_x_148) ;  /* 0x000000b000002947 */ /* 0x000fea0003800000 */
[----:B------:R-:W-:-:S13]  /*1f60*/  ISETP.NE.AND P5, PT, R25, RZ, PT ;  /* 0x000000ff1900720c */ /* 0x000fda0003fa5270 */
[----:B------:R-:W4:Y:S01]  /*1f70*/  @P5 LDG.E.64 R48, [R36.64] ;  /* 0x0000002424305981 */ /* 0x000f22000c1e1b00 */
[----:B-1---5:R-:W-:Y:S01]  /*1f80*/  HFMA2.MMA R42, R42, 1, 1, R6 ;  /* 0x3c003c002a2a7835 */ /* 0x022fe20000000006 */
[----:B------:R-:W-:-:S09]  /*1f90*/  HADD2 R43, R43, R7 ;  /* 0x000000072b2b7230 */ /* 0x000fd20000000000 */
[----:B----4-:R-:W-:Y:S01]  /*1fa0*/  @P5 HMUL2 R42, R42, R48 ;  /* 0x000000302a2a5232 */ /* 0x010fe20000000000 */
[----:B------:R-:W-:Y:S01]  /*1fb0*/  IADD3 R48, P3, R50, R58, RZ ;  /* 0x0000003a32307210 */ /* 0x000fe20007f7e0ff */
[----:B------:R-:W-:-:S03]  /*1fc0*/  @P5 HFMA2.MMA R43, R43, R49, -RZ ;  /* 0x000000312b2b5235 */ /* 0x000fc600001000ff */
[----:B------:R-:W-:Y:S02]  /*1fd0*/  LEA.HI.X.SX32 R59, R58, R27, 0x1, P3 ;  /* 0x0000001b3a3b7211 */ /* 0x000fe400018f0eff */
[----:B------:R-:W-:-:S04]  /*1fe0*/  LEA R58, P3, R48, c[0x0][0x198], 0x1 ;  /* 0x00006600303a7a11 */ /* 0x000fc800078608ff */
[----:B------:R-:W-:-:S05]  /*1ff0*/  LEA.HI.X R59, R48, c[0x0][0x19c], R59, 0x1, P3 ;  /* 0x00006700303b7a11 */ /* 0x000fca00018f0c3b */
[----:B------:R0:W-:Y:S04]  /*2000*/  STG.E.64 [R58.64], R42 ;  /* 0x0000002a3a007986 */ /* 0x0001e8000c101b24 */
.L_x_148:
[----:B------:R-:W-:Y:S05]  /*2010*/  BSYNC B1 ;  /* 0x0000000000017941 */ /* 0x000fea0003800000 */
.L_x_147:
[----:B------:R-:W-:Y:S01]  /*2020*/  BSSY B1, `(.L_x_149) ;  /* 0x000001c000017945 */ /* 0x000fe20003800000 */
[----:B------:R-:W-:Y:S01]  /*2030*/  IADD3 R55, R55, c[0x0][0x1d4], RZ ;  /* 0x0000750037377a10 */ /* 0x000fe20007ffe0ff */
[----:B------:R-:W-:Y:S05]  /*2040*/  @P1 BRA `(.L_x_150) ;  /* 0x0000019000001947 */ /* 0x000fea0003800000 */
[----:B----4-:R-:W4:Y:S01]  /*2050*/  LDG.E R4, [R56.64] ;  /* 0x0000002438047981 */ /* 0x010f22000c1e1900 */
[----:B0-----:R-:W-:Y:S02]  /*2060*/  IMAD.SHL.U32 R58, R55, 0x8, RZ ;  /* 0x00000008373a7824 */ /* 0x001fe400078e00ff */
        /* <DEDUP_REMOVED lines=14> */
[----:B---3-5:R-:W-:Y:S01]  /*2150*/  HADD2 R4, R4, R8 ;  /* 0x0000000804047230 */ /* 0x028fe20000000000 */
[----:B------:R-:W-:-:S03]  /*2160*/  HFMA2.MMA R5, R5, 1, 1, R9 ;  /* 0x3c003c0005057835 */ /* 0x000fc60000000009 */
[----:B----4-:R-:W-:Y:S01]  /*2170*/  @P4 HMUL2 R4, R4, R48 ;  /* 0x0000003004044232 */ /* 0x010fe20000000000 */
[----:B------:R-:W-:-:S06]  /*2180*/  IADD3 R48, P3, R50, R58, RZ ;  /* 0x0000003a32307210 */ /* 0x000fcc0007f7e0ff */
[----:B------:R-:W-:Y:S01]  /*2190*/  @P4 HMUL2 R5, R5, R49 ;  /* 0x0000003105054232 */ /* 0x000fe20000000000 */
[----:B------:R-:W-:Y:S02]  /*21a0*/  LEA.HI.X.SX32 R59, R58, R27, 0x1, P3 ;  /* 0x0000001b3a3b7211 */ /* 0x000fe400018f0eff */
[----:B------:R-:W-:-:S04]  /*21b0*/  LEA R58, P3, R48, c[0x0][0x198], 0x1 ;  /* 0x00006600303a7a11 */ /* 0x000fc800078608ff */
[----:B------:R-:W-:-:S05]  /*21c0*/  LEA.HI.X R59, R48, c[0x0][0x19c], R59, 0x1, P3 ;  /* 0x00006700303b7a11 */ /* 0x000fca00018f0c3b */
[----:B------:R0:W-:Y:S04]  /*21d0*/  STG.E.64 [R58.64], R4 ;  /* 0x000000043a007986 */ /* 0x0001e8000c101b24 */
.L_x_150:
[----:B------:R-:W-:Y:S05]  /*21e0*/  BSYNC B1 ;  /* 0x0000000000017941 */ /* 0x000fea0003800000 */
.L_x_149:
        /* <DEDUP_REMOVED lines=18> */
[----:B------:R-:W4:Y:S01]  /*2310*/  @P4 LDG.E.64 R48, [R38.64+0x10] ;  /* 0x0000102426304981 */ /* 0x000f22000c1e1b00 */
[----:B-----5:R-:W-:Y:S02]  /*2320*/  HADD2 R44, R44, R10 ;  /* 0x0000000a2c2c7230 */ /* 0x020fe40000000000 */
[----:B------:R-:W-:-:S04]  /*2330*/  HADD2 R45, R45, R11 ;  /* 0x0000000b2d2d7230 */ /* 0x000fc80000000000 */
[----:B----4-:R-:W-:Y:S01]  /*2340*/  @P4 HFMA2.MMA R44, R44, R48, -RZ ;  /* 0x000000302c2c4235 */ /* 0x010fe200001000ff */
[----:B------:R-:W-:Y:S01]  /*2350*/  IADD3 R48, P3, R50, R58, RZ ;  /* 0x0000003a32307210 */ /* 0x000fe20007f7e0ff */
[----:B------:R-:W-:-:S03]  /*2360*/  @P4 HMUL2 R45, R45, R49 ;  /* 0x000000312d2d4232 */ /* 0x000fc60000000000 */
[----:B------:R-:W-:Y:S02]  /*2370*/  LEA.HI.X.SX32 R59, R58, R27, 0x1, P3 ;  /* 0x0000001b3a3b7211 */ /* 0x000fe400018f0eff */
[----:B------:R-:W-:-:S04]  /*2380*/  LEA R58, P3, R48, c[0x0][0x198], 0x1 ;  /* 0x00006600303a7a11 */ /* 0x000fc800078608ff */
[----:B------:R-:W-:-:S05]  /*2390*/  LEA.HI.X R59, R48, c[0x0][0x19c], R59, 0x1, P3 ;  /* 0x00006700303b7a11 */ /* 0x000fca00018f0c3b */
[----:B------:R0:W-:Y:S04]  /*23a0*/  STG.E.64 [R58.64], R44 ;  /* 0x0000002c3a007986 */ /* 0x0001e8000c101b24 */
.L_x_152:
[----:B------:R-:W-:Y:S05]  /*23b0*/  BSYNC B1 ;  /* 0x0000000000017941 */ /* 0x000fea0003800000 */
.L_x_151:
[----:B------:R-:W-:Y:S01]  /*23c0*/  BSSY B1, `(.L_x_153) ;  /* 0x000001c000017945 */ /* 0x000fe20003800000 */
[----:B------:R-:W-:Y:S05]  /*23d0*/  @P1 BRA `(.L_x_154) ;  /* 0x000001a000001947 */ /* 0x000fea0003800000 */
[----:B----4-:R-:W4:Y:S01]  /*23e0*/  LDG.E R56, [R56.64] ;  /* 0x0000002438387981 */ /* 0x010f22000c1e1900 */
[----:B------:R-:W-:-:S05]  /*23f0*/  IADD3 R55, R55, c[0x0][0x1d4], RZ ;  /* 0x0000750037377a10 */ /* 0x000fca0007ffe0ff */
        /* <DEDUP_REMOVED lines=15> */
[----:B-----5:R-:W-:Y:S01]  /*24f0*/  HFMA2.MMA R46, R46, 1, 1, R12 ;  /* 0x3c003c002e2e7835 */ /* 0x020fe2000000000c */
[----:B------:R-:W-:Y:S01]  /*2500*/  IADD3 R57, P1, R50, R55, RZ ;  /* 0x0000003732397210 */ /* 0x000fe20007f3e0ff */
[----:B------:R-:W-:-:S03]  /*2510*/  HADD2 R47, R47, R13 ;  /* 0x0000000d2f2f7230 */ /* 0x000fc60000000000 */
[----:B0-----:R-:W-:Y:S02]  /*2520*/  LEA.HI.X.SX32 R58, R55, R27, 0x1, P1 ;  /* 0x0000001b373a7211 */ /* 0x001fe400008f0eff */
[----:B------:R-:W-:-:S04]  /*2530*/  LEA R56, P1, R57, c[0x0][0x198], 0x1 ;  /* 0x0000660039387a11 */ /* 0x000fc800078208ff */
[----:B------:R-:W-:Y:S01]  /*2540*/  LEA.HI.X R57, R57, c[0x0][0x19c], R58, 0x1, P1 ;  /* 0x0000670039397a11 */ /* 0x000fe200008f0c3a */
[----:B----4-:R-:W-:Y:S01]  /*2550*/  @P3 HFMA2.MMA R47, R47, R49, -RZ ;  /* 0x000000312f2f3235 */ /* 0x010fe200001000ff */
[----:B------:R-:W-:-:S06]  /*2560*/  @P3 HMUL2 R46, R46, R48 ;  /* 0x000000302e2e3232 */ /* 0x000fcc0000000000 */
[----:B------:R0:W-:Y:S04]  /*2570*/  STG.E.64 [R56.64], R46 ;  /* 0x0000002e38007986 */ /* 0x0001e8000c101b24 */
.L_x_154:
[----:B------:R-:W-:Y:S05]  /*2580*/  BSYNC B1 ;  /* 0x0000000000017941 */ /* 0x000fea0003800000 */
.L_x_153:
[----:B----45:R-:W-:Y:S01]  /*2590*/  HMUL2 R48, R14, R42 ;  /* 0x0000002a0e307232 */ /* 0x030fe20000000000 */
[----:B------:R-:W-:-:S05]  /*25a0*/  HFMA2.MMA R49, R15, R43, -RZ ;  /* 0x0000002b0f317235 */ /* 0x000fca00001000ff */
[----:B---3--:R-:W-:-:S05]  /*25b0*/  HFMA2.MMA R48, R20, R4, R48 ;  /* 0x0000000414307235 */ /* 0x008fca0000000030 */
[----:B------:R-:W-:Y:S01]  /*25c0*/  HFMA2 R49, R21, R5, R49 ;  /* 0x0000000515317231 */ /* 0x000fe20000000031 */
[----:B------:R-:W-:-:S03]  /*25d0*/  HFMA2.MMA R48, R30, R44, R48 ;  /* 0x0000002c1e307235 */ /* 0x000fc60000000030 */
[----:B------:R-:W-:-:S03]  /*25e0*/  HFMA2 R49, R31, R45, R49 ;  /* 0x0000002d1f317231 */ /* 0x000fc60000000031 */
[----:B--2---:R-:W-:Y:S01]  /*25f0*/  HFMA2.MMA R48, R32, R46, R48 ;  /* 0x0000002e20307235 */ /* 0x004fe20000000030 */
[----:B------:R-:W-:-:S09]  /*2600*/  HFMA2 R49, R33, R47, R49 ;  /* 0x0000002f21317231 */ /* 0x000fd20000000031 */
[----:B------:R-:W-:-:S05]  /*2610*/  HADD2 R48, R48, R49 ;  /* 0x0000003130307230 */ /* 0x000fca0000000000 */
[--C-:B------:R-:W-:Y:S02]  /*2620*/  HADD2.F32 R49, -RZ, R48.reuse.H0_H0 ;  /* 0x20000030ff317230 */ /* 0x100fe40000004100 */
[----:B------:R-:W-:-:S05]  /*2630*/  HADD2.F32 R48, -RZ, R48.H1_H1 ;  /* 0x30000030ff307230 */ /* 0x000fca0000004100 */
[----:B0-----:R-:W-:Y:S01]  /*2640*/  FADD.FTZ R58, R49, R48 ;  /* 0x00000030313a7221 */ /* 0x001fe20000010000 */
[----:B------:R-:W-:Y:S05]  /*2650*/  BRA.DIV ~URZ, `(.L_x_155) ;  /* 0x000043627f007947 */ /* 0x000fea000b800000 */
[----:B------:R0:W2:Y:S02]  /*2660*/  SHFL.BFLY PT, R55, R58, 0x1, 0x1f ;  /* 0x0c201f003a377f89 */ /* 0x0000a400000e0000 */
.L_x_241:
[----:B------:R-:W-:Y:S01]  /*2670*/  LOP3.LUT P1, RZ, R16, 0x1, RZ, 0xc0, !PT ;  /* 0x0000000110ff7812 */ /* 0x000fe2000782c0ff */
[----:B------:R-:W-:Y:S01]  /*2680*/  BSSY B1, `(.L_x_156) ;  /* 0x000001a000017945 */ /* 0x000fe20003800000 */
[----:B--2---:R-:W-:Y:S02]  /*2690*/  FADD.FTZ R55, R58, R55 ;  /* 0x000000373a377221 */ /* 0x004fe40000010000 */
[----:B------:R-:W-:-:S13]  /*26a0*/  ISETP.GE.OR P1, PT, R52, R19, P1 ;  /* 0x000000133400720c */ /* 0x000fda0000f26670 */
[----:B------:R-:W-:Y:S05]  /*26b0*/  @P1 BRA `(.L_x_157) ;  /* 0x0000016000001947 */ /* 0x000fea0003800000 */
[----:B------:R-:W-:-:S04]  /*26c0*/  ISETP.NE.U32.AND P1, PT, RZ, c[0x0][0x218], PT ;  /* 0x00008600ff007a0c */ /* 0x000fc80003f25070 */
[----:B------:R-:W-:Y:S02]  /*26d0*/  ISETP.NE.AND.EX P3, PT, RZ, c[0x0][0x21c], PT, P1 ;  /* 0x00008700ff007a0c */ /* 0x000fe40003f65310 */
[----:B------:R-:W-:-:S04]  /*26e0*/  ISETP.NE.U32.AND P1, PT, RZ, c[0x0][0x228], PT ;  /* 0x00008a00ff007a0c */ /* 0x000fc80003f25070 */
[----:B------:R-:W-:-:S07]  /*26f0*/  ISETP.NE.AND.EX P1, PT, RZ, c[0x0][0x22c], PT, P1 ;  /* 0x00008b00ff007a0c */ /* 0x000fce0003f25310 */
[----:B------:R-:W-:Y:S02]  /*2700*/  @P3 IMAD.MOV.U32 R49, RZ, RZ, 0x2 ;  /* 0x00000002ff313424 */ /* 0x000fe400078e00ff */
[----:B------:R-:W-:-:S04]  /*2710*/  @P3 IMAD R48, R51, c[0x0][0x220], R52 ;  /* 0x0000880033303a24 */ /* 0x000fc800078e0234 */
[----:B------:R-:W-:Y:S01]  /*2720*/  @P3 IMAD.WIDE R48, R48, R49, c[0x0][0x218] ;  /* 0x0000860030303625 */ /* 0x000fe200078e0231 */
[----:B------:R-:W2:Y:S05]  /*2730*/  @P1 LDG.E.U16 R59, [R34.64] ;  /* 0x00000024223b1981 */ /* 0x000eaa000c1e1500 */
[----:B------:R-:W3:Y:S01]  /*2740*/  @P3 LDG.E.U16 R48, [R48.64] ;  /* 0x0000002430303981 */ /* 0x000ee2000c1e1500 */
[C---:B------:R-:W-:Y:S02]  /*2750*/  @P1 ISETP.GE.AND P4, PT, R52.reuse, R29, PT ;  /* 0x0000001d3400120c */ /* 0x040fe40003f86270 */
[----:B------:R-:W-:Y:S02]  /*2760*/  @P1 IADD3 R57, R52, 0x1, -R41 ;  /* 0x0000000134391810 */ /* 0x000fe40007ffe829 */
[----:B------:R-:W-:-:S05]  /*2770*/  @P1 SEL R56, R28, RZ, !P4 ;  /* 0x000000ff1c381207 */ /* 0x000fca0006000000 */
[----:B------:R-:W-:-:S04]  /*2780*/  @P1 IMAD.IADD R57, R56, 0x1, R57 ;  /* 0x0000000138391824 */ /* 0x000fc800078e0239 */
[----:B0-----:R-:W0:Y:S01]  /*2790*/  @P1 I2F R58, R57 ;  /* 0x00000039003a1306 */ /* 0x001e220000201400 */
[----:B------:R-:W-:Y:S01]  /*27a0*/  FMUL.FTZ R55, R55, c[0x0][0x1f0] ;  /* 0x00007c0037377a20 */ /* 0x000fe20000410000 */
[----:B--2---:R-:W-:Y:S02]  /*27b0*/  @P1 HADD2.F32 R59, -RZ, R59.H0_H0 ;  /* 0x2000003bff3b1230 */ /* 0x004fe40000004100 */
[----:B---3--:R-:W-:Y:S01]  /*27c0*/  @P3 HADD2.F32 R56, -RZ, R48.H0_H0 ;  /* 0x20000030ff383230 */ /* 0x008fe20000004100 */
[----:B------:R-:W-:-:S04]  /*27d0*/  IMAD.IADD R48, R52, 0x1, -R26 ;  /* 0x0000000134307824 */ /* 0x000fc800078e0a1a */
[----:B------:R-:W-:-:S04]  /*27e0*/  @P3 FADD.FTZ R55, R55, R56 ;  /* 0x0000003837373221 */ /* 0x000fc80000010000 */
[----:B0-----:R-:W-:-:S05]  /*27f0*/  @P1 FFMA.FTZ R55, R58, R59, R55 ;  /* 0x0000003b3a371223 */ /* 0x001fca0000010037 */
[----:B------:R0:W-:Y:S01]  /*2800*/  STS [R48.X4+0xa0], R55 ;  /* 0x0000a03730007388 */ /* 0x0001e20000004800 */
[----:B------:R-:W-:-:S03]  /*2810*/  @!P0 FMNMX.FTZ R54, R54, R55, !PT ;  /* 0x0000003736368209 */ /* 0x000fc60007810000 */
.L_x_157:
[----:B------:R-:W-:Y:S05]  /*2820*/  BSYNC B1 ;  /* 0x0000000000017941 */ /* 0x000fea0003800000 */
.L_x_156:
[----:B------:R-:W-:-:S04]  /*2830*/  IADD3 R52, R52, 0x40, RZ ;  /* 0x0000004034347810 */ /* 0x000fc80007ffe0ff */
[----:B------:R-:W-:-:S13]  /*2840*/  ISETP.GE.AND P0, PT, R52, R53, PT ;  /* 0x000000353400720c */ /* 0x000fda0003f06270 */
[----:B01----:R-:W-:Y:S05]  /*2850*/  @!P0 BRA `(.L_x_158) ;  /* 0xfffff3e000008947 */ /* 0x003fea000383ffff */
.L_x_146:
[----:B------:R-:W-:Y:S05]  /*2860*/  BSYNC B0 ;  /* 0x0000000000007941 */ /* 0x000fea0003800000 */
.L_x_145:
[----:B-1----:R-:W-:Y:S01]  /*2870*/  SHF.R.S32.HI R7, RZ, 0x1f, R16 ;  /* 0x0000001fff077819 */ /* 0x002fe20000011410 */
[----:B------:R-:W-:Y:S05]  /*2880*/  BRA.DIV ~URZ, `(.L_x_159) ;  /* 0x000041927f007947 */ /* 0x000fea000b800000 */
[----:B------:R1:W0:Y:S02]  /*2890*/  SHFL.BFLY PT, R55, R54, 0x10, 0x1f ;  /* 0x0e001f0036377f89 */ /* 0x00022400000e0000 */
.L_x_242:
[----:B0-----:R-:W-:Y:S01]  /*28a0*/  FMNMX.FTZ R58, R55, R54, !PT ;  /* 0x00000036373a7209 */ /* 0x001fe20007810000 */
[----:B------:R-:W-:Y:S05]  /*28b0*/  BRA.DIV ~URZ, `(.L_x_160) ;  /* 0x000041d27f007947 */ /* 0x000fea000b800000 */
[----:B------:R-:W0:Y:S02]  /*28c0*/  SHFL.BFLY PT, R0, R58, 0x8, 0x1f ;  /* 0x0d001f003a007f89 */ /* 0x000e2400000e0000 */
[----:B0-----:R-:W-:-:S05]  /*28d0*/  FMNMX.FTZ R0, R58, R0, !PT ;  /* 0x000000003a007209 */ /* 0x001fca0007810000 */
[----:B------:R-:W0:Y:S02]  /*28e0*/  SHFL.BFLY PT, R5, R0, 0x4, 0x1f ;  /* 0x0c801f0000057f89 */ /* 0x000e2400000e0000 */
[----:B0-----:R-:W-:-:S05]  /*28f0*/  FMNMX.FTZ R5, R0, R5, !PT ;  /* 0x0000000500057209 */ /* 0x001fca0007810000 */
[----:B------:R0:W1:Y:S02]  /*2900*/  SHFL.BFLY PT, R55, R5, 0x2, 0x1f ;  /* 0x0c401f0005377f89 */ /* 0x00006400000e0000 */
.L_x_243:
[----:B------:R-:W-:Y:S01]  /*2910*/  LEA.HI R0, R7, R16, RZ, 0x5 ;  /* 0x0000001007007211 */ /* 0x000fe200078f28ff */
[----:B------:R-:W-:Y:S03]  /*2920*/  WARPSYNC 0xffffffff ;  /* 0xffffffff00007948 */ /* 0x000fe60003800000 */
[----:B------:R-:W-:-:S05]  /*2930*/  LOP3.LUT R7, R0, 0xffffffe0, RZ, 0xc0, !PT ;  /* 0xffffffe000077812 */ /* 0x000fca00078ec0ff */
[----:B------:R-:W-:-:S05]  /*2940*/  IMAD.IADD R7, R16, 0x1, -R7 ;  /* 0x0000000110077824 */ /* 0x000fca00078e0a07 */
[----:B------:R-:W-:-:S13]  /*2950*/  ISETP.NE.AND P0, PT, R7, RZ, PT ;  /* 0x000000ff0700720c */ /* 0x000fda0003f05270 */
[----:B-1----:R-:W-:Y:S02]  /*2960*/  @!P0 FMNMX.FTZ R55, R55, R5, !PT ;  /* 0x0000000537378209 */ /* 0x002fe40007810000 */
[----:B------:R-:W-:-:S05]  /*2970*/  @!P0 SHF.R.S32.HI R0, RZ, 0x5, R0 ;  /* 0x00000005ff008819 */ /* 0x000fca0000011400 */
[----:B------:R1:W-:Y:S02]  /*2980*/  @!P0 STS [R0.X4], R55 ;  /* 0x0000003700008388 */ /* 0x0003e40000004800 */
[----:B------:R-:W-:Y:S01]  /*2990*/  BAR.SYNC.DEFER_BLOCKING 0x0 ;  /* 0x0000000000007b1d */ /* 0x000fe20000010000 */
[----:B------:R-:W-:Y:S01]  /*29a0*/  ISETP.GT.AND P0, PT, R7, 0x3, PT ;  /* 0x000000030700780c */ /* 0x000fe20003f04270 */
[----:B------:R-:W-:Y:S02]  /*29b0*/  IMAD.MOV.U32 R4, RZ, RZ, -0x800001 ;  /* 0xff7fffffff047424 */ /* 0x000fe400078e00ff */
[----:B---3--:R-:W-:Y:S02]  /*29c0*/  IMAD.MOV.U32 R8, RZ, RZ, RZ ;  /* 0x000000ffff087224 */ /* 0x008fe400078e00ff */
[----:B------:R-:W-:Y:S08]  /*29d0*/  BSSY B0, `(.L_x_161) ;  /* 0x000006e000007945 */ /* 0x000ff00003800000 */
[----:B------:R-:W3:Y:S04]  /*29e0*/  @!P0 LDS R4, [R7.X4] ;  /* 0x0000000007048984 */ /* 0x000ee80000004800 */
[----:B0--3--:R-:W0:Y:S02]  /*29f0*/  SHFL.BFLY PT, R5, R4, 0x2, 0x1f ;  /* 0x0c401f0004057f89 */ /* 0x009e2400000e0000 */
[----:B0-----:R-:W-:-:S05]  /*2a00*/  FMNMX.FTZ R5, R5, R4, !PT ;  /* 0x0000000405057209 */ /* 0x001fca0007810000 */
[----:B-1----:R-:W0:Y:S02]  /*2a10*/  SHFL.BFLY PT, R0, R5, 0x1, 0x1f ;  /* 0x0c201f0005007f89 */ /* 0x002e2400000e0000 */
[----:B0-----:R-:W-:Y:S01]  /*2a20*/  FMNMX.FTZ R6, R5, R0, !PT ;  /* 0x0000000005067209 */ /* 0x001fe20007810000 */
[----:B------:R-:W-:-:S04]  /*2a30*/  IMAD.IADD R0, R16, 0x1, R26 ;  /* 0x0000000110007824 */ /* 0x000fc800078e021a */
[----:B----4-:R0:W1:Y:S01]  /*2a40*/  SHFL.IDX PT, R11, R6, RZ, 0x1f ;  /* 0x00001fff060b7589 */ /* 0x01006200000e0000 */
[----:B------:R-:W-:-:S13]  /*2a50*/  ISETP.GE.AND P1, PT, R0, R41, PT ;  /* 0x000000290000720c */ /* 0x000fda0003f26270 */
[----:B------:R-:W-:Y:S05]  /*2a60*/  @P1 BRA `(.L_x_162) ;  /* 0x0000064000001947 */ /* 0x000fea0003800000 */
[----:B0-----:R-:W-:Y:S01]  /*2a70*/  LOP3.LUT R4, RZ, R26, RZ, 0x33, !PT ;  /* 0x0000001aff047212 */ /* 0x001fe200078e33ff */
[----:B------:R-:W-:Y:S01]  /*2a80*/  BSSY B1, `(.L_x_163) ;  /* 0x0000022000017945 */ /* 0x000fe20003800000 */
[----:B------:R-:W-:Y:S02]  /*2a90*/  IMAD.MOV.U32 R8, RZ, RZ, RZ ;  /* 0x000000ffff087224 */ /* 0x000fe400078e00ff */
[----:B------:R-:W-:Y:S01]  /*2aa0*/  IADD3 R6, -R16, R41, R4 ;  /* 0x0000002910067210 */ /* 0x000fe20007ffe104 */
[----:B------:R-:W-:-:S03]  /*2ab0*/  IMAD.MOV.U32 R10, RZ, RZ, R0 ;  /* 0x000000ffff0a7224 */ /* 0x000fc600078e0000 */
[----:B------:R-:W-:-:S04]  /*2ac0*/  LEA.HI R4, R6, 0x1, RZ, 0x19 ;  /* 0x0000000106047811 */ /* 0x000fc800078fc8ff */
[----:B------:R-:W-:-:S13]  /*2ad0*/  LOP3.LUT P0, R4, R4, 0x3, RZ, 0xc0, !PT ;  /* 0x0000000304047812 */ /* 0x000fda000780c0ff */
[----:B------:R-:W-:Y:S05]  /*2ae0*/  @!P0 BRA `(.L_x_164) ;  /* 0x000001b000008947 */ /* 0x000fea0003800000 */
[----:B------:R-:W-:Y:S01]  /*2af0*/  ISETP.NE.U32.AND P0, PT, RZ, c[0x0][0x200], PT ;  /* 0x00008000ff007a0c */ /* 0x000fe20003f05070 */
[----:B------:R-:W-:Y:S02]  /*2b00*/  IMAD.MOV.U32 R7, RZ, RZ, R4 ;  /* 0x000000ffff077224 */ /* 0x000fe400078e0004 */
[----:B------:R-:W-:Y:S01]  /*2b10*/  IMAD.MOV.U32 R8, RZ, RZ, RZ ;  /* 0x000000ffff087224 */ /* 0x000fe200078e00ff */
[----:B------:R-:W-:Y:S01]  /*2b20*/  ISETP.NE.AND.EX P0, PT, RZ, c[0x0][0x204], PT, P0 ;  /* 0x00008100ff007a0c */ /* 0x000fe20003f05300 */
[----:B------:R-:W-:-:S04]  /*2b30*/  IMAD.MOV.U32 R10, RZ, RZ, R0 ;  /* 0x000000ffff0a7224 */ /* 0x000fc800078e0000 */
.L_x_168:
[----:B0-----:R-:W-:Y:S01]  /*2b40*/  IMAD.IADD R4, R10, 0x1, -R26 ;  /* 0x000000010a047824 */ /* 0x001fe200078e0a1a */
[----:B------:R-:W-:Y:S01]  /*2b50*/  IADD3 R7, R7, -0x1, RZ ;  /* 0xffffffff07077810 */ /* 0x000fe20007ffe0ff */
[----:B------:R-:W-:Y:S03]  /*2b60*/  BSSY B2, `(.L_x_165) ;  /* 0x000000f000027945 */ /* 0x000fe60003800000 */
[----:B------:R-:W-:-:S02]  /*2b70*/  ISETP.NE.AND P3, PT, R7, RZ, PT ;  /* 0x000000ff0700720c */ /* 0x000fc40003f65270 */
[----:B-12---:R-:W-:Y:S01]  /*2b80*/  LEA R12, R4, 0xa0, 0x2 ;  /* 0x000000a0040c7811 */ /* 0x006fe200078e10ff */
[----:B------:R-:W-:Y:S05]  /*2b90*/  @!P0 BRA `(.L_x_166) ;  /* 0x0000007000008947 */ /* 0x000fea0003800000 */
[----:B------:R-:W-:Y:S02]  /*2ba0*/  SHF.R.S32.HI R5, RZ, 0x1f, R10 ;  /* 0x0000001fff057819 */ /* 0x000fe4000001140a */
[----:B------:R-:W-:-:S04]  /*2bb0*/  IADD3 R4, P4, P5, R10, c[0x0][0x200], R23 ;  /* 0x000080000a047a10 */ /* 0x000fc80007d9e017 */
[----:B------:R-:W-:-:S05]  /*2bc0*/  IADD3.X R5, R5, c[0x0][0x204], R24, P4, P5 ;  /* 0x0000810005057a10 */ /* 0x000fca00027ea418 */
[----:B------:R-:W2:Y:S02]  /*2bd0*/  LDG.E.U8 R4, [R4.64] ;  /* 0x0000002404047981 */ /* 0x000ea4000c1e1100 */
[----:B--2---:R-:W-:-:S13]  /*2be0*/  ISETP.NE.AND P4, PT, R4, RZ, PT ;  /* 0x000000ff0400720c */ /* 0x004fda0003f85270 */
[----:B------:R-:W-:Y:S01]  /*2bf0*/  @P4 IMAD.MOV.U32 R9, RZ, RZ, RZ ;  /* 0x000000ffff094224 */ /* 0x000fe200078e00ff */
[----:B------:R-:W-:Y:S05]  /*2c00*/  @P4 BRA `(.L_x_167) ;  /* 0x0000004000004947 */ /* 0x000fea0003800000 */
.L_x_166:
[----:B------:R-:W0:Y:S02]  /*2c10*/  LDS R4, [R12] ;  /* 0x000000000c047984 */ /* 0x000e240000000800 */
[----:B01----:R-:W-:-:S04]  /*2c20*/  FADD.FTZ R4, -R11, R4 ;  /* 0x000000040b047221 */ /* 0x003fc80000010100 */
[----:B------:R-:W-:-:S04]  /*2c30*/  FMUL.FTZ R4, R4, 1.4426950216293334961 ;  /* 0x3fb8aa3b04047820 */ /* 0x000fc80000410000 */
[----:B------:R0:W1:Y:S03]  /*2c40*/  MUFU.EX2 R9, R4 ;  /* 0x0000000400097308 */ /* 0x0000660000000800 */
.L_x_167:
[----:B------:R-:W-:Y:S05]  /*2c50*/  BSYNC B2 ;  /* 0x0000000000027941 */ /* 0x000fea0003800000 */
.L_x_165:
[----:B-1----:R1:W-:Y:S01]  /*2c60*/  STS [R12], R9 ;  /* 0x000000090c007388 */ /* 0x0023e20000000800 */
[----:B------:R-:W-:Y:S01]  /*2c70*/  FADD.FTZ R8, R9, R8 ;  /* 0x0000000809087221 */ /* 0x000fe20000010000 */
[----:B------:R-:W-:Y:S01]  /*2c80*/  IADD3 R10, R10, 0x80, RZ ;  /* 0x000000800a0a7810 */ /* 0x000fe20007ffe0ff */
[----:B------:R-:W-:Y:S05]  /*2c90*/  @P3 BRA `(.L_x_168) ;  /* 0xfffffea000003947 */ /* 0x000fea000383ffff */
.L_x_164:
[----:B------:R-:W-:Y:S05]  /*2ca0*/  BSYNC B1 ;  /* 0x0000000000017941 */ /* 0x000fea0003800000 */
.L_x_163:
[----:B------:R-:W-:-:S13]  /*2cb0*/  ISETP.GE.U32.AND P0, PT, R6, 0x180, PT ;  /* 0x000001800600780c */ /* 0x000fda0003f06070 */
[----:B------:R-:W-:Y:S05]  /*2cc0*/  @!P0 BRA `(.L_x_162) ;  /* 0x000003e000008947 */ /* 0x000fea0003800000 */
[----:B------:R-:W-:-:S04]  /*2cd0*/  ISETP.NE.U32.AND P0, PT, RZ, c[0x0][0x200], PT ;  /* 0x00008000ff007a0c */ /* 0x000fc80003f05070 */
[----:B------:R-:W-:Y:S02]  /*2ce0*/  ISETP.NE.AND.EX P0, PT, RZ, c[0x0][0x204], PT, P0 ;  /* 0x00008100ff007a0c */ /* 0x000fe40003f05300 */
.L_x_181:
[----:B------:R-:W-:Y:S01]  /*2cf0*/  SHF.R.S32.HI R5, RZ, 0x1f, R10 ;  /* 0x0000001fff057819 */ /* 0x000fe2000001140a */
[C---:B--2---:R-:W-:Y:S01]  /*2d00*/  IMAD.IADD R6, R10.reuse, 0x1, -R26 ;  /* 0x000000010a067824 */ /* 0x044fe200078e0a1a */
[C---:B0-----:R-:W-:Y:S01]  /*2d10*/  IADD3 R4, P4, P5, R10.reuse, c[0x0][0x200], R23 ;  /* 0x000080000a047a10 */ /* 0x041fe20007d9e017 */
[----:B------:R-:W-:Y:S01]  /*2d20*/  BSSY B1, `(.L_x_169) ;  /* 0x000000e000017945 */ /* 0x000fe20003800000 */
[----:B------:R-:W-:Y:S02]  /*2d30*/  IADD3 R10, R10, 0x200, RZ ;  /* 0x000002000a0a7810 */ /* 0x000fe40007ffe0ff */
[----:B------:R-:W-:Y:S02]  /*2d40*/  IADD3.X R5, R5, c[0x0][0x204], R24, P4, P5 ;  /* 0x0000810005057a10 */ /* 0x000fe400027ea418 */
[----:B------:R-:W-:Y:S02]  /*2d50*/  ISETP.GE.AND P3, PT, R10, R41, PT ;  /* 0x000000290a00720c */ /* 0x000fe40003f66270 */
[----:B-1----:R-:W-:Y:S01]  /*2d60*/  LEA R9, R6, 0xa0, 0x2 ;  /* 0x000000a006097811 */ /* 0x002fe200078e10ff */
[----:B------:R-:W-:Y:S05]  /*2d70*/  @!P0 BRA `(.L_x_170) ;  /* 0x0000004000008947 */ /* 0x000fea0003800000 */
[----:B------:R-:W3:Y:S02]  /*2d80*/  LDG.E.U8 R6, [R4.64] ;  /* 0x0000002404067981 */ /* 0x000ee4000c1e1100 */
[----:B---3--:R-:W-:-:S13]  /*2d90*/  ISETP.NE.AND P4, PT, R6, RZ, PT ;  /* 0x000000ff0600720c */ /* 0x008fda0003f85270 */
[----:B------:R-:W-:Y:S01]  /*2da0*/  @P4 IMAD.MOV.U32 R7, RZ, RZ, RZ ;  /* 0x000000ffff074224 */ /* 0x000fe200078e00ff */
[----:B------:R-:W-:Y:S05]  /*2db0*/  @P4 BRA `(.L_x_171) ;  /* 0x0000004000004947 */ /* 0x000fea0003800000 */
.L_x_170:
[----:B------:R-:W0:Y:S02]  /*2dc0*/  LDS R6, [R9] ;  /* 0x0000000009067984 */ /* 0x000e240000000800 */
[----:B0-----:R-:W-:-:S04]  /*2dd0*/  FADD.FTZ R6, -R11, R6 ;  /* 0x000000060b067221 */ /* 0x001fc80000010100 */
[----:B------:R-:W-:-:S04]  /*2de0*/  FMUL.FTZ R6, R6, 1.4426950216293334961 ;  /* 0x3fb8aa3b06067820 */ /* 0x000fc80000410000 */
[----:B------:R0:W1:Y:S03]  /*2df0*/  MUFU.EX2 R7, R6 ;  /* 0x0000000600077308 */ /* 0x0000660000000800 */
.L_x_171:
[----:B------:R-:W-:Y:S05]  /*2e00*/  BSYNC B1 ;  /* 0x0000000000017941 */ /* 0x000fea0003800000 */
.L_x_169:
[----:B-1----:R1:W-:Y:S01]  /*2e10*/  STS [R9], R7 ;  /* 0x0000000709007388 */ /* 0x0023e20000000800 */
[----:B------:R-:W-:Y:S01]  /*2e20*/  BSSY B1, `(.L_x_172) ;  /* 0x000000b000017945 */ /* 0x000fe20003800000 */
[----:B--2---:R-:W-:Y:S01]  /*2e30*/  FADD.FTZ R13, R7, R8 ;  /* 0x00000008070d7221 */ /* 0x004fe20000010000 */
[----:B------:R-:W-:Y:S05]  /*2e40*/  @!P0 BRA `(.L_x_173) ;  /* 0x0000004000008947 */ /* 0x000fea0003800000 */
[----:B0-----:R-:W2:Y:S02]  /*2e50*/  LDG.E.U8 R6, [R4.64+0x80] ;  /* 0x0000802404067981 */ /* 0x001ea4000c1e1100 */
[----:B--2---:R-:W-:-:S13]  /*2e60*/  ISETP.NE.AND P4, PT, R6, RZ, PT ;  /* 0x000000ff0600720c */ /* 0x004fda0003f85270 */
[----:B------:R-:W-:Y:S01]  /*2e70*/  @P4 IMAD.MOV.U32 R6, RZ, RZ, RZ ;  /* 0x000000ffff064224 */ /* 0x000fe200078e00ff */
[----:B------:R-:W-:Y:S05]  /*2e80*/  @P4 BRA `(.L_x_174) ;  /* 0x0000004000004947 */ /* 0x000fea0003800000 */
.L_x_173:
[----:B0-----:R-:W0:Y:S02]  /*2e90*/  LDS R6, [R9+0x200] ;  /* 0x0002000009067984 */ /* 0x001e240000000800 */
[----:B0-----:R-:W-:-:S04]  /*2ea0*/  FADD.FTZ R6, -R11, R6 ;  /* 0x000000060b067221 */ /* 0x001fc80000010100 */
[----:B------:R-:W-:-:S06]  /*2eb0*/  FMUL.FTZ R6, R6, 1.4426950216293334961 ;  /* 0x3fb8aa3b06067820 */ /* 0x000fcc0000410000 */
[----:B------:R-:W0:Y:S02]  /*2ec0*/  MUFU.EX2 R6, R6 ;  /* 0x0000000600067308 */ /* 0x000e240000000800 */
.L_x_174:
[----:B------:R-:W-:Y:S05]  /*2ed0*/  BSYNC B1 ;  /* 0x0000000000017941 */ /* 0x000fea0003800000 */
.L_x_172:
[----:B0-----:R0:W-:Y:S01]  /*2ee0*/  STS [R9+0x200], R6 ;  /* 0x0002000609007388 */ /* 0x0011e20000000800 */
[----:B------:R-:W-:Y:S01]  /*2ef0*/  BSSY B1, `(.L_x_175) ;  /* 0x000000b000017945 */ /* 0x000fe20003800000 */
[----:B------:R-:W-:Y:S01]  /*2f00*/  FADD.FTZ R13, R13, R6 ;  /* 0x000000060d0d7221 */ /* 0x000fe20000010000 */
[----:B------:R-:W-:Y:S05]  /*2f10*/  @!P0 BRA `(.L_x_176) ;  /* 0x0000004000008947 */ /* 0x000fea0003800000 */
[----:B0-----:R-:W2:Y:S02]  /*2f20*/  LDG.E.U8 R6, [R4.64+0x100] ;  /* 0x0001002404067981 */ /* 0x001ea4000c1e1100 */
[----:B--2---:R-:W-:-:S13]  /*2f30*/  ISETP.NE.AND P4, PT, R6, RZ, PT ;  /* 0x000000ff0600720c */ /* 0x004fda0003f85270 */
[----:B------:R-:W-:Y:S01]  /*2f40*/  @P4 IMAD.MOV.U32 R6, RZ, RZ, RZ ;  /* 0x000000ffff064224 */ /* 0x000fe200078e00ff */
[----:B------:R-:W-:Y:S05]  /*2f50*/  @P4 BRA `(.L_x_177) ;  /* 0x0000004000004947 */ /* 0x000fea0003800000 */
.L_x_176:
[----:B0-----:R-:W0:Y:S02]  /*2f60*/  LDS R6, [R9+0x400] ;  /* 0x0004000009067984 */ /* 0x001e240000000800 */
[----:B0-----:R-:W-:-:S04]  /*2f70*/  FADD.FTZ R6, -R11, R6 ;  /* 0x000000060b067221 */ /* 0x001fc80000010100 */
[----:B------:R-:W-:-:S06]  /*2f80*/  FMUL.FTZ R6, R6, 1.4426950216293334961 ;  /* 0x3fb8aa3b06067820 */ /* 0x000fcc0000410000 */
[----:B------:R-:W0:Y:S02]  /*2f90*/  MUFU.EX2 R6, R6 ;  /* 0x0000000600067308 */ /* 0x000e240000000800 */
.L_x_177:
[----:B------:R-:W-:Y:S05]  /*2fa0*/  BSYNC B1 ;  /* 0x0000000000017941 */ /* 0x000fea0003800000 */
.L_x_175:
[----:B0-----:R0:W-:Y:S01]  /*2fb0*/  STS [R9+0x400], R6 ;  /* 0x0004000609007388 */ /* 0x0011e20000000800 */
[----:B------:R-:W-:Y:S01]  /*2fc0*/  BSSY B1, `(.L_x_178) ;  /* 0x000000b000017945 */ /* 0x000fe20003800000 */
[----:B------:R-:W-:Y:S01]  /*2fd0*/  FADD.FTZ R13, R13, R6 ;  /* 0x000000060d0d7221 */ /* 0x000fe20000010000 */
[----:B------:R-:W-:Y:S05]  /*2fe0*/  @!P0 BRA `(.L_x_179) ;  /* 0x0000004000008947 */ /* 0x000fea0003800000 */
[----:B------:R-:W2:Y:S02]  /*2ff0*/  LDG.E.U8 R4, [R4.64+0x180] ;  /* 0x0001802404047981 */ /* 0x000ea4000c1e1100 */
[----:B--2---:R-:W-:-:S13]  /*3000*/  ISETP.NE.AND P4, PT, R4, RZ, PT ;  /* 0x000000ff0400720c */ /* 0x004fda0003f85270 */
[----:B0-----:R-:W-:Y:S01]  /*3010*/  @P4 IMAD.MOV.U32 R6, RZ, RZ, RZ ;  /* 0x000000ffff064224 */ /* 0x001fe200078e00ff */
[----:B------:R-:W-:Y:S05]  /*3020*/  @P4 BRA `(.L_x_180) ;  /* 0x0000004000004947 */ /* 0x000fea0003800000 */
.L_x_179:
[----:B------:R-:W2:Y:S02]  /*3030*/  LDS R4, [R9+0x600] ;  /* 0x0006000009047984 */ /* 0x000ea40000000800 */
[----:B--2---:R-:W-:-:S04]  /*3040*/  FADD.FTZ R4, -R11, R4 ;  /* 0x000000040b047221 */ /* 0x004fc80000010100 */
[----:B------:R-:W-:-:S04]  /*3050*/  FMUL.FTZ R4, R4, 1.4426950216293334961 ;  /* 0x3fb8aa3b04047820 */ /* 0x000fc80000410000 */
[----:B0-----:R0:W2:Y:S03]  /*3060*/  MUFU.EX2 R6, R4 ;  /* 0x0000000400067308 */ /* 0x0010a60000000800 */
.L_x_180:
[----:B------:R-:W-:Y:S05]  /*3070*/  BSYNC B1 ;  /* 0x0000000000017941 */ /* 0x000fea0003800000 */
.L_x_178:
[----:B--2---:R2:W-:Y:S01]  /*3080*/  STS [R9+0x600], R6 ;  /* 0x0006000609007388 */ /* 0x0045e20000000800 */
[----:B------:R-:W-:Y:S01]  /*3090*/  FADD.FTZ R8, R13, R6 ;  /* 0x000000060d087221 */ /* 0x000fe20000010000 */
[----:B------:R-:W-:Y:S05]  /*30a0*/  @!P3 BRA `(.L_x_181) ;  /* 0xfffffc400000b947 */ /* 0x000fea000383ffff */
.L_x_162:
[----:B0-----:R-:W-:Y:S05]  /*30b0*/  BSYNC B0 ;  /* 0x0000000000007941 */ /* 0x001fea0003800000 */
.L_x_161:
[----:B------:R-:W0:Y:S01]  /*30c0*/  SHFL.BFLY PT, R5, R8, 0x10, 0x1f ;  /* 0x0e001f0008057f89 */ /* 0x000e2200000e0000 */
[----:B------:R-:W-:Y:S01]  /*30d0*/  LOP3.LUT P0, R10, R16, 0x1f, RZ, 0xc0, !PT ;  /* 0x0000001f100a7812 */ /* 0x000fe2000780c0ff */
[----:B------:R-:W-:Y:S02]  /*30e0*/  UMOV UR4, 0x4 ;  /* 0x0000000400047882 */ /* 0x000fe40000000000 */
[----:B------:R-:W-:Y:S01]  /*30f0*/  ULDC UR5, c[0x0][0x1d4] ;  /* 0x0000750000057ab9 */ /* 0x000fe20000000800 */
[----:B------:R-:W-:Y:S01]  /*3100*/  ISETP.GT.U32.AND P3, PT, R10, 0x3, PT ;  /* 0x000000030a00780c */ /* 0x000fe20003f64070 */
[----:B------:R-:W-:Y:S02]  /*3110*/  UIADD3 UR4, UR4, UR5, URZ ;  /* 0x0000000504047290 */ /* 0x000fe4000fffe03f */
[----:B------:R-:W-:-:S02]  /*3120*/  ULDC.U8 UR10, c[0x0][0x26c] ;  /* 0x00009b00000a7ab9 */ /* 0x000fc40000000000 */
[----:B------:R-:W-:-:S04]  /*3130*/  USHF.R.S32.HI UR5, URZ, 0x1f, UR4 ;  /* 0x0000001f3f057899 */ /* 0x000fc80008011404 */
[----:B------:R-:W-:-:S03]  /*3140*/  ULEA.HI UR5, UR5, UR4, URZ, 0x2 ;  /* 0x0000000405057291 */ /* 0x000fc6000f8f103f */
[----:B------:R-:W-:Y:S02]  /*3150*/  UMOV UR4, URZ ;  /* 0x0000003f00047c82 */ /* 0x000fe40008000000 */
[----:B------:R-:W-:-:S04]  /*3160*/  USHF.L.U32 UR5, UR5, 0x2, URZ ;  /* 0x0000000205057899 */ /* 0x000fc8000800063f */
[----:B------:R-:W-:Y:S01]  /*3170*/  ULOP3.LUT UR6, UR5, 0xfffffff0, URZ, 0xc0, !UPT ;  /* 0xfffffff005067892 */ /* 0x000fe2000f8ec03f */
[----:B0-----:R-:W-:Y:S01]  /*3180*/  FADD.FTZ R5, R5, R8 ;  /* 0x0000000805057221 */ /* 0x001fe20000010000 */
[----:B------:R-:W-:Y:S01]  /*3190*/  @!P0 SHF.R.U32.HI R8, RZ, 0x3, R16 ;  /* 0x00000003ff088819 */ /* 0x000fe20000011610 */
[----:B------:R-:W-:Y:S02]  /*31a0*/  UMOV UR5, URZ ;  /* 0x0000003f00057c82 */ /* 0x000fe40008000000 */
[----:B------:R-:W-:Y:S01]  /*31b0*/  UIADD3 UR9, UR6, 0xa0, URZ ;  /* 0x000000a006097890 */ /* 0x000fe2000fffe03f */
[----:B------:R-:W0:Y:S01]  /*31c0*/  SHFL.BFLY PT, R4, R5, 0x8, 0x1f ;  /* 0x0d001f0005047f89 */ /* 0x000e2200000e0000 */
[----:B------:R-:W-:Y:S01]  /*31d0*/  @!P0 LOP3.LUT R8, R8, 0x1ffffffc, RZ, 0xc0, !PT ;  /* 0x1ffffffc08088812 */ /* 0x000fe200078ec0ff */
[----:B0-----:R-:W-:-:S05]  /*31e0*/  FADD.FTZ R4, R5, R4 ;  /* 0x0000000405047221 */ /* 0x001fca0000010000 */
[----:B-1----:R-:W0:Y:S02]  /*31f0*/  SHFL.BFLY PT, R7, R4, 0x4, 0x1f ;  /* 0x0c801f0004077f89 */ /* 0x002e2400000e0000 */
[----:B0-----:R-:W-:-:S05]  /*3200*/  FADD.FTZ R7, R4, R7 ;  /* 0x0000000704077221 */ /* 0x001fca0000010000 */
[----:B--2---:R-:W0:Y:S02]  /*3210*/  SHFL.BFLY PT, R6, R7, 0x2, 0x1f ;  /* 0x0c401f0007067f89 */ /* 0x004e2400000e0000 */
[----:B0-----:R-:W-:-:S05]  /*3220*/  FADD.FTZ R6, R7, R6 ;  /* 0x0000000607067221 */ /* 0x001fca0000010000 */
[----:B------:R-:W0:Y:S02]  /*3230*/  SHFL.BFLY PT, R9, R6, 0x1, 0x1f ;  /* 0x0c201f0006097f89 */ /* 0x000e2400000e0000 */
[----:B0-----:R-:W-:-:S05]  /*3240*/  FADD.FTZ R9, R6, R9 ;  /* 0x0000000906097221 */ /* 0x001fca0000010000 */
[----:B------:R-:W-:Y:S04]  /*3250*/  @!P0 STS [R8+0x10], R9 ;  /* 0x0000100908008388 */ /* 0x000fe80000000800 */
[----:B------:R-:W-:Y:S01]  /*3260*/  BAR.SYNC.DEFER_BLOCKING 0x0 ;  /* 0x0000000000007b1d */ /* 0x000fe20000010000 */
[----:B------:R-:W-:-:S05]  /*3270*/  ISETP.NE.AND P0, PT, RZ, UR10, PT ;  /* 0x0000000aff007c0c */ /* 0x000fca000bf05270 */
[----:B------:R-:W0:Y:S04]  /*3280*/  @!P3 LDS R9, [R10.X4+0x10] ;  /* 0x000010000a09b984 */ /* 0x000e280000004800 */
[----:B0-----:R-:W0:Y:S02]  /*3290*/  SHFL.BFLY PT, R4, R9, 0x2, 0x1f ;  /* 0x0c401f0009047f89 */ /* 0x001e2400000e0000 */
[----:B0-----:R-:W-:-:S05]  /*32a0*/  FADD.FTZ R4, R4, R9 ;  /* 0x0000000904047221 */ /* 0x001fca0000010000 */
[----:B------:R-:W0:Y:S02]  /*32b0*/  SHFL.BFLY PT, R5, R4, 0x1, 0x1f ;  /* 0x0c201f0004057f89 */ /* 0x000e2400000e0000 */
[----:B0-----:R-:W-:-:S06]  /*32c0*/  FADD.FTZ R5, R4, R5 ;  /* 0x0000000504057221 */ /* 0x001fcc0000010000 */
[----:B------:R-:W0:Y:S02]  /*32d0*/  SHFL.IDX PT, R5, R5, RZ, 0x1f ;  /* 0x00001fff05057589 */ /* 0x000e2400000e0000 */
[----:B0-----:R-:W-:-:S04]  /*32e0*/  FADD.FTZ R6, R5, 9.9999999747524270788e-07 ;  /* 0x358637bd05067421 */ /* 0x001fc80000010000 */
[----:B------:R0:W1:Y:S01]  /*32f0*/  MUFU.RCP R11, R6 ;  /* 0x00000006000b7308 */ /* 0x0000620000001000 */
[----:B------:R-:W-:Y:S05]  /*3300*/  @!P0 BRA `(.L_x_182) ;  /* 0x000000a000008947 */ /* 0x000fea0003800000 */
[----:B------:R-:W2:Y:S01]  /*3310*/  S2UR UR5, SR_CTAID.X ;  /* 0x00000000000579c3 */ /* 0x000ea20000002500 */
[----:B------:R-:W-:Y:S02]  /*3320*/  ULDC UR8, c[0x0][0x1d8] ;  /* 0x0000760000087ab9 */ /* 0x000fe40000000800 */
[----:B------:R-:W-:-:S05]  /*3330*/  ULDC UR4, c[0x0][0x268] ;  /* 0x00009a0000047ab9 */ /* 0x000fca0000000800 */
[----:B------:R-:W2:Y:S02]  /*3340*/  S2UR UR7, SR_CTAID.Y ;  /* 0x00000000000779c3 */ /* 0x000ea40000002600 */
[----:B--2---:R-:W-:-:S03]  /*3350*/  UIMAD UR5, UR7, UR8, UR5 ;  /* 0x00000008070572a4 */ /* 0x004fc6000f8e0205 */
[----:B------:R-:W-:Y:S02]  /*3360*/  ULDC UR7, c[0x0][0x1ec] ;  /* 0x00007b0000077ab9 */ /* 0x000fe40000000800 */
[----:B------:R-:W-:-:S03]  /*3370*/  UIMAD UR4, UR5, UR4, UR7 ;  /* 0x00000004050472a4 */ /* 0x000fc6000f8e0207 */
[----:B------:R-:W-:Y:S02]  /*3380*/  ULDC UR5, c[0x0][0x1d4] ;  /* 0x0000750000057ab9 */ /* 0x000fe40000000800 */
[----:B------:R-:W-:-:S04]  /*3390*/  UIMAD UR4, UR4, UR5, URZ ;  /* 0x00000005040472a4 */ /* 0x000fc8000f8e023f */
[----:B------:R-:W-:-:S06]  /*33a0*/  USHF.R.S32.HI UR5, URZ, 0x1f, UR4 ;  /* 0x0000001f3f057899 */ /* 0x000fcc0008011404 */
.L_x_182:
[----:B------:R-:W-:Y:S01]  /*33b0*/  BSSY B0, `(.L_x_183) ;  /* 0x0000043000007945 */ /* 0x000fe20003800000 */
[----:B------:R-:W-:Y:S05]  /*33c0*/  @P1 BRA `(.L_x_184) ;  /* 0x0000041000001947 */ /* 0x000fea0003800000 */
[----:B------:R-:W-:Y:S01]  /*33d0*/  LOP3.LUT R4, RZ, R26, RZ, 0x33, !PT ;  /* 0x0000001aff047212 */ /* 0x000fe200078e33ff */
[----:B------:R-:W-:Y:S03]  /*33e0*/  BSSY B1, `(.L_x_185) ;  /* 0x0000015000017945 */ /* 0x000fe60003800000 */
[----:B------:R-:W-:-:S04]  /*33f0*/  IADD3 R4, -R16, R41, R4 ;  /* 0x0000002910047210 */ /* 0x000fc80007ffe104 */
[C---:B------:R-:W-:Y:S02]  /*3400*/  LEA.HI R5, R4.reuse, 0x1, RZ, 0x19 ;  /* 0x0000000104057811 */ /* 0x040fe400078fc8ff */
[----:B------:R-:W-:Y:S02]  /*3410*/  ISETP.GE.U32.AND P1, PT, R4, 0x180, PT ;  /* 0x000001800400780c */ /* 0x000fe40003f26070 */
[----:B0-----:R-:W-:-:S13]  /*3420*/  LOP3.LUT P3, R6, R5, 0x3, RZ, 0xc0, !PT ;  /* 0x0000000305067812 */ /* 0x001fda000786c0ff */
[----:B------:R-:W-:Y:S05]  /*3430*/  @!P3 BRA `(.L_x_186) ;  /* 0x000000f00000b947 */ /* 0x000fea0003800000 */
.L_x_187:
[C---:B------:R-:W-:Y:S01]  /*3440*/  IMAD.IADD R9, R0.reuse, 0x1, -R26 ;  /* 0x0000000100097824 */ /* 0x040fe200078e0a1a */
[----:B0-----:R-:W-:Y:S02]  /*3450*/  @P0 IADD3 R5, P3, R0, UR4, RZ ;  /* 0x0000000400050c10 */ /* 0x001fe4000ff7e0ff */
[----:B------:R-:W-:Y:S02]  /*3460*/  IADD3 R6, R6, -0x1, RZ ;  /* 0xffffffff06067810 */ /* 0x000fe40007ffe0ff */
[----:B------:R-:W0:Y:S01]  /*3470*/  LDS R4, [R9.X4+0xa0] ;  /* 0x0000a00009047984 */ /* 0x000e220000004800 */
[C---:B------:R-:W-:Y:S02]  /*3480*/  @P0 LEA.HI.X.SX32 R10, R0.reuse, UR5, 0x1, P3 ;  /* 0x00000005000a0c11 */ /* 0x040fe400098f0eff */
[----:B------:R-:W-:Y:S02]  /*3490*/  LEA R7, R9, UR9, 0x1 ;  /* 0x0000000909077c11 */ /* 0x000fe4000f8e08ff */
[----:B------:R-:W-:Y:S01]  /*34a0*/  IADD3 R0, R0, 0x80, RZ ;  /* 0x0000008000007810 */ /* 0x000fe20007ffe0ff */
[----:B01----:R-:W-:Y:S01]  /*34b0*/  FMUL.FTZ R13, R4, R11 ;  /* 0x0000000b040d7220 */ /* 0x003fe20000410000 */
[----:B------:R-:W-:-:S04]  /*34c0*/  @P0 LEA R4, P3, R5, c[0x0][0x260], 0x2 ;  /* 0x0000980005040a11 */ /* 0x000fc800078610ff */
[----:B------:R-:W-:Y:S02]  /*34d0*/  F2FP.PACK_AB R8, RZ, R13 ;  /* 0x0000000dff08723e */ /* 0x000fe400000000ff */
[----:B------:R-:W-:Y:S02]  /*34e0*/  @P0 LEA.HI.X R5, R5, c[0x0][0x264], R10, 0x2, P3 ;  /* 0x0000990005050a11 */ /* 0x000fe400018f140a */
[----:B------:R-:W-:Y:S01]  /*34f0*/  ISETP.NE.AND P3, PT, R6, RZ, PT ;  /* 0x000000ff0600720c */ /* 0x000fe20003f65270 */
[----:B------:R0:W-:Y:S04]  /*3500*/  STS.U16 [R7], R8 ;  /* 0x0000000807007388 */ /* 0x0001e80000000400 */
[----:B------:R0:W-:Y:S08]  /*3510*/  @P0 STG.E [R4.64], R13 ;  /* 0x0000000d04000986 */ /* 0x0001f0000c101924 */
[----:B------:R-:W-:Y:S05]  /*3520*/  @P3 BRA `(.L_x_187) ;  /* 0xffffff1000003947 */ /* 0x000fea000383ffff */
.L_x_186:
[----:B------:R-:W-:Y:S05]  /*3530*/  BSYNC B1 ;  /* 0x0000000000017941 */ /* 0x000fea0003800000 */
.L_x_185:
[----:B------:R-:W-:Y:S05]  /*3540*/  @!P1 BRA `(.L_x_184) ;  /* 0x0000029000009947 */ /* 0x000fea0003800000 */
[----:B0-----:R-:W-:Y:S01]  /*3550*/  LEA R5, R0, UR6, 0x1 ;  /* 0x0000000600057c11 */ /* 0x001fe2000f8e08ff */
[----:B------:R-:W-:Y:S01]  /*3560*/  IMAD.SHL.U32 R7, R26, 0x4, RZ ;  /* 0x000000041a077824 */ /* 0x000fe200078e00ff */
[----:B------:R-:W-:-:S03]  /*3570*/  ISETP.NE.AND P1, PT, RZ, UR10, PT ;  /* 0x0000000aff007c0c */ /* 0x000fc6000bf25270 */
[----:B------:R-:W-:Y:S02]  /*3580*/  IMAD R5, R26, -0x2, R5 ;  /* 0xfffffffe1a057824 */ /* 0x000fe400078e0205 */
[----:B------:R-:W-:-:S03]  /*3590*/  IMAD R7, R0, 0x4, -R7 ;  /* 0x0000000400077824 */ /* 0x000fc600078e0a07 */
[----:B------:R-:W-:Y:S02]  /*35a0*/  IADD3 R6, R5, 0xa0, RZ ;  /* 0x000000a005067810 */ /* 0x000fe40007ffe0ff */
[----:B------:R-:W-:-:S05]  /*35b0*/  IADD3 R7, R7, 0xa0, RZ ;  /* 0x000000a007077810 */ /* 0x000fca0007ffe0ff */
.L_x_188:
[----:B------:R-:W0:Y:S01]  /*35c0*/  LDS R4, [R7] ;  /* 0x0000000007047984 */ /* 0x000e220000000800 */
[----:B------:R-:W-:-:S04]  /*35d0*/  IADD3 R8, P0, R0, UR4, RZ ;  /* 0x0000000400087c10 */ /* 0x000fc8000ff1e0ff */
[C---:B------:R-:W-:Y:S02]  /*35e0*/  LEA.HI.X.SX32 R9, R0.reuse, UR5, 0x1, P0 ;  /* 0x0000000500097c11 */ /* 0x040fe400080f0eff */
[----:B------:R-:W-:Y:S01]  /*35f0*/  IADD3 R0, R0, 0x200, RZ ;  /* 0x0000020000007810 */ /* 0x000fe20007ffe0ff */
[----:B01----:R-:W-:-:S05]  /*3600*/  FMUL.FTZ R13, R4, R11 ;  /* 0x0000000b040d7220 */ /* 0x003fca0000410000 */
        /* <DEDUP_REMOVED lines=29> */
.L_x_184:
[----:B------:R-:W-:Y:S05]  /*37e0*/  BSYNC B0 ;  /* 0x0000000000007941 */ /* 0x000fea0003800000 */
.L_x_183:
[----:B------:R-:W-:Y:S01]  /*37f0*/  SHF.R.S32.HI R0, RZ, 0x1f, R19 ;  /* 0x0000001fff007819 */ /* 0x000fe20000011413 */
[----:B------:R-:W-:Y:S01]  /*3800*/  BSSY B0, `(.L_x_189) ;  /* 0x000001c000007945 */ /* 0x000fe20003800000 */
[----:B0-----:R-:W-:-:S02]  /*3810*/  SHF.R.S32.HI R5, RZ, 0x1f, R16 ;  /* 0x0000001fff057819 */ /* 0x001fc40000011410 */
[----:B------:R-:W-:Y:S02]  /*3820*/  LEA.HI R0, R0, R19, RZ, 0x5 ;  /* 0x0000001300007211 */ /* 0x000fe400078f28ff */
[----:B------:R-:W-:Y:S02]  /*3830*/  LEA.HI R5, R5, R16, RZ, 0x2 ;  /* 0x0000001005057211 */ /* 0x000fe400078f10ff */
[----:B------:R-:W-:Y:S02]  /*3840*/  LOP3.LUT R0, R0, 0xffffffe0, RZ, 0xc0, !PT ;  /* 0xffffffe000007812 */ /* 0x000fe400078ec0ff */
[----:B------:R-:W-:-:S03]  /*3850*/  LOP3.LUT R7, R5, 0xfffffffc, RZ, 0xc0, !PT ;  /* 0xfffffffc05077812 */ /* 0x000fc600078ec0ff */
[----:B------:R-:W-:Y:S02]  /*3860*/  IMAD.IADD R5, R19, 0x1, -R0 ;  /* 0x0000000113057824 */ /* 0x000fe400078e0a00 */
[----:B------:R-:W-:Y:S02]  /*3870*/  IMAD.IADD R0, R16, 0x1, -R7 ;  /* 0x0000000110007824 */ /* 0x000fe400078e0a07 */
[----:B------:R-:W-:Y:S01]  /*3880*/  CS2R R6, SRZ ;  /* 0x0000000000067805 */ /* 0x000fe2000001ff00 */
[----:B------:R-:W-:Y:S01]  /*3890*/  ISETP.NE.AND P1, PT, R18, R5, PT ;  /* 0x000000051200720c */ /* 0x000fe20003f25270 */
[----:B------:R-:W-:Y:S01]  /*38a0*/  IMAD.SHL.U32 R34, R0, 0x8, RZ ;  /* 0x0000000800227824 */ /* 0x000fe200078e00ff */
[----:B------:R-:W-:Y:S02]  /*38b0*/  CS2R R4, SRZ ;  /* 0x0000000000047805 */ /* 0x000fe4000001ff00 */
[----:B------:R-:W-:Y:S01]  /*38c0*/  ISETP.NE.OR P0, PT, RZ, c[0x0][0x1ec], P1 ;  /* 0x00007b00ff007a0c */ /* 0x000fe20000f05670 */
[----:B------:R-:W-:-:S02]  /*38d0*/  IMAD R27, R17, c[0x0][0x1d4], R34 ;  /* 0x00007500111b7a24 */ /* 0x000fc400078e0222 */
[----:B------:R-:W-:-:S03]  /*38e0*/  IMAD R20, R3, c[0x0][0x1d4], R34 ;  /* 0x0000750003147a24 */ /* 0x000fc600078e0222 */
[----:B------:R-:W-:Y:S02]  /*38f0*/  SHF.R.S32.HI R21, RZ, 0x1f, R27 ;  /* 0x0000001fff157819 */ /* 0x000fe4000001141b */
[----:B------:R-:W-:-:S05]  /*3900*/  SHF.R.S32.HI R3, RZ, 0x1f, R20 ;  /* 0x0000001fff037819 */ /* 0x000fca0000011414 */
[----:B------:R-:W-:Y:S05]  /*3910*/  @P0 BRA `(.L_x_190) ;  /* 0x000000a000000947 */ /* 0x000fea0003800000 */
[----:B------:R-:W-:Y:S01]  /*3920*/  ISETP.NE.U32.AND P0, PT, RZ, c[0x0][0x190], PT ;  /* 0x00006400ff007a0c */ /* 0x000fe20003f05070 */
[----:B------:R-:W-:-:S03]  /*3930*/  IMAD.MOV.U32 R7, RZ, RZ, RZ ;  /* 0x000000ffff077224 */ /* 0x000fc600078e00ff */
[----:B------:R-:W-:-:S13]  /*3940*/  ISETP.NE.AND.EX P0, PT, RZ, c[0x0][0x194], PT, P0 ;  /* 0x00006500ff007a0c */ /* 0x000fda0003f05300 */
[----:B------:R-:W-:Y:S05]  /*3950*/  @!P0 BRA `(.L_x_191) ;  /* 0x0000005000008947 */ /* 0x000fea0003800000 */
[----:B------:R-:W0:Y:S01]  /*3960*/  S2R R5, SR_CTAID.X ;  /* 0x0000000000057919 */ /* 0x000e220000002500 */
[----:B------:R-:W-:Y:S02]  /*3970*/  IMAD.MOV.U32 R7, RZ, RZ, 0x2 ;  /* 0x00000002ff077424 */ /* 0x000fe400078e00ff */
[----:B0-----:R-:W-:-:S04]  /*3980*/  IMAD R4, R5, 0x20, R34 ;  /* 0x0000002005047824 */ /* 0x001fc800078e0222 */
[----:B------:R-:W-:-:S06]  /*3990*/  IMAD.WIDE R4, R4, R7, c[0x0][0x190] ;  /* 0x0000640004047625 */ /* 0x000fcc00078e0207 */
[----:B------:R-:W5:Y:S02]  /*39a0*/  LDG.E.128 R4, [R4.64] ;  /* 0x0000002404047981 */ /* 0x000f64000c1e1d00 */
.L_x_191:
[----:B-----5:R0:W-:Y:S02]  /*39b0*/  STS.128 [R0.X16+0x60], R4 ;  /* 0x0000600400007388 */ /* 0x0201e4000000cc00 */
.L_x_190:
[----:B------:R-:W-:Y:S05]  /*39c0*/  BSYNC B0 ;  /* 0x0000000000007941 */ /* 0x000fea0003800000 */
.L_x_189:
        /* <DEDUP_REMOVED lines=19> */
[----:B-1----:R-:W1:Y:S01]  /*3b00*/  S2R R11, SR_CTAID.X ;  /* 0x00000000000b7919 */ /* 0x002e620000002500 */
[----:B------:R-:W-:Y:S01]  /*3b10*/  ULOP3.LUT UR4, URZ, UR4, URZ, 0x33, !UPT ;  /* 0x000000043f047292 */ /* 0x000fe2000f8e333f */
[----:B------:R-:W-:Y:S01]  /*3b20*/  IMAD.MOV R9, RZ, RZ, -R41 ;  /* 0x000000ffff097224 */ /* 0x000fe200078e0a29 */
[----:B------:R-:W-:Y:S01]  /*3b30*/  IADD3 R50, -R26, -0x2, -R18 ;  /* 0xfffffffe1a327810 */ /* 0x000fe20007ffe912 */
[----:B------:R-:W-:Y:S01]  /*3b40*/  IMAD.MOV.U32 R49, RZ, RZ, 0x2 ;  /* 0x00000002ff317424 */ /* 0x000fe200078e00ff */
[----:B------:R-:W-:Y:S01]  /*3b50*/  BSSY B1, `(.L_x_194) ;  /* 0x000003f000017945 */ /* 0x000fe20003800000 */
[----:B------:R-:W-:Y:S01]  /*3b60*/  IMAD.MOV.U32 R33, RZ, RZ, RZ ;  /* 0x000000ffff217224 */ /* 0x000fe200078e00ff */
[----:B------:R-:W-:Y:S01]  /*3b70*/  IMNMX R9, R9, UR4, !PT ;  /* 0x0000000409097c17 */ /* 0x000fe2000f800200 */
[----:B------:R-:W-:Y:S01]  /*3b80*/  IMAD.MOV.U32 R44, RZ, RZ, R32 ;  /* 0x000000ffff2c7224 */ /* 0x000fe200078e0020 */
[----:B------:R-:W-:Y:S01]  /*3b90*/  CS2R R36, SRZ ;  /* 0x0000000000247805 */ /* 0x000fe2000001ff00 */
[----:B------:R-:W-:Y:S01]  /*3ba0*/  IMAD.MOV.U32 R35, RZ, RZ, RZ ;  /* 0x000000ffff237224 */ /* 0x000fe200078e00ff */
[----:B------:R-:W-:Y:S01]  /*3bb0*/  CS2R R38, SRZ ;  /* 0x0000000000267805 */ /* 0x000fe2000001ff00 */
[----:B------:R-:W-:-:S02]  /*3bc0*/  IMAD.IADD R50, R50, 0x1, -R9 ;  /* 0x0000000132327824 */ /* 0x000fc400078e0a09 */
[----:B------:R-:W-:Y:S02]  /*3bd0*/  IMAD.MOV.U32 R40, RZ, RZ, RZ ;  /* 0x000000ffff287224 */ /* 0x000fe400078e00ff */
[----:B------:R-:W-:Y:S01]  /*3be0*/  IMAD.MOV.U32 R42, RZ, RZ, RZ ;  /* 0x000000ffff2a7224 */ /* 0x000fe200078e00ff */
[----:B------:R-:W-:Y:S01]  /*3bf0*/  LOP3.LUT P0, RZ, R50, 0x20, RZ, 0xc0, !PT ;  /* 0x0000002032ff7812 */ /* 0x000fe2000780c0ff */
[----:B-1----:R-:W-:-:S04]  /*3c00*/  IMAD R11, R2, c[0x0][0x1d8], R11 ;  /* 0x00007600020b7a24 */ /* 0x002fc800078e020b */
[----:B------:R-:W-:-:S04]  /*3c10*/  IMAD R48, R11, 0x20, R34 ;  /* 0x000000200b307824 */ /* 0x000fc800078e0222 */
[----:B------:R-:W-:-:S04]  /*3c20*/  IMAD.WIDE R48, R48, R49, c[0x0][0x238] ;  /* 0x00008e0030307625 */ /* 0x000fc800078e0231 */
[----:B------:R-:W-:Y:S05]  /*3c30*/  @P0 BRA `(.L_x_195) ;  /* 0x0000030000000947 */ /* 0x000fea0003800000 */
[----:B------:R-:W-:Y:S01]  /*3c40*/  IADD3 R8, P0, R23, R32, RZ ;  /* 0x0000002017087210 */ /* 0x000fe20007f1e0ff */
[----:B------:R-:W1:Y:S03]  /*3c50*/  LDS.U16 R14, [R43] ;  /* 0x000000002b0e7984 */ /* 0x000e660000000400 */
[----:B------:R-:W-:Y:S02]  /*3c60*/  LEA.HI.X.SX32 R9, R32, R24, 0x1, P0 ;  /* 0x0000001820097211 */ /* 0x000fe400000f0eff */
[----:B------:R-:W-:-:S04]  /*3c70*/  LEA R12, P0, R8, c[0x0][0x1a8], 0x2 ;  /* 0x00006a00080c7a11 */ /* 0x000fc800078010ff */
[----:B------:R-:W-:-:S05]  /*3c80*/  LEA.HI.X R13, R8, c[0x0][0x1ac], R9, 0x2, P0 ;  /* 0x00006b00080d7a11 */ /* 0x000fca00000f1409 */
[----:B------:R-:W2:Y:S02]  /*3c90*/  LDG.E R12, [R12.64] ;  /* 0x000000240c0c7981 */ /* 0x000ea4000c1e1900 */
[----:B--2---:R-:W-:-:S04]  /*3ca0*/  IMAD R9, R12, c[0x0][0x1d8], RZ ;  /* 0x000076000c097a24 */ /* 0x004fc800078e02ff */
        /* <DEDUP_REMOVED lines=13> */
[----:B------:R-:W1:-:S12]  /*3d80*/  LDS.128 R28, [R0.X16+0x60] ;  /* 0x00006000001c7984 */ /* 0x000e58000000cc00 */
        /* <DEDUP_REMOVED lines=10> */
.L_x_196:
        /* <DEDUP_REMOVED lines=17> */
.L_x_195:
[----:B------:R-:W-:Y:S05]  /*3f40*/  BSYNC B1 ;  /* 0x0000000000017941 */ /* 0x000fea0003800000 */
.L_x_194:
[----:B------:R-:W-:-:S13]  /*3f50*/  LOP3.LUT P0, RZ, R50, 0xffffffe0, RZ, 0xc0, !PT ;  /* 0xffffffe032ff7812 */ /* 0x000fda000780c0ff */
[----:B------:R-:W-:Y:S05]  /*3f60*/  @!P0 BRA `(.L_x_193) ;  /* 0x0000061000008947 */ /* 0x000fea0003800000 */
[----:B------:R-:W-:Y:S02]  /*3f70*/  ULDC UR4, c[0x0][0x1ec] ;  /* 0x00007b0000047ab9 */ /* 0x000fe40000000800 */
[----:B------:R-:W-:-:S06]  /*3f80*/  UISETP.NE.AND UP0, UPT, URZ, UR4, UPT ;  /* 0x000000043f00728c */ /* 0x000fcc000bf05270 */
[----:B------:R-:W-:Y:S02]  /*3f90*/  PLOP3.LUT P2, PT, PT, PT, UP0, 0x80, 0x0 ;  /* 0x000000000000781c */ /* 0x000fe40003f4f008 */
.L_x_199:
[----:B------:R-:W-:Y:S02]  /*3fa0*/  IADD3 R8, P0, R23, R44, RZ ;  /* 0x0000002c17087210 */ /* 0x000fe40007f1e0ff */
[----:B------:R-:W-:Y:S02]  /*3fb0*/  ISETP.NE.AND P4, PT, R25, RZ, PT ;  /* 0x000000ff1900720c */ /* 0x000fe40003f85270 */
[----:B------:R-:W-:Y:S02]  /*3fc0*/  LEA.HI.X.SX32 R9, R44, R24, 0x1, P0 ;  /* 0x000000182c097211 */ /* 0x000fe400000f0eff */
[----:B------:R-:W-:-:S04]  /*3fd0*/  LEA R52, P0, R8, c[0x0][0x1a8], 0x2 ;  /* 0x00006a0008347a11 */ /* 0x000fc800078010ff */
[----:B------:R-:W-:-:S05]  /*3fe0*/  LEA.HI.X R53, R8, c[0x0][0x1ac], R9, 0x2, P0 ;  /* 0x00006b0008357a11 */ /* 0x000fca00000f1409 */
[----:B------:R-:W2:Y:S02]  /*3ff0*/  LDG.E R8, [R52.64] ;  /* 0x0000002434087981 */ /* 0x000ea4000c1e1900 */
[----:B--2---:R-:W-:Y:S02]  /*4000*/  IMAD R9, R8, c[0x0][0x1d8], RZ ;  /* 0x0000760008097a24 */ /* 0x004fe400078e02ff */
        /* <DEDUP_REMOVED lines=13> */
[----:B------:R-:W2:Y:S04]  /*40e0*/  @P4 LDG.E.128 R12, [R48.64] ;  /* 0x00000024300c4981 */ /* 0x000ea8000c1e1d00 */
[----:B------:R-:W1:Y:S02]  /*40f0*/  LDS.128 R28, [R0.X16+0x60] ;  /* 0x00006000001c7984 */ /* 0x000e64000000cc00 */
        /* <DEDUP_REMOVED lines=9> */
.L_x_197:
[----:B------:R-:W2:Y:S01]  /*4190*/  LDG.E R52, [R52.64+0x80] ;  /* 0x0000802434347981 */ /* 0x000ea2000c1e1900 */
[----:B------:R-:W-:-:S05]  /*41a0*/  IMAD.IADD R28, R44, 0x1, -R26 ;  /* 0x000000012c1c7824 */ /* 0x000fca00078e0a1a */
[----:B------:R-:W-:-:S05]  /*41b0*/  LEA R31, R28, UR6, 0x1 ;  /* 0x000000061c1f7c11 */ /* 0x000fca000f8e08ff */
[----:B------:R-:W3:Y:S01]  /*41c0*/  LDS.U16 R29, [R31+0xa0] ;  /* 0x0000a0001f1d7984 */ /* 0x000ee20000000400 */
[----:B--2---:R-:W-:-:S04]  /*41d0*/  IMAD R13, R52, c[0x0][0x1d8], RZ ;  /* 0x00007600340d7a24 */ /* 0x004fc800078e02ff */
[----:B------:R-:W-:-:S05]  /*41e0*/  IMAD R13, R13, c[0x0][0x1d4], R44 ;  /* 0x000075000d0d7a24 */ /* 0x000fca00078e022c */
[----:B------:R-:W-:-:S04]  /*41f0*/  LEA R13, R13, 0x400, 0x5 ;  /* 0x000004000d0d7811 */ /* 0x000fc800078e28ff */
[----:B------:R-:W-:-:S04]  /*4200*/  IADD3 R14, P0, R20, R13, RZ ;  /* 0x0000000d140e7210 */ /* 0x000fc80007f1e0ff */
[----:B------:R-:W-:Y:S02]  /*4210*/  LEA.HI.X.SX32 R13, R13, R3, 0x1, P0 ;  /* 0x000000030d0d7211 */ /* 0x000fe400000f0eff */
[----:B------:R-:W-:-:S04]  /*4220*/  LEA R12, P0, R14, c[0x0][0x1a0], 0x1 ;  /* 0x000068000e0c7a11 */ /* 0x000fc800078008ff */
[----:B------:R-:W-:-:S06]  /*4230*/  LEA.HI.X R13, R14, c[0x0][0x1a4], R13, 0x1, P0 ;  /* 0x000069000e0d7a11 */ /* 0x000fcc00000f0c0d */
[----:B------:R-:W5:Y:S01]  /*4240*/  LDG.E.128 R12, [R12.64] ;  /* 0x000000240c0c7981 */ /* 0x000f62000c1e1d00 */
[----:B---3--:R-:W-:Y:S02]  /*4250*/  HADD2.F32 R29, -RZ, R29.H0_H0 ;  /* 0x2000001dff1d7230 */ /* 0x008fe40000004100 */
[----:B-----5:R-:W-:Y:S02]  /*4260*/  HADD2.F32 R30, -RZ, R8.H0_H0 ;  /* 0x20000008ff1e7230 */ /* 0x020fe40000004100 */
[----:B------:R-:W-:Y:S02]  /*4270*/  HADD2.F32 R52, -RZ, R9.H0_H0 ;  /* 0x20000009ff347230 */ /* 0x000fe40000004100 */
[----:B------:R-:W-:Y:S01]  /*4280*/  HADD2.F32 R54, -RZ, R10.H0_H0 ;  /* 0x2000000aff367230 */ /* 0x000fe20000004100 */
[C---:B------:R-:W-:Y:S01]  /*4290*/  FFMA.FTZ R33, R29.reuse, R30, R33 ;  /* 0x0000001e1d217223 */ /* 0x040fe20000010021 */
[----:B------:R-:W-:Y:S01]  /*42a0*/  HADD2.F32 R56, -RZ, R11.H0_H0 ;  /* 0x2000000bff387230 */ /* 0x000fe20000004100 */
[C---:B------:R-:W-:Y:S01]  /*42b0*/  FFMA.FTZ R35, R29.reuse, R52, R35 ;  /* 0x000000341d237223 */ /* 0x040fe20000010023 */
[----:B-1----:R-:W-:Y:S01]  /*42c0*/  HADD2.F32 R8, -RZ, R8.H1_H1 ;  /* 0x30000008ff087230 */ /* 0x002fe20000004100 */
        /* <DEDUP_REMOVED lines=22> */
.L_x_198:
[----:B------:R-:W2:Y:S01]  /*4430*/  LDS.U16 R8, [R52+0x40] ;  /* 0x0000400034087984 */ /* 0x000ea20000000400 */
[----:B------:R-:W-:Y:S01]  /*4440*/  IADD3 R44, R44, 0x40, RZ ;  /* 0x000000402c2c7810 */ /* 0x000fe20007ffe0ff */
[--C-:B------:R-:W-:Y:S02]  /*4450*/  HADD2.F32 R9, -RZ, R12.reuse.H0_H0 ;  /* 0x2000000cff097230 */ /* 0x100fe40000004100 */
[----:B------:R-:W-:Y:S01]  /*4460*/  HADD2.F32 R11, -RZ, R12.H1_H1 ;  /* 0x3000000cff0b7230 */ /* 0x000fe20000004100 */
[----:B------:R-:W-:Y:S01]  /*4470*/  ISETP.GE.AND P0, PT, R44, R45, PT ;  /* 0x0000002d2c00720c */ /* 0x000fe20003f06270 */
[--C-:B-1----:R-:W-:Y:S02]  /*4480*/  HADD2.F32 R12, -RZ, R14.reuse.H0_H0 ;  /* 0x2000000eff0c7230 */ /* 0x102fe40000004100 */
[----:B------:R-:W-:Y:S02]  /*4490*/  HADD2.F32 R29, -RZ, R14.H1_H1 ;  /* 0x3000000eff1d7230 */ /* 0x000fe40000004100 */
[----:B------:R-:W-:-:S02]  /*44a0*/  HADD2.F32 R10, -RZ, R13.H0_H0 ;  /* 0x2000000dff0a7230 */ /* 0x000fc40000004100 */
[----:B------:R-:W-:Y:S02]  /*44b0*/  HADD2.F32 R14, -RZ, R15.H0_H0 ;  /* 0x2000000fff0e7230 */ /* 0x000fe40000004100 */
        /* <DEDUP_REMOVED lines=12> */
.L_x_193:
[----:B------:R-:W-:Y:S05]  /*4580*/  BSYNC B0 ;  /* 0x0000000000007941 */ /* 0x000fea0003800000 */
.L_x_192:
[----:B------:R-:W-:Y:S01]  /*4590*/  ISETP.GE.AND P0, PT, R32, R19, PT ;  /* 0x000000132000720c */ /* 0x000fe20003f06270 */
[----:B------:R-:W-:-:S12]  /*45a0*/  BSSY B0, `(.L_x_200) ;  /* 0x00000fe000007945 */ /* 0x000fd80003800000 */
[----:B------:R-:W-:Y:S05]  /*45b0*/  @P0 BRA `(.L_x_201) ;  /* 0x00000fc000000947 */ /* 0x000fea0003800000 */
[----:B------:R-:W2:Y:S01]  /*45c0*/  S2R R9, SR_CTAID.X ;  /* 0x0000000000097919 */ /* 0x000ea20000002500 */
[----:B------:R-:W-:Y:S01]  /*45d0*/  IADD3 R41, -R18, -0x2, R41 ;  /* 0xfffffffe12297810 */ /* 0x000fe20007ffe129 */
[----:B------:R-:W-:Y:S01]  /*45e0*/  IMAD.MOV.U32 R44, RZ, RZ, 0x2 ;  /* 0x00000002ff2c7424 */ /* 0x000fe200078e00ff */
[----:B------:R-:W-:Y:S03]  /*45f0*/  BSSY B1, `(.L_x_202) ;  /* 0x0000052000017945 */ /* 0x000fe60003800000 */
[----:B------:R-:W-:-:S05]  /*4600*/  IMAD.IADD R41, R41, 0x1, -R26 ;  /* 0x0000000129297824 */ /* 0x000fca00078e0a1a */
[----:B------:R-:W-:Y:S01]  /*4610*/  LOP3.LUT P0, RZ, R41, 0x20, RZ, 0xc0, !PT ;  /* 0x0000002029ff7812 */ /* 0x000fe2000780c0ff */
[----:B--2---:R-:W-:-:S04]  /*4620*/  IMAD R9, R2, c[0x0][0x1d8], R9 ;  /* 0x0000760002097a24 */ /* 0x004fc800078e0209 */
[----:B------:R-:W-:-:S04]  /*4630*/  IMAD R9, R9, 0x20, R34 ;  /* 0x0000002009097824 */ /* 0x000fc800078e0222 */
[----:B------:R-:W-:-:S04]  /*4640*/  IMAD.WIDE R44, R9, R44, c[0x0][0x238] ;  /* 0x00008e00092c7625 */ /* 0x000fc800078e022c */
[----:B------:R-:W-:Y:S05]  /*4650*/  @P0 BRA `(.L_x_203) ;  /* 0x000004b000000947 */ /* 0x000fea0003800000 */
[----:B------:R-:W-:Y:S01]  /*4660*/  ISETP.GE.AND P0, PT, R32, c[0x0][0x1d4], PT ;  /* 0x0000750020007a0c */ /* 0x000fe20003f06270 */
[----:B------:R-:W-:-:S12]  /*4670*/  BSSY B2, `(.L_x_204) ;  /* 0x0000048000027945 */ /* 0x000fd80003800000 */
[----:B------:R-:W-:Y:S05]  /*4680*/  @!P0 BRA `(.L_x_205) ;  /* 0x0000046000008947 */ /* 0x000fea0003800000 */
[----:B-1----:R-:W-:Y:S01]  /*4690*/  IABS R11, c[0x0][0x1d4] ;  /* 0x00007500000b7a13 */ /* 0x002fe20000000000 */
[----:B------:R-:W1:Y:S01]  /*46a0*/  LDS.U16 R43, [R43] ;  /* 0x000000002b2b7984 */ /* 0x000e620000000400 */
[----:B------:R-:W-:Y:S02]  /*46b0*/  IABS R14, R32 ;  /* 0x00000020000e7213 */ /* 0x000fe40000000000 */
[----:B------:R-:W2:Y:S01]  /*46c0*/  I2F.RP R10, R11 ;  /* 0x0000000b000a7306 */ /* 0x000ea20000209400 */
[----:B------:R-:W-:Y:S02]  /*46d0*/  ISETP.GE.AND P2, PT, R32, RZ, PT ;  /* 0x000000ff2000720c */ /* 0x000fe40003f46270 */
[----:B------:R-:W-:-:S05]  /*46e0*/  ISETP.NE.AND P3, PT, RZ, c[0x0][0x1d4], PT ;  /* 0x00007500ff007a0c */ /* 0x000fca0003f65270 */
[----:B--2---:R-:W2:Y:S02]  /*46f0*/  MUFU.RCP R10, R10 ;  /* 0x0000000a000a7308 */ /* 0x004ea40000001000 */
[----:B--2---:R-:W-:-:S06]  /*4700*/  IADD3 R12, R10, 0xffffffe, RZ ;  /* 0x0ffffffe0a0c7810 */ /* 0x004fcc0007ffe0ff */
[----:B------:R-:W2:Y:S02]  /*4710*/  F2I.FTZ.U32.TRUNC.NTZ R9, R12 ;  /* 0x0000000c00097305 */ /* 0x000ea4000021f000 */
[----:B--2---:R-:W-:-:S04]  /*4720*/  IMAD.MOV R8, RZ, RZ, -R9 ;  /* 0x000000ffff087224 */ /* 0x004fc800078e0a09 */
        /* <DEDUP_REMOVED lines=10> */
[----:B------:R-:W-:-:S04]  /*47d0*/  @!P0 IMAD.IADD R8, R8, 0x1, -R11 ;  /* 0x0000000108088824 */ /* 0x000fc800078e0a0b */
[----:B------:R-:W-:Y:S01]  /*47e0*/  @!P2 IMAD.MOV R8, RZ, RZ, -R8 ;  /* 0x000000ffff08a224 */ /* 0x000fe200078e0a08 */
[----:B------:R-:W-:-:S04]  /*47f0*/  @!P3 LOP3.LUT R8, RZ, c[0x0][0x1d4], RZ, 0x33, !PT ;  /* 0x00007500ff08ba12 */ /* 0x000fc800078e33ff */
[----:B------:R-:W-:Y:S02]  /*4800*/  SHF.R.S32.HI R9, RZ, 0x1f, R8 ;  /* 0x0000001fff097819 */ /* 0x000fe40000011408 */
[----:B------:R-:W-:-:S05]  /*4810*/  IADD3 R10, P0, R23, R8, RZ ;  /* 0x00000008170a7210 */ /* 0x000fca0007f1e0ff */
[----:B------:R-:W-:Y:S01]  /*4820*/  IMAD.X R9, R24, 0x1, R9, P0 ;  /* 0x0000000118097824 */ /* 0x000fe200000e0609 */
        /* <DEDUP_REMOVED lines=28> */
.L_x_206:
[--C-:B-----5:R-:W-:Y:S02]  /*49f0*/  HADD2.F32 R12, -RZ, R8.reuse.H0_H0 ;  /* 0x20000008ff0c7230 */ /* 0x120fe40000004100 */
[----:B------:R-:W-:Y:S02]  /*4a00*/  HADD2.F32 R13, -RZ, R8.H1_H1 ;  /* 0x30000008ff0d7230 */ /* 0x000fe40000004100 */
[--C-:B------:R-:W-:Y:S01]  /*4a10*/  HADD2.F32 R14, -RZ, R10.reuse.H0_H0 ;  /* 0x2000000aff0e7230 */ /* 0x100fe20000004100 */
[C---:B------:R-:W-:Y:S01]  /*4a20*/  FFMA.FTZ R33, R48.reuse, R12, R33 ;  /* 0x0000000c30217223 */ /* 0x040fe20000010021 */
[----:B------:R-:W-:Y:S01]  /*4a30*/  HADD2.F32 R15, -RZ, R10.H1_H1 ;  /* 0x3000000aff0f7230 */ /* 0x000fe20000004100 */
[C---:B------:R-:W-:Y:S01]  /*4a40*/  FFMA.FTZ R36, R48.reuse, R13, R36 ;  /* 0x0000000d30247223 */ /* 0x040fe20000010024 */
[----:B-1----:R-:W-:Y:S01]  /*4a50*/  HADD2.F32 R8, -RZ, R9.H0_H0 ;  /* 0x20000009ff087230 */ /* 0x002fe20000004100 */
[C---:B------:R-:W-:Y:S01]  /*4a60*/  FFMA.FTZ R37, R48.reuse, R14, R37 ;  /* 0x0000000e30257223 */ /* 0x040fe20000010025 */
[----:B------:R-:W-:Y:S01]  /*4a70*/  HADD2.F32 R10, -RZ, R11.H0_H0 ;  /* 0x2000000bff0a7230 */ /* 0x000fe20000004100 */
[C---:B------:R-:W-:Y:S01]  /*4a80*/  FFMA.FTZ R40, R48.reuse, R15, R40 ;  /* 0x0000000f30287223 */ /* 0x040fe20000010028 */
[----:B------:R-:W-:Y:S01]  /*4a90*/  HADD2.F32 R9, -RZ, R9.H1_H1 ;  /* 0x30000009ff097230 */ /* 0x000fe20000004100 */
[C---:B------:R-:W-:Y:S01]  /*4aa0*/  FFMA.FTZ R35, R48.reuse, R8, R35 ;  /* 0x0000000830237223 */ /* 0x040fe20000010023 */
[----:B------:R-:W-:Y:S01]  /*4ab0*/  HADD2.F32 R11, -RZ, R11.H1_H1 ;  /* 0x3000000bff0b7230 */ /* 0x000fe20000004100 */
[----:B------:R-:W-:-:S02]  /*4ac0*/  FFMA.FTZ R39, R48, R10, R39 ;  /* 0x0000000a30277223 */ /* 0x000fc40000010027 */
[C---:B------:R-:W-:Y:S02]  /*4ad0*/  FFMA.FTZ R38, R48.reuse, R9, R38 ;  /* 0x0000000930267223 */ /* 0x040fe40000010026 */
[----:B------:R-:W-:Y:S02]  /*4ae0*/  FFMA.FTZ R42, R48, R11, R42 ;  /* 0x0000000b302a7223 */ /* 0x000fe4000001002a */
.L_x_205:
[----:B------:R-:W-:Y:S05]  /*4af0*/  BSYNC B2 ;  /* 0x0000000000027941 */ /* 0x000fea0003800000 */
.L_x_204:
[----:B------:R-:W-:Y:S02]  /*4b00*/  IADD3 R32, R32, 0x20, RZ ;  /* 0x0000002020207810 */ /* 0x000fe40007ffe0ff */
.L_x_203:
[----:B------:R-:W-:Y:S05]  /*4b10*/  BSYNC B1 ;  /* 0x0000000000017941 */ /* 0x000fea0003800000 */
.L_x_202:
[----:B------:R-:W-:-:S13]  /*4b20*/  LOP3.LUT P0, RZ, R41, 0xffffffe0, RZ, 0xc0, !PT ;  /* 0xffffffe029ff7812 */ /* 0x000fda000780c0ff */
[----:B------:R-:W-:Y:S05]  /*4b30*/  @!P0 BRA `(.L_x_201) ;  /* 0x00000a4000008947 */ /* 0x000fea0003800000 */
[C---:B------:R-:W-:Y:S01]  /*4b40*/  LEA R9, R32.reuse, UR6, 0x1 ;  /* 0x0000000620097c11 */ /* 0x040fe2000f8e08ff */
[----:B------:R-:W-:Y:S01]  /*4b50*/  IMAD.MOV.U32 R43, RZ, RZ, RZ ;  /* 0x000000ffff2b7224 */ /* 0x000fe200078e00ff */
[----:B------:R-:W-:-:S03]  /*4b60*/  LEA R41, R32, 0x400, 0x5 ;  /* 0x0000040020297811 */ /* 0x000fc600078e28ff */
[----:B------:R-:W-:Y:S02]  /*4b70*/  IMAD R48, R26, -0x2, R9 ;  /* 0xfffffffe1a307824 */ /* 0x000fe400078e0209 */
.L_x_213:
        /* <DEDUP_REMOVED lines=8> */
[----:B-1----:R-:W-:Y:S05]  /*4c00*/  @!P0 BRA `(.L_x_208) ;  /* 0x0000046000008947 */ /* 0x002fea0003800000 */
[----:B-1----:R-:W-:Y:S02]  /*4c10*/  IABS R11, c[0x0][0x1d4] ;  /* 0x00007500000b7a13 */ /* 0x002fe40000000000 */
        /* <DEDUP_REMOVED lines=53> */
.L_x_209:
        /* <DEDUP_REMOVED lines=16> */
.L_x_208:
[----:B------:R-:W-:Y:S05]  /*5070*/  BSYNC B1 ;  /* 0x0000000000017941 */ /* 0x000fea0003800000 */
.L_x_207:
[----:B------:R-:W-:Y:S01]  /*5080*/  IADD3 R15, R32, 0x20, RZ ;  /* 0x00000020200f7810 */ /* 0x000fe20007ffe0ff */
[----:B------:R-:W-:Y:S03]  /*5090*/  BSSY B1, `(.L_x_210) ;  /* 0x0000049000017945 */ /* 0x000fe60003800000 */
[----:B------:R-:W-:-:S13]  /*50a0*/  ISETP.GE.AND P0, PT, R15, c[0x0][0x1d4], PT ;  /* 0x000075000f007a0c */ /* 0x000fda0003f06270 */
[----:B------:R-:W-:Y:S05]  /*50b0*/  @!P0 BRA `(.L_x_211) ;  /* 0x0000046000008947 */ /* 0x000fea0003800000 */
[----:B-1----:R-:W-:Y:S01]  /*50c0*/  IABS R11, c[0x0][0x1d4] ;  /* 0x00007500000b7a13 */ /* 0x002fe20000000000 */
[----:B------:R-:W1:Y:S01]  /*50d0*/  LDS.U16 R49, [R49+0xe0] ;  /* 0x0000e00031317984 */ /* 0x000e620000000400 */
        /* <DEDUP_REMOVED lines=52> */
.L_x_212:
        /* <DEDUP_REMOVED lines=16> */
.L_x_211:
[----:B------:R-:W-:Y:S05]  /*5520*/  BSYNC B1 ;  /* 0x0000000000017941 */ /* 0x000fea0003800000 */
.L_x_210:
[----:B------:R-:W-:Y:S02]  /*5530*/  IADD3 R32, R32, 0x40, RZ ;  /* 0x0000004020207810 */ /* 0x000fe40007ffe0ff */
[----:B------:R-:W-:Y:S02]  /*5540*/  IADD3 R43, R43, 0x80, RZ ;  /* 0x000000802b2b7810 */ /* 0x000fe40007ffe0ff */
[----:B------:R-:W-:Y:S02]  /*5550*/  ISETP.GE.AND P0, PT, R32, R19, PT ;  /* 0x000000132000720c */ /* 0x000fe40003f06270 */
[----:B------:R-:W-:-:S11]  /*5560*/  IADD3 R41, R41, 0x800, RZ ;  /* 0x0000080029297810 */ /* 0x000fd60007ffe0ff */
[----:B------:R-:W-:Y:S05]  /*5570*/  @!P0 BRA `(.L_x_213) ;  /* 0xfffff60000008947 */ /* 0x000fea000383ffff */
.L_x_201:
[----:B------:R-:W-:Y:S05]  /*5580*/  BSYNC B0 ;  /* 0x0000000000007941 */ /* 0x000fea0003800000 */
.L_x_200:
[----:B------:R-:W-:Y:S01]  /*5590*/  BSSY B0, `(.L_x_214) ;  /* 0x0000034000007945 */ /* 0x000fe20003800000 */
[----:B------:R-:W-:Y:S05]  /*55a0*/  @P1 BRA `(.L_x_215) ;  /* 0x0000032000001947 */ /* 0x000fea0003800000 */
[----:B0-----:R-:W-:-:S05]  /*55b0*/  IMAD.SHL.U32 R0, R19, 0x20, RZ ;  /* 0x0000002013007824 */ /* 0x001fca00078e00ff */
[----:B------:R-:W-:-:S04]  /*55c0*/  IADD3 R3, P0, R27, R0, RZ ;  /* 0x000000001b037210 */ /* 0x000fc80007f1e0ff */
[----:B------:R-:W-:Y:S02]  /*55d0*/  LEA.HI.X.SX32 R0, R0, R21, 0x1, P0 ;  /* 0x0000001500007211 */ /* 0x000fe400000f0eff */
[----:B------:R-:W-:-:S04]  /*55e0*/  LEA R8, P0, R3, c[0x0][0x1a0], 0x1 ;  /* 0x0000680003087a11 */ /* 0x000fc800078008ff */
[----:B------:R-:W-:-:S06]  /*55f0*/  LEA.HI.X R9, R3, c[0x0][0x1a4], R0, 0x1, P0 ;  /* 0x0000690003097a11 */ /* 0x000fcc00000f0c00 */
[----:B-1----:R-:W5:Y:S01]  /*5600*/  LDG.E.128 R8, [R8.64] ;  /* 0x0000002408087981 */ /* 0x002f62000c1e1d00 */
[----:B------:R-:W-:Y:S01]  /*5610*/  IMAD.IADD R3, R19, 0x1, -R26 ;  /* 0x0000000113037824 */ /* 0x000fe200078e0a1a */
[----:B------:R-:W-:Y:S04]  /*5620*/  BSSY B1, `(.L_x_216) ;  /* 0x000001a000017945 */ /* 0x000fe80003800000 */
[----:B------:R-:W-:-:S05]  /*5630*/  LEA R3, R3, UR6, 0x1 ;  /* 0x0000000603037c11 */ /* 0x000fca000f8e08ff */
[----:B------:R-:W0:Y:S02]  /*5640*/  LDS.U16 R0, [R3+0xa0] ;  /* 0x0000a00003007984 */ /* 0x000e240000000400 */
[----:B0-----:R-:W-:Y:S01]  /*5650*/  HADD2.F32 R0, -RZ, R0.H0_H0 ;  /* 0x20000000ff007230 */ /* 0x001fe20000004100 */
[----:B------:R-:W-:Y:S05]  /*5660*/  @P2 BRA `(.L_x_217) ;  /* 0x0000015000002947 */ /* 0x000fea0003800000 */
[----:B------:R-:W-:-:S13]  /*5670*/  ISETP.NE.AND P3, PT, R25, RZ, PT ;  /* 0x000000ff1900720c */ /* 0x000fda0003f65270 */
[----:B------:R-:W0:Y:S01]  /*5680*/  @P3 S2R R3, SR_CTAID.X ;  /* 0x0000000000033919 */ /* 0x000e220000002500 */
[----:B------:R-:W-:Y:S02]  /*5690*/  @P3 IMAD.MOV.U32 R12, RZ, RZ, 0x2 ;  /* 0x00000002ff0c3424 */ /* 0x000fe400078e00ff */
[----:B0-----:R-:W-:-:S04]  /*56a0*/  @P3 IMAD R3, R2, c[0x0][0x1d8], R3 ;  /* 0x0000760002033a24 */ /* 0x001fc800078e0203 */
[----:B------:R-:W-:-:S04]  /*56b0*/  @P3 IMAD R3, R3, 0x20, R34 ;  /* 0x0000002003033824 */ /* 0x000fc800078e0222 */
[----:B------:R-:W-:-:S06]  /*56c0*/  @P3 IMAD.WIDE R12, R3, R12, c[0x0][0x238] ;  /* 0x00008e00030c3625 */ /* 0x000fcc00078e020c */
[----:B------:R-:W2:Y:S01]  /*56d0*/  @P3 LDG.E.128 R12, [R12.64] ;  /* 0x000000240c0c3981 */ /* 0x000ea2000c1e1d00 */
        /* <DEDUP_REMOVED lines=9> */
[----:B--2---:R-:W-:Y:S01]  /*5770*/  @P3 HFMA2.MMA R9, R9, R13, -RZ ;  /* 0x0000000d09093235 */ /* 0x004fe200001000ff */
[----:B------:R-:W-:Y:S01]  /*5780*/  @P3 HMUL2 R8, R8, R12 ;  /* 0x0000000c08083232 */ /* 0x000fe20000000000 */
[----:B------:R-:W-:Y:S01]  /*5790*/  @P3 HFMA2.MMA R11, R11, R15, -RZ ;  /* 0x0000000f0b0b3235 */ /* 0x000fe200001000ff */
[----:B------:R-:W-:-:S06]  /*57a0*/  @P3 HMUL2 R10, R10, R14 ;  /* 0x0000000e0a0a3232 */ /* 0x000fcc0000000000 */
[----:B------:R0:W-:Y:S04]  /*57b0*/  STG.E.128 [R2.64], R8 ;  /* 0x0000000802007986 */ /* 0x0001e8000c101d24 */
.L_x_217:
[----:B------:R-:W-:Y:S05]  /*57c0*/  BSYNC B1 ;  /* 0x0000000000017941 */ /* 0x000fea0003800000 */
.L_x_216:
[----:B-----5:R-:W-:Y:S02]  /*57d0*/  HADD2.F32 R4, -RZ, R9.H0_H0 ;  /* 0x20000009ff047230 */ /* 0x020fe40000004100 */
[----:B------:R-:W-:Y:S02]  /*57e0*/  HADD2.F32 R6, -RZ, R11.H0_H0 ;  /* 0x2000000bff067230 */ /* 0x000fe40000004100 */
[--C-:B0-----:R-:W-:Y:S01]  /*57f0*/  HADD2.F32 R2, -RZ, R8.reuse.H0_H0 ;  /* 0x20000008ff027230 */ /* 0x101fe20000004100 */
        /* <DEDUP_REMOVED lines=13> */
.L_x_215:
[----:B------:R-:W-:Y:S05]  /*58d0*/  BSYNC B0 ;  /* 0x0000000000007941 */ /* 0x000fea0003800000 */
.L_x_214:
[C---:B0-----:R-:W-:Y:S01]  /*58e0*/  LOP3.LUT R0, R16.reuse, 0xffffffc0, RZ, 0xc0, !PT ;  /* 0xffffffc010007812 */ /* 0x041fe200078ec0ff */
[----:B------:R-:W-:Y:S01]  /*58f0*/  BAR.SYNC.DEFER_BLOCKING 0x0 ;  /* 0x0000000000007b1d */ /* 0x000fe20000010000 */
[----:B------:R-:W-:Y:S02]  /*5900*/  LOP3.LUT R2, R16, 0xffffffe0, RZ, 0xc0, !PT ;  /* 0xffffffe010027812 */ /* 0x000fe400078ec0ff */
[----:B------:R-:W-:Y:S01]  /*5910*/  ISETP.NE.AND P5, PT, R0, 0x40, PT ;  /* 0x000000400000780c */ /* 0x000fe20003fa5270 */
[----:B------:R-:W-:Y:S01]  /*5920*/  IMAD R0, R18, 0x20, R34 ;  /* 0x0000002012007824 */ /* 0x000fe200078e0222 */
[C---:B------:R-:W-:Y:S01]  /*5930*/  ISETP.GT.AND P4, PT, R16.reuse, 0x7, PT ;  /* 0x000000071000780c */ /* 0x040fe20003f84270 */
[----:B------:R-:W-:Y:S01]  /*5940*/  BSSY B0, `(.L_x_218) ;  /* 0x0000013000007945 */ /* 0x000fe20003800000 */
[----:B------:R-:W-:-:S02]  /*5950*/  LOP3.LUT R3, R16, 0xfffffff0, RZ, 0xc0, !PT ;  /* 0xfffffff010037812 */ /* 0x000fc400078ec0ff */
[----:B------:R-:W-:Y:S02]  /*5960*/  ISETP.NE.AND P0, PT, R2, 0x20, PT ;  /* 0x000000200200780c */ /* 0x000fe40003f05270 */
[----:B------:R-:W-:Y:S02]  /*5970*/  P2R R2, PR, RZ, 0x10 ;  /* 0x00000010ff027803 */ /* 0x000fe40000000000 */
[C---:B------:R-:W-:Y:S02]  /*5980*/  ISETP.GT.AND P6, PT, R16.reuse, 0x3f, PT ;  /* 0x0000003f1000780c */ /* 0x040fe40003fc4270 */
[C---:B------:R-:W-:Y:S02]  /*5990*/  ISETP.GT.AND P1, PT, R16.reuse, 0x1f, PT ;  /* 0x0000001f1000780c */ /* 0x040fe40003f24270 */
[C---:B------:R-:W-:Y:S02]  /*59a0*/  ISETP.GT.AND P2, PT, R16.reuse, 0xf, PT ;  /* 0x0000000f1000780c */ /* 0x040fe40003f44270 */
[----:B------:R-:W-:-:S02]  /*59b0*/  ISETP.GT.AND P3, PT, R16, 0x3, PT ;  /* 0x000000031000780c */ /* 0x000fc40003f64270 */
[C---:B------:R-:W-:Y:S02]  /*59c0*/  LOP3.LUT R2, R16.reuse, 0xfffffff8, RZ, 0xc0, !PT ;  /* 0xfffffff810027812 */ /* 0x040fe400078ec0ff */
[C---:B------:R-:W-:Y:S02]  /*59d0*/  LOP3.LUT R10, R16.reuse, 0xfffffffc, RZ, 0xc0, !PT ;  /* 0xfffffffc100a7812 */ /* 0x040fe400078ec0ff */
[----:B-1----:R-:W-:Y:S02]  /*59e0*/  IADD3 R11, R16, 0x3, RZ ;  /* 0x00000003100b7810 */ /* 0x002fe40007ffe0ff */
        /* <DEDUP_REMOVED lines=8> */
.L_x_219:
[----:B------:R-:W-:Y:S05]  /*5a70*/  BSYNC B0 ;  /* 0x0000000000007941 */ /* 0x000fea0003800000 */
.L_x_218:
        /* <DEDUP_REMOVED lines=9> */
[----:B------:R-:W-:Y:S01]  /*5b10*/  HADD2.F32 R9, -RZ, R6.H1_H1 ;  /* 0x30000006ff097230 */ /* 0x000fe20000004100 */
        /* <DEDUP_REMOVED lines=8> */
[----:B------:R-:W-:-:S02]  /*5ba0*/  FADD.FTZ R39, R39, R6 ;  /* 0x0000000627277221 */ /* 0x000fc40000010000 */
[----:B------:R-:W-:Y:S02]  /*5bb0*/  FADD.FTZ R38, R38, R5 ;  /* 0x0000000526267221 */ /* 0x000fe40000010000 */
[----:B------:R-:W-:Y:S02]  /*5bc0*/  FADD.FTZ R42, R42, R7 ;  /* 0x000000072a2a7221 */ /* 0x000fe40000010000 */
.L_x_221:
[----:B------:R-:W-:Y:S05]  /*5bd0*/  BSYNC B0 ;  /* 0x0000000000007941 */ /* 0x000fea0003800000 */
.L_x_220:
        /* <DEDUP_REMOVED lines=9> */
.L_x_223:
[----:B------:R-:W-:Y:S05]  /*5c70*/  BSYNC B0 ;  /* 0x0000000000007941 */ /* 0x000fea0003800000 */
.L_x_222:
        /* <DEDUP_REMOVED lines=21> */
.L_x_225:
[----:B------:R-:W-:Y:S05]  /*5dd0*/  BSYNC B0 ;  /* 0x0000000000007941 */ /* 0x000fea0003800000 */
.L_x_224:
        /* <DEDUP_REMOVED lines=8> */
.L_x_227:
[----:B------:R-:W-:Y:S05]  /*5e60*/  BSYNC B0 ;  /* 0x0000000000007941 */ /* 0x000fea0003800000 */
.L_x_226:
        /* <DEDUP_REMOVED lines=20> */
.L_x_229:
[----:B------:R-:W-:Y:S05]  /*5fb0*/  BSYNC B0 ;  /* 0x0000000000007941 */ /* 0x000fea0003800000 */
.L_x_228:
        /* <DEDUP_REMOVED lines=8> */
.L_x_231:
[----:B------:R-:W-:Y:S05]  /*6040*/  BSYNC B0 ;  /* 0x0000000000007941 */ /* 0x000fea0003800000 */
.L_x_230:
        /* <DEDUP_REMOVED lines=21> */
.L_x_233:
[----:B------:R-:W-:Y:S05]  /*61a0*/  BSYNC B0 ;  /* 0x0000000000007941 */ /* 0x000fea0003800000 */
.L_x_232:
        /* <DEDUP_REMOVED lines=8> */
.L_x_235:
[----:B------:R-:W-:Y:S05]  /*6230*/  BSYNC B0 ;  /* 0x0000000000007941 */ /* 0x000fea0003800000 */
.L_x_234:
        /* <DEDUP_REMOVED lines=20> */
.L_x_237:
[----:B------:R-:W-:Y:S05]  /*6380*/  BSYNC B0 ;  /* 0x0000000000007941 */ /* 0x000fea0003800000 */
.L_x_236:
        /* <DEDUP_REMOVED lines=16> */
.L_x_238:
[----:B------:R-:W-:Y:S02]  /*6490*/  IMAD.MOV.U32 R2, RZ, RZ, c[0x0][0x250] ;  /* 0x00009400ff027624 */ /* 0x000fe400078e00ff */
[----:B------:R-:W-:-:S05]  /*64a0*/  IMAD.MOV.U32 R3, RZ, RZ, c[0x0][0x254] ;  /* 0x00009500ff037624 */ /* 0x000fca00078e00ff */
[----:B------:R-:W2:Y:S01]  /*64b0*/  LDG.E R2, [R2.64] ;  /* 0x0000002402027981 */ /* 0x000ea2000c1e1900 */
[----:B------:R-:W-:Y:S02]  /*64c0*/  IMAD.IADD R17, R17, 0x1, R34 ;  /* 0x0000000111117824 */ /* 0x000fe400078e0222 */
[C---:B--2---:R-:W-:Y:S02]  /*64d0*/  FMUL.FTZ R36, R2.reuse, R36 ;  /* 0x0000002402247220 */ /* 0x044fe40000410000 */
[C---:B------:R-:W-:Y:S02]  /*64e0*/  FMUL.FTZ R35, R2.reuse, R35 ;  /* 0x0000002302237220 */ /* 0x040fe40000410000 */
[C---:B------:R-:W-:Y:S02]  /*64f0*/  FMUL.FTZ R38, R2.reuse, R38 ;  /* 0x0000002602267220 */ /* 0x040fe40000410000 */
[----:B------:R-:W1:Y:S01]  /*6500*/  F2I.S8.NTZ R36, R36 ;  /* 0x0000002400247305 */ /* 0x000e620000202100 */
[----:B------:R-:W-:-:S02]  /*6510*/  FMUL.FTZ R37, R2, R37 ;  /* 0x0000002502257220 */ /* 0x000fc40000410000 */
[C---:B------:R-:W-:Y:S02]  /*6520*/  FMUL.FTZ R40, R2.reuse, R40 ;  /* 0x0000002802287220 */ /* 0x040fe40000410000 */
[C---:B------:R-:W-:Y:S02]  /*6530*/  FMUL.FTZ R33, R2.reuse, R33 ;  /* 0x0000002102217220 */ /* 0x040fe40000410000 */
[C---:B------:R-:W-:Y:S01]  /*6540*/  FMUL.FTZ R39, R2.reuse, R39 ;  /* 0x0000002702277220 */ /* 0x040fe20000410000 */
[----:B------:R-:W2:Y:S01]  /*6550*/  F2I.S8.NTZ R35, R35 ;  /* 0x0000002300237305 */ /* 0x000ea20000202100 */
[----:B------:R-:W-:-:S07]  /*6560*/  FMUL.FTZ R2, R2, R42 ;  /* 0x0000002a02027220 */ /* 0x000fce0000410000 */
[----:B------:R-:W3:Y:S01]  /*6570*/  F2I.S8.NTZ R38, R38 ;  /* 0x0000002600267305 */ /* 0x000ee20000202100 */
[----:B01----:R-:W-:-:S04]  /*6580*/  PRMT R0, R36, 0x8880, RZ ;  /* 0x0000888024007816 */ /* 0x003fc800000000ff */
[----:B------:R-:W-:-:S03]  /*6590*/  PRMT R0, R0, 0x7710, RZ ;  /* 0x0000771000007816 */ /* 0x000fc600000000ff */
[----:B------:R-:W0:Y:S01]  /*65a0*/  F2I.S8.NTZ R37, R37 ;  /* 0x0000002500257305 */ /* 0x000e220000202100 */
[----:B--2---:R-:W-:Y:S02]  /*65b0*/  PRMT R3, R35, 0x8880, RZ ;  /* 0x0000888023037816 */ /* 0x004fe400000000ff */
[----:B------:R-:W-:Y:S02]  /*65c0*/  LOP3.LUT R9, R0, 0xff, RZ, 0xc0, !PT ;  /* 0x000000ff00097812 */ /* 0x000fe400078ec0ff */
[----:B------:R-:W-:Y:S02]  /*65d0*/  PRMT R3, R3, 0x7710, RZ ;  /* 0x0000771003037816 */ /* 0x000fe400000000ff */
[----:B---3--:R-:W-:Y:S01]  /*65e0*/  PRMT R4, R38, 0x8880, RZ ;  /* 0x0000888026047816 */ /* 0x008fe200000000ff */
[----:B------:R-:W1:Y:S01]  /*65f0*/  F2I.S8.NTZ R40, R40 ;  /* 0x0000002800287305 */ /* 0x000e620000202100 */
[----:B------:R-:W-:Y:S02]  /*6600*/  LOP3.LUT R7, R3, 0xff, RZ, 0xc0, !PT ;  /* 0x000000ff03077812 */ /* 0x000fe400078ec0ff */
[----:B------:R-:W-:-:S02]  /*6610*/  PRMT R4, R4, 0x7710, RZ ;  /* 0x0000771004047816 */ /* 0x000fc400000000ff */
[----:B------:R-:W-:Y:S02]  /*6620*/  SHF.L.U64.HI R3, R9, 0x8, RZ ;  /* 0x0000000809037819 */ /* 0x000fe400000102ff */
[----:B------:R-:W-:Y:S01]  /*6630*/  LOP3.LUT R6, R4, 0xff, RZ, 0xc0, !PT ;  /* 0x000000ff04067812 */ /* 0x000fe200078ec0ff */
[----:B------:R-:W2:Y:S01]  /*6640*/  F2I.S8.NTZ R33, R33 ;  /* 0x0000002100217305 */ /* 0x000ea20000202100 */
        /* <DEDUP_REMOVED lines=10> */
[----:B--2---:R-:W-:Y:S02]  /*66f0*/  PRMT R33, R33, 0x8880, RZ ;  /* 0x0000888021217816 */ /* 0x004fe400000000ff */
        /* <DEDUP_REMOVED lines=19> */
.L_x_141:
[----:B0-----:R-:W-:Y:S01]  /*6830*/  IMAD.MOV.U32 R55, RZ, RZ, 0x8 ;  /* 0x00000008ff377424 */ /* 0x001fe200078e00ff */
[----:B------:R-:W-:Y:S01]  /*6840*/  MOV R48, 0x6880 ;  /* 0x0000688000307802 */ /* 0x000fe20000000f00 */
[----:B------:R-:W-:Y:S02]  /*6850*/  IMAD.MOV.U32 R56, RZ, RZ, 0x1f ;  /* 0x0000001fff387424 */ /* 0x000fe400078e00ff */
[----:B------:R-:W-:Y:S02]  /*6860*/  IMAD.MOV.U32 R57, RZ, RZ, 0xffff ;  /* 0x0000ffffff397424 */ /* 0x000fe400078e00ff */
[----:B------:R-:W-:Y:S05]  /*6870*/  CALL.REL.NOINC `($__internal_1_$__cuda_sm70_shflsync_bfly_p) ;  /* 0x0000034000007944 */ /* 0x000fea0003c00000 */
[----:B01----:R-:W-:Y:S05]  /*6880*/  BRA `(.L_x_239) ;  /* 0xffffaf4000007947 */ /* 0x003fea000383ffff */
.L_x_142:
[----:B------:R-:W-:Y:S01]  /*6890*/  IMAD.MOV.U32 R55, RZ, RZ, 0x4 ;  /* 0x00000004ff377424 */ /* 0x000fe200078e00ff */
[----:B------:R-:W-:Y:S01]  /*68a0*/  MOV R48, 0x68e0 ;  /* 0x000068e000307802 */ /* 0x000fe20000000f00 */
[----:B------:R-:W-:Y:S02]  /*68b0*/  IMAD.MOV.U32 R56, RZ, RZ, 0x1f ;  /* 0x0000001fff387424 */ /* 0x000fe400078e00ff */
[----:B------:R-:W-:Y:S02]  /*68c0*/  IMAD.MOV.U32 R57, RZ, RZ, 0xffff ;  /* 0x0000ffffff397424 */ /* 0x000fe400078e00ff */
[----:B------:R-:W-:Y:S05]  /*68d0*/  CALL.REL.NOINC `($__internal_1_$__cuda_sm70_shflsync_bfly_p) ;  /* 0x000002e000007944 */ /* 0x000fea0003c00000 */
[----:B01----:R-:W-:Y:S01]  /*68e0*/  FADD.FTZ R58, R58, R55 ;  /* 0x000000373a3a7221 */ /* 0x003fe20000010000 */
[----:B------:R-:W-:Y:S01]  /*68f0*/  MOV R48, 0x6940 ;  /* 0x0000694000307802 */ /* 0x000fe20000000f00 */
[----:B------:R-:W-:-:S02]  /*6900*/  IMAD.MOV.U32 R55, RZ, RZ, 0x2 ;  /* 0x00000002ff377424 */ /* 0x000fc400078e00ff */
[----:B------:R-:W-:Y:S02]  /*6910*/  IMAD.MOV.U32 R56, RZ, RZ, 0x1f ;  /* 0x0000001fff387424 */ /* 0x000fe400078e00ff */
[----:B------:R-:W-:Y:S02]  /*6920*/  IMAD.MOV.U32 R57, RZ, RZ, 0xffff ;  /* 0x0000ffffff397424 */ /* 0x000fe400078e00ff */
[----:B------:R-:W-:Y:S05]  /*6930*/  CALL.REL.NOINC `($__internal_1_$__cuda_sm70_shflsync_bfly_p) ;  /* 0x0000028000007944 */ /* 0x000fea0003c00000 */
[----:B-1----:R-:W-:Y:S01]  /*6940*/  FADD.FTZ R3, R58, R55 ;  /* 0x000000373a037221 */ /* 0x002fe20000010000 */
[----:B------:R-:W-:Y:S01]  /*6950*/  MOV R48, 0x69b0 ;  /* 0x000069b000307802 */ /* 0x000fe20000000f00 */
[----:B------:R-:W-:Y:S02]  /*6960*/  IMAD.MOV.U32 R55, RZ, RZ, 0x1 ;  /* 0x00000001ff377424 */ /* 0x000fe400078e00ff */
[----:B0-----:R-:W-:Y:S02]  /*6970*/  IMAD.MOV.U32 R56, RZ, RZ, 0x1f ;  /* 0x0000001fff387424 */ /* 0x001fe400078e00ff */
[----:B------:R-:W-:Y:S02]  /*6980*/  IMAD.MOV.U32 R57, RZ, RZ, 0xffff ;  /* 0x0000ffffff397424 */ /* 0x000fe400078e00ff */
[----:B------:R-:W-:-:S02]  /*6990*/  IMAD.MOV.U32 R58, RZ, RZ, R3 ;  /* 0x000000ffff3a7224 */ /* 0x000fc400078e0003 */
[----:B------:R-:W-:Y:S05]  /*69a0*/  CALL.REL.NOINC `($__internal_1_$__cuda_sm70_shflsync_bfly_p) ;  /* 0x0000021000007944 */ /* 0x000fea0003c00000 */
[----:B01----:R-:W-:Y:S05]  /*69b0*/  BRA `(.L_x_240) ;  /* 0xffffae9000007947 */ /* 0x003fea000383ffff */
.L_x_155:
[----:B------:R-:W-:Y:S01]  /*69c0*/  IMAD.MOV.U32 R55, RZ, RZ, 0x1 ;  /* 0x00000001ff377424 */ /* 0x000fe200078e00ff */
[----:B------:R-:W-:Y:S01]  /*69d0*/  MOV R48, 0x6a10 ;  /* 0x00006a1000307802 */ /* 0x000fe20000000f00 */
[----:B------:R-:W-:-:S02]  /*69e0*/  IMAD.MOV.U32 R56, RZ, RZ, 0x1f ;  /* 0x0000001fff387424 */ /* 0x000fc400078e00ff */
[----:B------:R-:W-:Y:S02]  /*69f0*/  IMAD.MOV.U32 R57, RZ, RZ, -0x1 ;  /* 0xffffffffff397424 */ /* 0x000fe400078e00ff */
[----:B-1----:R-:W-:Y:S05]  /*6a00*/  CALL.REL.NOINC `($__internal_1_$__cuda_sm70_shflsync_bfly_p) ;  /* 0x000001b000007944 */ /* 0x002fea0003c00000 */
[----:B01----:R-:W-:Y:S05]  /*6a10*/  BRA `(.L_x_241) ;  /* 0xffffbc5000007947 */ /* 0x003fea000383ffff */
.L_x_159:
[----:B------:R-:W-:Y:S01]  /*6a20*/  IMAD.MOV.U32 R58, RZ, RZ, R54 ;  /* 0x000000ffff3a7224 */ /* 0x000fe200078e0036 */
[----:B------:R-:W-:Y:S01]  /*6a30*/  MOV R48, 0x6a80 ;  /* 0x00006a8000307802 */ /* 0x000fe20000000f00 */
[----:B------:R-:W-:Y:S02]  /*6a40*/  IMAD.MOV.U32 R55, RZ, RZ, 0x10 ;  /* 0x00000010ff377424 */ /* 0x000fe400078e00ff */
[----:B------:R-:W-:Y:S02]  /*6a50*/  IMAD.MOV.U32 R56, RZ, RZ, 0x1f ;  /* 0x0000001fff387424 */ /* 0x000fe400078e00ff */
[----:B------:R-:W-:Y:S02]  /*6a60*/  IMAD.MOV.U32 R57, RZ, RZ, -0x1 ;  /* 0xffffffffff397424 */ /* 0x000fe400078e00ff */
[----:B0-234-:R-:W-:Y:S05]  /*6a70*/  CALL.REL.NOINC `($__internal_1_$__cuda_sm70_shflsync_bfly_p) ;  /* 0x0000014000007944 */ /* 0x01dfea0003c00000 */
[----:B01----:R-:W-:Y:S05]  /*6a80*/  BRA `(.L_x_242) ;  /* 0xffffbe1000007947 */ /* 0x003fea000383ffff */
.L_x_160:
[----:B------:R-:W-:Y:S01]  /*6a90*/  IMAD.MOV.U32 R55, RZ, RZ, 0x8 ;  /* 0x00000008ff377424 */ /* 0x000fe200078e00ff */
[----:B------:R-:W-:Y:S01]  /*6aa0*/  MOV R48, 0x6ae0 ;  /* 0x00006ae000307802 */ /* 0x000fe20000000f00 */
[----:B------:R-:W-:Y:S02]  /*6ab0*/  IMAD.MOV.U32 R56, RZ, RZ, 0x1f ;  /* 0x0000001fff387424 */ /* 0x000fe400078e00ff */
[----:B------:R-:W-:-:S02]  /*6ac0*/  IMAD.MOV.U32 R57, RZ, RZ, -0x1 ;  /* 0xffffffffff397424 */ /* 0x000fc400078e00ff */
[----:B-1234-:R-:W-:Y:S05]  /*6ad0*/  CALL.REL.NOINC `($__internal_1_$__cuda_sm70_shflsync_bfly_p) ;  /* 0x000000e000007944 */ /* 0x01efea0003c00000 */
[----:B01----:R-:W-:Y:S01]  /*6ae0*/  FMNMX.FTZ R58, R58, R55, !PT ;  /* 0x000000373a3a7209 */ /* 0x003fe20007810000 */
[----:B------:R-:W-:Y:S01]  /*6af0*/  IMAD.MOV.U32 R55, RZ, RZ, 0x4 ;  /* 0x00000004ff377424 */ /* 0x000fe200078e00ff */
[----:B------:R-:W-:Y:S01]  /*6b00*/  MOV R48, 0x6b40 ;  /* 0x00006b4000307802 */ /* 0x000fe20000000f00 */
[----:B------:R-:W-:-:S02]  /*6b10*/  IMAD.MOV.U32 R56, RZ, RZ, 0x1f ;  /* 0x0000001fff387424 */ /* 0x000fc400078e00ff */
[----:B------:R-:W-:Y:S02]  /*6b20*/  IMAD.MOV.U32 R57, RZ, RZ, -0x1 ;  /* 0xffffffffff397424 */ /* 0x000fe400078e00ff */
[----:B------:R-:W-:Y:S05]  /*6b30*/  CALL.REL.NOINC `($__internal_1_$__cuda_sm70_shflsync_bfly_p) ;  /* 0x0000008000007944 */ /* 0x000fea0003c00000 */
[----:B-1----:R-:W-:Y:S01]  /*6b40*/  FMNMX.FTZ R5, R58, R55, !PT ;  /* 0x000000373a057209 */ /* 0x002fe20007810000 */
[----:B------:R-:W-:Y:S01]  /*6b50*/  IMAD.MOV.U32 R55, RZ, RZ, 0x2 ;  /* 0x00000002ff377424 */ /* 0x000fe200078e00ff */
[----:B------:R-:W-:Y:S01]  /*6b60*/  MOV R48, 0x6bb0 ;  /* 0x00006bb000307802 */ /* 0x000fe20000000f00 */
[----:B0-----:R-:W-:Y:S02]  /*6b70*/  IMAD.MOV.U32 R56, RZ, RZ, 0x1f ;  /* 0x0000001fff387424 */ /* 0x001fe400078e00ff */
[----:B------:R-:W-:Y:S02]  /*6b80*/  IMAD.MOV.U32 R57, RZ, RZ, -0x1 ;  /* 0xffffffffff397424 */ /* 0x000fe400078e00ff */
[----:B------:R-:W-:Y:S02]  /*6b90*/  IMAD.MOV.U32 R58, RZ, RZ, R5 ;  /* 0x000000ffff3a7224 */ /* 0x000fe400078e0005 */
[----:B------:R-:W-:Y:S05]  /*6ba0*/  CALL.REL.NOINC `($__internal_1_$__cuda_sm70_shflsync_bfly_p) ;  /* 0x0000001000007944 */ /* 0x000fea0003c00000 */
[----:B01----:R-:W-:Y:S05]  /*6bb0*/  BRA `(.L_x_243) ;  /* 0xffffbd5000007947 */ /* 0x003fea000383ffff */
        .weak           $__internal_1_$__cuda_sm70_shflsync_bfly_p
        .type           $__internal_1_$__cuda_sm70_shflsync_bfly_p,@function
        .size           $__internal_1_$__cuda_sm70_shflsync_bfly_p,(.L_x_2209 - $__internal_1_$__cuda_sm70_shflsync_bfly_p)
$__internal_1_$__cuda_sm70_shflsync_bfly_p:
[----:B------:R-:W-:Y:S01]  /*6bc0*/  IMAD.MOV.U32 R49, RZ, RZ, 0x0 ;  /* 0x00000000ff317424 */ /* 0x000fe200078e00ff */
[----:B------:R-:W-:Y:S04]  /*6bd0*/  WARPSYNC R57 ;  /* 0x0000003900007348 */ /* 0x000fe80003800000 */
[----:B------:R0:W1:Y:S01]  /*6be0*/  SHFL.BFLY PT, R55, R58, R55, R56 ;  /* 0x0c0000373a377389 */ /* 0x00006200000e0038 */
[----:B------:R-:W-:Y:S05]  /*6bf0*/  RET.REL.NODEC R48 `(_ZN4mmha33masked_multihead_attention_kernelItLi32ELi32ELi2ELi4ELi128ELb1ELb1EEEv26Multihead_attention_paramsIT_XT5_EE) ;  /* 0xffff940030007950 */ /* 0x000fea0003c3ffff */
.L_x_244:
        /* <DEDUP_REMOVED lines=16> */
.L_x_2209:


//--------------------- .text._ZN4mmha33masked_multihead_attention_kernelItLi32ELi32ELi4ELi4ELi64ELb1ELb1EEEv26Multihead_attention_paramsIT_XT5_EE --------------------------
	.section	.text._ZN4mmha33masked_multihead_attention_kernelItLi32ELi32ELi4ELi4ELi64ELb1ELb1EEEv26Multihead_attention_paramsIT_XT5_EE,"ax",@progbits
	.sectioninfo	@"SHI_REGISTERS=56"
	.align	128
        .global         _ZN4mmha33masked_multihead_attention_kernelItLi32ELi32ELi4ELi4ELi64ELb1ELb1EEEv26Multihead_attention_paramsIT_XT5_EE
        .type           _ZN4mmha33masked_multihead_attention_kernelItLi32ELi32ELi4ELi4ELi64ELb1ELb1EEEv26Multihead_attention_paramsIT_XT5_EE,@function
        .size           _ZN4mmha33masked_multihead_attention_kernelItLi32ELi32ELi4ELi4ELi64ELb1ELb1EEEv26Multihead_attention_paramsIT_XT5_EE,(.L_x_2210 - _ZN4mmha33masked_multihead_attention_kernelItLi32ELi32ELi4ELi4ELi64ELb1ELb1EEEv26Multihead_attention_paramsIT_XT5_EE)
        .other          _ZN4mmha33masked_multihead_attention_kernelItLi32ELi32ELi4ELi4ELi64ELb1ELb1EEEv26Multihead_attention_paramsIT_XT5_EE,@"STO_CUDA_ENTRY STV_DEFAULT"
_ZN4mmha33masked_multihead_attention_kernelItLi32ELi32ELi4ELi4ELi64ELb1ELb1EEEv26Multihead_attention_paramsIT_XT5_EE:
.text._ZN4mmha33masked_multihead_attention_kernelItLi32ELi32ELi4ELi4ELi64ELb1ELb1EEEv26Multihead_attention_paramsIT_XT5_EE:
        /* <DEDUP_REMOVED lines=11> */
.L_x_245:
        /* <DEDUP_REMOVED lines=9> */
[----:B------:R-:W-:Y:S01]  /*0140*/  IMAD.MOV.U32 R32, RZ, RZ, RZ ;  /* 0x000000ffff207224 */ /* 0x000fe200078e00ff */
[----:B------:R-:W-:-:S02]  /*0150*/  ISETP.EQ.U32.AND P0, PT, RZ, c[0x0][0x170], PT ;  /* 0x00005c00ff007a0c */ /* 0x000fc40003f02070 */
[----:B------:R-:W-:Y:S01]  /*0160*/  IABS R14, c[0x0][0x1d4] ;  /* 0x00007500000e7a13 */ /* 0x000fe20000000000 */
[----:B------:R-:W-:Y:S01]  /*0170*/  CS2R R34, SRZ ;  /* 0x0000000000227805 */ /* 0x000fe2000001ff00 */
[----:B------:R-:W-:Y:S01]  /*0180*/  IMAD.MOV.U32 R27, RZ, RZ, RZ ;  /* 0x000000ffff1b7224 */ /* 0x000fe200078e00ff */
[----:B------:R-:W-:Y:S01]  /*0190*/  BSSY B0, `(.L_x_246) ;  /* 0x000006a000007945 */ /* 0x000fe20003800000 */
[----:B------:R-:W-:Y:S02]  /*01a0*/  P2R R25, PR, RZ, 0x10 ;  /* 0x00000010ff197803 */ /* 0x000fe40000000000 */
[----:B-1----:R-:W-:-:S04]  /*01b0*/  IADD3 R2, R0, 0xffffffe, RZ ;  /* 0x0ffffffe00027810 */ /* 0x002fc80007ffe0ff */
[----:B------:R1:W4:Y:S02]  /*01c0*/  F2I.FTZ.U32.TRUNC.NTZ R3, R2 ;  /* 0x0000000200037305 */ /* 0x000324000021f000 */
[----:B-1----:R-:W-:Y:S02]  /*01d0*/  IMAD.MOV.U32 R2, RZ, RZ, RZ ;  /* 0x000000ffff027224 */ /* 0x002fe400078e00ff */
[----:B----4-:R-:W-:-:S04]  /*01e0*/  IMAD.MOV R4, RZ, RZ, -R3 ;  /* 0x000000ffff047224 */ /* 0x010fc800078e0a03 */
[----:B------:R-:W-:Y:S01]  /*01f0*/  IMAD R7, R4, R5, RZ ;  /* 0x0000000504077224 */ /* 0x000fe200078e02ff */
[----:B0-----:R-:W-:-:S03]  /*0200*/  IABS R4, R16 ;  /* 0x0000001000047213 */ /* 0x001fc60000000000 */
[----:B------:R-:W-:-:S06]  /*0210*/  IMAD.HI.U32 R3, R3, R7, R2 ;  /* 0x0000000703037227 */ /* 0x000fcc00078e0002 */
[----:B------:R-:W-:-:S04]  /*0220*/  IMAD.HI.U32 R30, R3, R4, RZ ;  /* 0x00000004031e7227 */ /* 0x000fc800078e00ff */
[----:B------:R-:W-:Y:S02]  /*0230*/  IMAD.MOV.U32 R3, RZ, RZ, 0x4 ;  /* 0x00000004ff037424 */ /* 0x000fe400078e00ff */
[----:B------:R-:W-:Y:S02]  /*0240*/  IMAD.MOV R0, RZ, RZ, -R30 ;  /* 0x000000ffff007224 */ /* 0x000fe400078e0a1e */
[----:B------:R-:W-:-:S04]  /*0250*/  IMAD.WIDE R42, R16, R3, c[0x0][0x278] ;  /* 0x00009e00102a7625 */ /* 0x000fc800078e0203 */
[C---:B------:R-:W-:Y:S02]  /*0260*/  IMAD R0, R5.reuse, R0, R4 ;  /* 0x0000000005007224 */ /* 0x040fe400078e0204 */
[----:B------:R-:W4:Y:S03]  /*0270*/  LDG.E R42, [R42.64] ;  /* 0x000000242a2a7981 */ /* 0x000f26000c1e1900 */
        /* <DEDUP_REMOVED lines=12> */
[----:B--2---:R-:W-:-:S04]  /*0340*/  SHF.R.S32.HI R4, RZ, 0x1f, R23 ;  /* 0x0000001fff047819 */ /* 0x004fc80000011417 */
[----:B------:R-:W-:Y:S02]  /*0350*/  LEA.HI R4, R4, R23, RZ, 0x2 ;  /* 0x0000001704047211 */ /* 0x000fe400078f10ff */
[----:B------:R-:W-:Y:S02]  /*0360*/  ISETP.GT.AND P5, PT, R23, 0xf, PT ;  /* 0x0000000f1700780c */ /* 0x000fe40003fa4270 */
[----:B------:R-:W-:Y:S01]  /*0370*/  LOP3.LUT R28, R4, 0xfffffffc, RZ, 0xc0, !PT ;  /* 0xfffffffc041c7812 */ /* 0x000fe200078ec0ff */
[----:B---3--:R-:W-:Y:S01]  /*0380*/  IMAD R22, R16, c[0x0][0x1d8], R29 ;  /* 0x0000760010167a24 */ /* 0x008fe200078e021d */
[----:B------:R-:W-:-:S03]  /*0390*/  SHF.R.S32.HI R19, RZ, 0x2, R4 ;  /* 0x00000002ff137819 */ /* 0x000fc60000011404 */
[----:B------:R-:W-:Y:S02]  /*03a0*/  IMAD.IADD R28, R23, 0x1, -R28 ;  /* 0x00000001171c7824 */ /* 0x000fe400078e0a1c */
[----:B------:R-:W-:Y:S02]  /*03b0*/  IMAD.SHL.U32 R22, R22, 0x20, RZ ;  /* 0x0000002016167824 */ /* 0x000fe400078e00ff */
[----:B------:R-:W-:Y:S02]  /*03c0*/  IMAD.SHL.U32 R31, R28, 0x2, RZ ;  /* 0x000000021c1f7824 */ /* 0x000fe400078e00ff */
[----:B------:R-:W-:Y:S02]  /*03d0*/  IMAD R33, R19, 0x8, R22 ;  /* 0x0000000813217824 */ /* 0x000fe400078e0216 */
[----:B------:R-:W-:Y:S01]  /*03e0*/  @!P5 IMAD.MOV.U32 R11, RZ, RZ, 0x2 ;  /* 0x00000002ff0bd424 */ /* 0x000fe200078e00ff */
[----:B------:R-:W-:Y:S01]  /*03f0*/  ISETP.EQ.OR.EX P0, PT, RZ, c[0x0][0x174], P5, P0 ;  /* 0x00005d00ff007a0c */ /* 0x000fe20002f02700 */
[----:B------:R-:W-:Y:S01]  /*0400*/  IMAD.SHL.U32 R5, R29, 0x20, RZ ;  /* 0x000000201d057824 */ /* 0x000fe200078e00ff */
[----:B------:R-:W-:Y:S01]  /*0410*/  P2R R0, PR, RZ, 0x20 ;  /* 0x00000020ff007803 */ /* 0x000fe20000000000 */
[----:B------:R-:W-:Y:S01]  /*0420*/  IMAD.SHL.U32 R0, R23, 0x2, RZ ;  /* 0x0000000217007824 */ /* 0x000fe200078e00ff */
[----:B----4-:R-:W-:-:S05]  /*0430*/  IADD3 R18, R42, -0x1, RZ ;  /* 0xffffffff2a127810 */ /* 0x010fca0007ffe0ff */
[----:B------:R-:W-:-:S04]  /*0440*/  @!P5 IMAD R4, R18, 0x8, R31 ;  /* 0x000000081204d824 */ /* 0x000fc800078e021f */
[----:B------:R-:W-:-:S04]  /*0450*/  @!P5 IMAD R4, R33, c[0x0][0x1d4], R4 ;  /* 0x000075002104da24 */ /* 0x000fc800078e0204 */
[----:B------:R-:W-:-:S05]  /*0460*/  @!P5 IMAD.WIDE R10, R4, R11, c[0x0][0x198] ;  /* 0x00006600040ad625 */ /* 0x000fca00078e020b */
[----:B------:R1:W5:Y:S01]  /*0470*/  @!P5 LDG.E R32, [R10.64] ;  /* 0x000000240a20d981 */ /* 0x000362000c1e1900 */
[----:B------:R-:W2:Y:S01]  /*0480*/  I2F.RP R4, R14 ;  /* 0x0000000e00047306 */ /* 0x000ea20000209400 */
[----:B------:R-:W-:Y:S02]  /*0490*/  IMAD.IADD R6, R5, 0x1, R0 ;  /* 0x0000000105067824 */ /* 0x000fe400078e0200 */
[----:B------:R-:W-:Y:S01]  /*04a0*/  @!P0 IMAD.MOV.U32 R7, RZ, RZ, 0x2 ;  /* 0x00000002ff078424 */ /* 0x000fe200078e00ff */
[----:B------:R-:W-:-:S03]  /*04b0*/  ISETP.NE.U32.AND P2, PT, RZ, c[0x0][0x1f8], PT ;  /* 0x00007e00ff007a0c */ /* 0x000fc60003f45070 */
[----:B0-----:R-:W-:Y:S01]  /*04c0*/  @!P0 IMAD.WIDE R2, R6, R7, c[0x0][0x170] ;  /* 0x00005c0006028625 */ /* 0x001fe200078e0207 */
[----:B------:R-:W-:-:S04]  /*04d0*/  ISETP.EQ.U32.AND P1, PT, RZ, c[0x0][0x180], PT ;  /* 0x00006000ff007a0c */ /* 0x000fc80003f22070 */
[----:B------:R0:W5:Y:S01]  /*04e0*/  @!P0 LDG.E R35, [R2.64] ;  /* 0x0000002402238981 */ /* 0x000162000c1e1900 */
[----:B------:R-:W-:Y:S02]  /*04f0*/  ISETP.NE.AND.EX P0, PT, RZ, c[0x0][0x1fc], PT, P2 ;  /* 0x00007f00ff007a0c */ /* 0x000fe40003f05320 */
[----:B------:R-:W-:Y:S02]  /*0500*/  ISETP.EQ.OR.EX P1, PT, RZ, c[0x0][0x184], P5, P1 ;  /* 0x00006100ff007a0c */ /* 0x000fe40002f22710 */
[----:B------:R-:W-:Y:S01]  /*0510*/  ISETP.LT.AND P2, PT, R23, 0x10, P4 ;  /* 0x000000101700780c */ /* 0x000fe20002741270 */
[----:B--2---:R-:W2:Y:S01]  /*0520*/  MUFU.RCP R4, R4 ;  /* 0x0000000400047308 */ /* 0x004ea20000001000 */
[----:B------:R-:W-:Y:S02]  /*0530*/  ISETP.NE.OR P1, PT, RZ, c[0x0][0x1ec], P1 ;  /* 0x00007b00ff007a0c */ /* 0x000fe40000f25670 */
[----:B------:R-:W-:-:S05]  /*0540*/  SHF.R.S32.HI R7, RZ, 0x1f, R16 ;  /* 0x0000001fff077819 */ /* 0x000fca0000011410 */
[----:B0-----:R-:W-:-:S04]  /*0550*/  @P0 LEA R2, P3, R16, c[0x0][0x1f8], 0x2 ;  /* 0x00007e0010020a11 */ /* 0x001fc800078610ff */
[----:B------:R-:W-:Y:S02]  /*0560*/  @P2 IMAD R3, R24, c[0x0][0x1d8], R29 ;  /* 0x0000760018032a24 */ /* 0x000fe400078e021d */
[----:B------:R-:W-:Y:S02]  /*0570*/  @!P1 IMAD.MOV.U32 R9, RZ, RZ, 0x2 ;  /* 0x00000002ff099424 */ /* 0x000fe400078e00ff */
[----:B------:R-:W-:Y:S01]  /*0580*/  @P2 IMAD.MOV.U32 R13, RZ, RZ, 0x2 ;  /* 0x00000002ff0d2424 */ /* 0x000fe200078e00ff */
[----:B--2---:R-:W-:Y:S01]  /*0590*/  IADD3 R12, R4, 0xffffffe, RZ ;  /* 0x0ffffffe040c7810 */ /* 0x004fe20007ffe0ff */
[----:B------:R-:W-:Y:S01]  /*05a0*/  @P2 IMAD R8, R3, 0x20, R0 ;  /* 0x0000002003082824 */ /* 0x000fe200078e0200 */
[----:B------:R-:W-:Y:S01]  /*05b0*/  @P0 LEA.HI.X R3, R16, c[0x0][0x1fc], R7, 0x2, P3 ;  /* 0x00007f0010030a11 */ /* 0x000fe200018f1407 */
[----:B------:R-:W-:-:S04]  /*05c0*/  @!P1 IMAD.WIDE R6, R6, R9, c[0x0][0x180] ;  /* 0x0000600006069625 */ /* 0x000fc800078e0209 */
[----:B------:R-:W-:Y:S01]  /*05d0*/  @P2 IMAD.WIDE R8, R8, R13, c[0x0][0x230] ;  /* 0x00008c0008082625 */ /* 0x000fe200078e020d */
[----:B------:R0:W5:Y:S01]  /*05e0*/  @P0 LDG.E R27, [R2.64] ;  /* 0x00000024021b0981 */ /* 0x000162000c1e1900 */
[----:B------:R2:W0:Y:S01]  /*05f0*/  F2I.FTZ.U32.TRUNC.NTZ R13, R12 ;  /* 0x0000000c000d7305 */ /* 0x000422000021f000 */
[----:B------:R-:W-:Y:S01]  /*0600*/  IABS R17, R18 ;  /* 0x0000001200117213 */ /* 0x000fe20000000000 */
[----:B------:R-:W-:Y:S01]  /*0610*/  IMAD R5, R16, c[0x0][0x1c8], R5 ;  /* 0x0000720010057a24 */ /* 0x000fe200078e0205 */
[----:B------:R1:W5:Y:S01]  /*0620*/  @!P1 LDG.E R34, [R6.64] ;  /* 0x0000002406229981 */ /* 0x000362000c1e1900 */
[----:B------:R-:W-:-:S03]  /*0630*/  ISETP.NE.AND P4, PT, RZ, c[0x0][0x1ec], PT ;  /* 0x00007b00ff007a0c */ /* 0x000fc60003f85270 */
[----:B------:R3:W5:Y:S01]  /*0640*/  @P2 LDG.E R9, [R8.64] ;  /* 0x0000002408092981 */ /* 0x000762000c1e1900 */
[----:B--2---:R-:W-:Y:S02]  /*0650*/  IMAD.MOV.U32 R12, RZ, RZ, RZ ;  /* 0x000000ffff0c7224 */ /* 0x004fe400078e00ff */
[----:B0-----:R-:W-:-:S04]  /*0660*/  IMAD.MOV R3, RZ, RZ, -R13 ;  /* 0x000000ffff037224 */ /* 0x001fc800078e0a0d */
[----:B------:R-:W-:-:S04]  /*0670*/  IMAD R3, R3, R14, RZ ;  /* 0x0000000e03037224 */ /* 0x000fc800078e02ff */
[----:B------:R-:W-:-:S06]  /*0680*/  IMAD.HI.U32 R13, R13, R3, R12 ;  /* 0x000000030d0d7227 */ /* 0x000fcc00078e000c */
[----:B------:R-:W-:-:S04]  /*0690*/  IMAD.HI.U32 R13, R13, R17, RZ ;  /* 0x000000110d0d7227 */ /* 0x000fc800078e00ff */
[----:B------:R-:W-:-:S04]  /*06a0*/  IMAD.MOV R13, RZ, RZ, -R13 ;  /* 0x000000ffff0d7224 */ /* 0x000fc800078e0a0d */
[----:B------:R-:W-:-:S05]  /*06b0*/  IMAD R17, R14, R13, R17 ;  /* 0x0000000d0e117224 */ /* 0x000fca00078e0211 */
[----:B------:R-:W-:Y:S02]  /*06c0*/  ISETP.GT.U32.AND P0, PT, R14, R17, PT ;  /* 0x000000110e00720c */ /* 0x000fe40003f04070 */
[----:B------:R-:W-:Y:S01]  /*06d0*/  ISETP.NE.AND P1, PT, RZ, c[0x0][0x1c8], PT ;  /* 0x00007200ff007a0c */ /* 0x000fe20003f25270 */
[----:B---3--:R-:W-:-:S03]  /*06e0*/  IMAD.MOV.U32 R8, RZ, RZ, RZ ;  /* 0x000000ffff087224 */ /* 0x008fc600078e00ff */
        /* <DEDUP_REMOVED lines=20> */
.L_x_247:
[----:B01----:R-:W-:Y:S05]  /*0830*/  BSYNC B0 ;  /* 0x0000000000007941 */ /* 0x003fea0003800000 */
.L_x_246:
        /* <DEDUP_REMOVED lines=43> */
[----:B------:R-:W-:-:S04]  /*0af0*/  ISETP.NE.AND P2, PT, R37, RZ, PT ;  /* 0x000000ff2500720c */ /* 0x000fc80003f45270 */
[----:B------:R-:W-:Y:S01]  /*0b00*/  @!P1 IMAD.MOV R36, RZ, RZ, -R36 ;  /* 0x000000ffff249224 */ /* 0x000fe200078e0a24 */
[----:B------:R-:W-:Y:S02]  /*0b10*/  ISETP.LT.AND P1, PT, R0, c[0x0][0x1e0], !P0 ;  /* 0x0000780000007a0c */ /* 0x000fe40004721270 */
[----:B------:R-:W-:Y:S02]  /*0b20*/  ISETP.NE.U32.AND P0, PT, R3, 0x1, PT ;  /* 0x000000010300780c */ /* 0x000fe40003f05070 */
[----:B------:R-:W-:-:S04]  /*0b30*/  P2R R39, PR, RZ, 0x2 ;  /* 0x00000002ff277803 */ /* 0x000fc80000000000 */
        /* <DEDUP_REMOVED lines=23> */
.L_x_250:
        /* <DEDUP_REMOVED lines=9> */
.L_x_251:
        /* <DEDUP_REMOVED lines=42> */
.L_x_255:
        /* <DEDUP_REMOVED lines=34> */
.L_x_258:
[----:B------:R-:W-:Y:S05]  /*1200*/  BSYNC B2 ;  /* 0x0000000000027941 */ /* 0x000fea0003800000 */
.L_x_257:
[----:B------:R-:W-:Y:S01]  /*1210*/  PRMT R6, R32, 0x7632, R6 ;  /* 0x0000763220067816 */ /* 0x000fe20000000006 */
[----:B------:R0:W-:Y:S04]  /*1220*/  STS.U16 [R13+0x90], R32 ;  /* 0x000090200d007388 */ /* 0x0001e80000000400 */
[----:B------:R0:W-:Y:S02]  /*1230*/  STS.U16 [R12], R6 ;  /* 0x000000060c007388 */ /* 0x0001e40000000400 */
.L_x_256:
[----:B------:R-:W-:Y:S05]  /*1240*/  BSYNC B1 ;  /* 0x0000000000017941 */ /* 0x000fea0003800000 */
.L_x_254:
[----:B------:R-:W-:Y:S01]  /*1250*/  PRMT R5, R35, 0x7632, R5 ;  /* 0x0000763223057816 */ /* 0x000fe20000000005 */
[----:B------:R1:W-:Y:S04]  /*1260*/  STS.U16 [R4+0x90], R35 ;  /* 0x0000902304007388 */ /* 0x0003e80000000400 */
[----:B------:R1:W-:Y:S02]  /*1270*/  STS.U16 [R37], R5 ;  /* 0x0000000525007388 */ /* 0x0003e40000000400 */
.L_x_253:
[----:B------:R-:W-:Y:S05]  /*1280*/  BSYNC B0 ;  /* 0x0000000000007941 */ /* 0x000fea0003800000 */
.L_x_252:
[----:B------:R-:W-:Y:S06]  /*1290*/  BAR.SYNC.DEFER_BLOCKING 0x0 ;  /* 0x0000000000007b1d */ /* 0x000fec0000010000 */
[----:B------:R-:W-:Y:S01]  /*12a0*/  BSSY B0, `(.L_x_259) ;  /* 0x0000005000007945 */ /* 0x000fe20003800000 */
[----:B------:R-:W-:Y:S05]  /*12b0*/  @!P6 BRA `(.L_x_260) ;  /* 0x000000300000e947 */ /* 0x000fea0003800000 */
[----:B------:R-:W-:Y:S01]  /*12c0*/  ISETP.NE.AND P0, PT, RZ, c[0x0][0x1ec], PT ;  /* 0x00007b00ff007a0c */ /* 0x000fe20003f05270 */
[----:B01----:R0:W1:-:S12]  /*12d0*/  LDS R35, [R0] ;  /* 0x0000000000237984 */ /* 0x0030580000000800 */
[----:B------:R0:W2:Y:S02]  /*12e0*/  @!P0 LDS R32, [R3] ;  /* 0x0000000003208984 */ /* 0x0000a40000000800 */
.L_x_260:
[----:B------:R-:W-:Y:S05]  /*12f0*/  BSYNC B0 ;  /* 0x0000000000007941 */ /* 0x000fea0003800000 */
.L_x_259:
[----:B------:R-:W-:Y:S06]  /*1300*/  BAR.SYNC.DEFER_BLOCKING 0x0 ;  /* 0x0000000000007b1d */ /* 0x000fec0000010000 */
[----:B------:R-:W-:Y:S05]  /*1310*/  BRA `(.L_x_249) ;  /* 0x0000035000007947 */ /* 0x000fea0003800000 */
.L_x_248:
        /* <DEDUP_REMOVED lines=25> */
.L_x_261:
        /* <DEDUP_REMOVED lines=27> */
.L_x_262:
[----:B------:R-:W-:Y:S05]  /*1660*/  BSYNC B0 ;  /* 0x0000000000007941 */ /* 0x000fea0003800000 */
.L_x_249:
[----:B------:R-:W-:Y:S01]  /*1670*/  ISETP.GT.AND P0, PT, R23, 0xf, PT ;  /* 0x0000000f1700780c */ /* 0x000fe20003f04270 */
[----:B------:R-:W-:Y:S01]  /*1680*/  BSSY B0, `(.L_x_263) ;  /* 0x000001c000007945 */ /* 0x000fe20003800000 */
[----:B0-----:R-:W-:-:S11]  /*1690*/  IMAD.MOV.U32 R0, RZ, RZ, RZ ;  /* 0x000000ffff007224 */ /* 0x001fd600078e00ff */
[----:B------:R-:W-:Y:S05]  /*16a0*/  @P0 BRA `(.L_x_264) ;  /* 0x0000019000000947 */ /* 0x000fea0003800000 */
[----:B-1----:R0:W-:Y:S01]  /*16b0*/  STS [R23.X4+0x10], R35 ;  /* 0x0000102317007388 */ /* 0x0021e20000004800 */
[----:B------:R-:W-:Y:S01]  /*16c0*/  ISETP.NE.AND P0, PT, RZ, c[0x0][0x1ec], PT ;  /* 0x00007b00ff007a0c */ /* 0x000fe20003f05270 */
[----:B--2---:R-:W-:-:S10]  /*16d0*/  HFMA2.MMA R0, R35, R32, -RZ ;  /* 0x0000002023007235 */ /* 0x004fd400001000ff */
[--C-:B------:R-:W-:Y:S02]  /*16e0*/  HADD2.F32 R3, -RZ, R0.reuse.H0_H0 ;  /* 0x20000000ff037230 */ /* 0x100fe40000004100 */
[----:B------:R-:W-:Y:S01]  /*16f0*/  HADD2.F32 R6, -RZ, R0.H1_H1 ;  /* 0x30000000ff067230 */ /* 0x000fe20000004100 */
[----:B------:R-:W-:Y:S05]  /*1700*/  @P0 BRA `(.L_x_265) ;  /* 0x0000006000000947 */ /* 0x000fea0003800000 */
[----:B0-----:R-:W-:Y:S01]  /*1710*/  IMAD R0, R17, 0x8, R31 ;  /* 0x0000000811007824 */ /* 0x001fe200078e021f */
[----:B------:R0:W-:Y:S01]  /*1720*/  STS [R23.X4+0x50], R34 ;  /* 0x0000502217007388 */ /* 0x0001e20000004800 */
[----:B------:R-:W-:Y:S02]  /*1730*/  IMAD.MOV.U32 R5, RZ, RZ, 0x2 ;  /* 0x00000002ff057424 */ /* 0x000fe400078e00ff */
[----:B------:R-:W-:-:S04]  /*1740*/  IMAD R0, R33, c[0x0][0x1d4], R0 ;  /* 0x0000750021007a24 */ /* 0x000fc800078e0200 */
[----:B------:R-:W-:-:S05]  /*1750*/  IMAD.WIDE R4, R0, R5, c[0x0][0x198] ;  /* 0x0000660000047625 */ /* 0x000fca00078e0205 */
[----:B------:R0:W-:Y:S02]  /*1760*/  STG.E [R4.64], R32 ;  /* 0x0000002004007986 */ /* 0x0001e4000c101924 */
.L_x_265:
[----:B0-----:R-:W-:Y:S01]  /*1770*/  UMOV UR4, 0xffff ;  /* 0x0000ffff00047882 */ /* 0x001fe20000000000 */
[----:B------:R-:W-:Y:S02]  /*1780*/  FADD.FTZ R50, R3, R6 ;  /* 0x0000000603327221 */ /* 0x000fe40000010000 */
[----:B------:R-:W-:Y:S05]  /*1790*/  BRA.DIV UR4, `(.L_x_266) ;  /* 0x00004b9204007947 */ /* 0x000fea000b800000 */
[----:B------:R0:W1:Y:S02]  /*17a0*/  SHFL.BFLY PT, R0, R50, 0x8, 0x1f ;  /* 0x0d001f0032007f89 */ /* 0x00006400000e0000 */
.L_x_360:
        /* <DEDUP_REMOVED lines=8> */
.L_x_361:
[----:B-1----:R-:W-:Y:S02]  /*1830*/  FADD.FTZ R0, R0, R3 ;  /* 0x0000000300007221 */ /* 0x002fe40000010000 */
.L_x_264:
[----:B------:R-:W-:Y:S05]  /*1840*/  BSYNC B0 ;  /* 0x0000000000007941 */ /* 0x000fea0003800000 */
.L_x_263:
        /* <DEDUP_REMOVED lines=18> */
.L_x_269:
[----:B------:R0:W-:Y:S02]  /*1970*/  STS [R9.X4+0x90], R44 ;  /* 0x0000902c09007388 */ /* 0x0001e40000004800 */
.L_x_268:
[----:B------:R-:W-:Y:S02]  /*1980*/  WARPSYNC 0xffffffff ;  /* 0xffffffff00007948 */ /* 0x000fe40003800000 */
[----:B------:R-:W-:Y:S01]  /*1990*/  BAR.SYNC.DEFER_BLOCKING 0x0 ;  /* 0x0000000000007b1d */ /* 0x000fe20000010000 */
[--C-:B------:R-:W-:Y:S01]  /*19a0*/  IADD3 R0, R18, 0x7, -R3.reuse ;  /* 0x0000000712007810 */ /* 0x100fe20007ffe803 */
[----:B------:R-:W-:Y:S01]  /*19b0*/  IMAD.IADD R33, R19, 0x1, R3 ;  /* 0x0000000113217824 */ /* 0x000fe200078e0203 */
[----:B------:R-:W-:Y:S01]  /*19c0*/  ISETP.NE.AND P0, PT, RZ, c[0x0][0x1ec], PT ;  /* 0x00007b00ff007a0c */ /* 0x000fe20003f05270 */
[----:B------:R-:W-:Y:S01]  /*19d0*/  IMAD R30, R30, c[0x0][0x1d0], R29 ;  /* 0x000074001e1e7a24 */ /* 0x000fe200078e021d */
[----:B-1----:R-:W-:Y:S01]  /*19e0*/  SHF.R.S32.HI R5, RZ, 0x1f, R0 ;  /* 0x0000001fff057819 */ /* 0x002fe20000011400 */
[----:B------:R-:W-:Y:S02]  /*19f0*/  BSSY B0, `(.L_x_270) ;  /* 0x00000ce000007945 */ /* 0x000fe40003800000 */
[----:B--2---:R-:W-:Y:S01]  /*1a00*/  IMAD.SHL.U32 R32, R30, 0x20, RZ ;  /* 0x000000201e207824 */ /* 0x004fe200078e00ff */
[----:B------:R-:W-:-:S04]  /*1a10*/  LEA.HI R5, R5, R0, RZ, 0x3 ;  /* 0x0000000005057211 */ /* 0x000fc800078f18ff */
[----:B------:R-:W-:-:S05]  /*1a20*/  LOP3.LUT R38, R5, 0xfffffff8, RZ, 0xc0, !PT ;  /* 0xfffffff805267812 */ /* 0x000fca00078ec0ff */
[----:B------:R-:W-:Y:S01]  /*1a30*/  IMAD.IADD R38, R38, 0x1, R3 ;  /* 0x0000000126267824 */ /* 0x000fe200078e0203 */
[----:B------:R1:W2:Y:S04]  /*1a40*/  @!P0 LDS R45, [R28.X4+0x50] ;  /* 0x000050001c2d8984 */ /* 0x0002a80000004800 */
[----:B------:R1:W3:Y:S04]  /*1a50*/  @!P0 LDS R43, [R28.X4+0x60] ;  /* 0x000060001c2b8984 */ /* 0x0002e80000004800 */
[----:B------:R1:W4:Y:S04]  /*1a60*/  @!P0 LDS R41, [R28.X4+0x70] ;  /* 0x000070001c298984 */ /* 0x0003280000004800 */
[----:B------:R1:W0:Y:S01]  /*1a70*/  @!P0 LDS R40, [R28.X4+0x80] ;  /* 0x000080001c288984 */ /* 0x0002220000004800 */
[----:B------:R-:W-:-:S13]  /*1a80*/  ISETP.GE.AND P0, PT, R33, R38, PT ;  /* 0x000000262100720c */ /* 0x000fda0003f06270 */
[----:B------:R-:W-:Y:S05]  /*1a90*/  @P0 BRA `(.L_x_271) ;  /* 0x00000c3000000947 */ /* 0x000fea0003800000 */
[----:B-1----:R1:W4:Y:S01]  /*1aa0*/  LDS R39, [R28.X4+0x10] ;  /* 0x000010001c277984 */ /* 0x0023220000004800 */
[----:B------:R-:W-:Y:S01]  /*1ab0*/  IMAD R12, R24, c[0x0][0x1d8], R29 ;  /* 0x00007600180c7a24 */ /* 0x000fe200078e021d */
[----:B------:R-:W-:Y:S01]  /*1ac0*/  IADD3 R26, -R42, 0x1, RZ ;  /* 0x000000012a1a7810 */ /* 0x000fe20007ffe1ff */
[--C-:B------:R-:W-:Y:S01]  /*1ad0*/  IMAD R34, R22, c[0x0][0x1d4], R31.reuse ;  /* 0x0000750016227a24 */ /* 0x100fe200078e021f */
[----:B------:R1:W3:Y:S01]  /*1ae0*/  LDS R37, [R28.X4+0x20] ;  /* 0x000020001c257984 */ /* 0x0002e20000004800 */
[--C-:B------:R-:W-:Y:S02]  /*1af0*/  IMAD R12, R12, 0x20, R31.reuse ;  /* 0x000000200c0c7824 */ /* 0x100fe400078e021f */
[----:B------:R-:W-:Y:S01]  /*1b00*/  IMAD R31, R32, c[0x0][0x1d4], R31 ;  /* 0x00007500201f7a24 */ /* 0x000fe200078e021f */
[----:B------:R1:W2:Y:S01]  /*1b10*/  LDS R36, [R28.X4+0x30] ;  /* 0x000030001c247984 */ /* 0x0002a20000004800 */
[----:B------:R-:W-:Y:S01]  /*1b20*/  IMAD.MOV.U32 R8, RZ, RZ, c[0x0][0x1e8] ;  /* 0x00007a00ff087624 */ /* 0x000fe200078e00ff */
[----:B------:R-:W-:Y:S01]  /*1b30*/  IADD3 R14, R12, 0x8, RZ ;  /* 0x000000080c0e7810 */ /* 0x000fe20007ffe0ff */
[----:B------:R-:W-:Y:S01]  /*1b40*/  IMAD.MOV.U32 R15, RZ, RZ, 0x2 ;  /* 0x00000002ff0f7424 */ /* 0x000fe200078e00ff */
[----:B------:R1:W0:Y:S01]  /*1b50*/  LDS R35, [R28.X4+0x40] ;  /* 0x000040001c237984 */ /* 0x0002220000004800 */
[C---:B------:R-:W-:Y:S01]  /*1b60*/  IMAD R30, R29.reuse, c[0x0][0x220], R18 ;  /* 0x000088001d1e7a24 */ /* 0x040fe200078e0212 */
[----:B------:R-:W-:Y:S01]  /*1b70*/  IADD3 R8, R8, c[0x0][0x210], RZ ;  /* 0x0000840008087a10 */ /* 0x000fe20007ffe0ff */
[----:B------:R-:W-:Y:S01]  /*1b80*/  IMAD.WIDE R10, R29, R15, c[0x0][0x228] ;  /* 0x00008a001d0a7625 */ /* 0x000fe200078e020f */
[----:B------:R-:W-:-:S02]  /*1b90*/  SHF.R.S32.HI R7, RZ, 0x1f, R34 ;  /* 0x0000001fff077819 */ /* 0x000fc40000011422 */
[----:B------:R-:W-:Y:S01]  /*1ba0*/  SHF.R.S32.HI R6, RZ, 0x1f, R31 ;  /* 0x0000001fff067819 */ /* 0x000fe2000001141f */
[----:B------:R-:W-:-:S04]  /*1bb0*/  IMAD.WIDE R12, R12, R15, c[0x0][0x230] ;  /* 0x00008c000c0c7625 */ /* 0x000fc800078e020f */
[----:B0-----:R-:W-:Y:S02]  /*1bc0*/  IMAD.MOV.U32 R9, RZ, RZ, R33 ;  /* 0x000000ffff097224 */ /* 0x001fe400078e0021 */
[----:B-1----:R-:W-:-:S04]  /*1bd0*/  IMAD.WIDE R14, R14, R15, c[0x0][0x230] ;  /* 0x00008c000e0e7625 */ /* 0x002fc800078e020f */
.L_x_284:
[----:B------:R-:W-:Y:S02]  /*1be0*/  IABS R0, c[0x0][0x1d4] ;  /* 0x0000750000007a13 */ /* 0x000fe40000000000 */
[----:B------:R-:W-:Y:S02]  /*1bf0*/  ISETP.NE.U32.AND P0, PT, RZ, c[0x0][0x200], PT ;  /* 0x00008000ff007a0c */ /* 0x000fe40003f05070 */
[----:B------:R-:W0:Y:S01]  /*1c00*/  I2F.RP R49, R0 ;  /* 0x0000000000317306 */ /* 0x000e220000209400 */
[----:B------:R-:W-:Y:S01]  /*1c10*/  IMAD.MOV.U32 R20, RZ, RZ, RZ ;  /* 0x000000ffff147224 */ /* 0x000fe200078e00ff */
[----:B------:R-:W-:-:S13]  /*1c20*/  ISETP.NE.AND.EX P0, PT, RZ, c[0x0][0x204], PT, P0 ;  /* 0x00008100ff007a0c */ /* 0x000fda0003f05300 */
[----:B------:R-:W-:Y:S01]  /*1c30*/  @P0 SHF.R.S32.HI R5, RZ, 0x1f, R9 ;  /* 0x0000001fff050819 */ /* 0x000fe20000011409 */
[----:B0-----:R-:W0:Y:S01]  /*1c40*/  MUFU.RCP R49, R49 ;  /* 0x0000003100317308 */ /* 0x001e220000001000 */
[----:B------:R-:W-:-:S04]  /*1c50*/  @P0 IADD3 R28, P1, P2, R9, c[0x0][0x200], R16 ;  /* 0x00008000091c0a10 */ /* 0x000fc80007a3e010 */
[----:B------:R-:W-:Y:S02]  /*1c60*/  @P0 IADD3.X R29, R5, c[0x0][0x204], R2, P1, P2 ;  /* 0x00008100051d0a10 */ /* 0x000fe40000fe4402 */
[----:B0-----:R-:W-:-:S03]  /*1c70*/  IADD3 R50, R49, 0xffffffe, RZ ;  /* 0x0ffffffe31327810 */ /* 0x001fc60007ffe0ff */
[----:B------:R0:W5:Y:S01]  /*1c80*/  @P0 LDG.E.U8 R5, [R28.64] ;  /* 0x000000241c050981 */ /* 0x000162000c1e1100 */
[----:B------:R-:W-:Y:S01]  /*1c90*/  ISETP.GE.AND P2, PT, R9, RZ, PT ;  /* 0x000000ff0900720c */ /* 0x000fe20003f46270 */
[----:B------:R-:W-:Y:S01]  /*1ca0*/  BSSY B1, `(.L_x_272) ;  /* 0x000002d000017945 */ /* 0x000fe20003800000 */
[----:B------:R-:W1:Y:S01]  /*1cb0*/  F2I.FTZ.U32.TRUNC.NTZ R21, R50 ;  /* 0x0000003200157305 */ /* 0x000e62000021f000 */
[----:B------:R-:W-:Y:S01]  /*1cc0*/  ISETP.NE.AND P3, PT, RZ, c[0x0][0x1d4], PT ;  /* 0x00007500ff007a0c */ /* 0x000fe20003f65270 */
[----:B-1----:R-:W-:-:S04]  /*1cd0*/  IMAD.MOV R51, RZ, RZ, -R21 ;  /* 0x000000ffff337224 */ /* 0x002fc800078e0a15 */
[----:B------:R-:W-:-:S04]  /*1ce0*/  IMAD R51, R51, R0, RZ ;  /* 0x0000000033337224 */ /* 0x000fc800078e02ff */
[----:B------:R-:W-:Y:S01]  /*1cf0*/  IMAD.HI.U32 R20, R21, R51, R20 ;  /* 0x0000003315147227 */ /* 0x000fe200078e0014 */
[----:B------:R-:W-:-:S05]  /*1d00*/  IABS R21, R9 ;  /* 0x0000000900157213 */ /* 0x000fca0000000000 */
[----:B------:R-:W-:-:S04]  /*1d10*/  IMAD.HI.U32 R20, R20, R21, RZ ;  /* 0x0000001514147227 */ /* 0x000fc800078e00ff */
[----:B------:R-:W-:-:S04]  /*1d20*/  IMAD.MOV R20, RZ, RZ, -R20 ;  /* 0x000000ffff147224 */ /* 0x000fc800078e0a14 */
[----:B------:R-:W-:-:S05]  /*1d30*/  IMAD R21, R0, R20, R21 ;  /* 0x0000001400157224 */ /* 0x000fca00078e0215 */
[----:B------:R-:W-:-:S13]  /*1d40*/  ISETP.GT.U32.AND P1, PT, R0, R21, PT ;  /* 0x000000150000720c */ /* 0x000fda0003f24070 */
[----:B------:R-:W-:-:S05]  /*1d50*/  @!P1 IMAD.IADD R21, R21, 0x1, -R0 ;  /* 0x0000000115159824 */ /* 0x000fca00078e0a00 */
[----:B------:R-:W-:-:S13]  /*1d60*/  ISETP.GT.U32.AND P1, PT, R0, R21, PT ;  /* 0x000000150000720c */ /* 0x000fda0003f24070 */
[----:B------:R-:W-:-:S04]  /*1d70*/  @!P1 IMAD.IADD R21, R21, 0x1, -R0 ;  /* 0x0000000115159824 */ /* 0x000fc800078e0a00 */
[----:B0-----:R-:W-:-:S04]  /*1d80*/  IMAD.MOV.U32 R29, RZ, RZ, R21 ;  /* 0x000000ffff1d7224 */ /* 0x001fc800078e0015 */
[----:B------:R-:W-:Y:S01]  /*1d90*/  @!P2 IMAD.MOV R29, RZ, RZ, -R29 ;  /* 0x000000ffff1da224 */ /* 0x000fe200078e0a1d */
[----:B------:R-:W-:-:S04]  /*1da0*/  @!P3 LOP3.LUT R29, RZ, c[0x0][0x1d4], RZ, 0x33, !PT ;  /* 0x00007500ff1dba12 */ /* 0x000fc800078e33ff */
[----:B------:R-:W-:Y:S02]  /*1db0*/  IADD3 R0, P1, R16, R29, RZ ;  /* 0x0000001d10007210 */ /* 0x000fe40007f3e0ff */
[C---:B------:R-:W-:Y:S02]  /*1dc0*/  IADD3 R49, R29.reuse, c[0x0][0x1d4], RZ ;  /* 0x000075001d317a10 */ /* 0x040fe40007ffe0ff */
[----:B------:R-:W-:Y:S02]  /*1dd0*/  LEA.HI.X.SX32 R21, R29, R2, 0x1, P1 ;  /* 0x000000021d157211 */ /* 0x000fe400008f0eff */
[----:B------:R-:W-:Y:S02]  /*1de0*/  ISETP.GE.AND P1, PT, R9, R18, PT ;  /* 0x000000120900720c */ /* 0x000fe40003f26270 */
[----:B------:R-:W-:-:S04]  /*1df0*/  LEA R20, P2, R0, c[0x0][0x1a8], 0x2 ;  /* 0x00006a0000147a11 */ /* 0x000fc800078410ff */
[----:B------:R-:W-:-:S07]  /*1e00*/  LEA.HI.X R21, R0, c[0x0][0x1ac], R21, 0x2, P2 ;  /* 0x00006b0000157a11 */ /* 0x000fce00010f1415 */
[----:B------:R-:W-:Y:S05]  /*1e10*/  @P1 BRA `(.L_x_273) ;  /* 0x0000015000001947 */ /* 0x000fea0003800000 */
[----:B----4-:R-:W4:Y:S02]  /*1e20*/  LDG.E R0, [R20.64] ;  /* 0x0000002414007981 */ /* 0x010f24000c1e1900 */
[----:B----4-:R-:W-:Y:S02]  /*1e30*/  IMAD R4, R0, c[0x0][0x1d8], RZ ;  /* 0x0000760000047a24 */ /* 0x010fe400078e02ff */
[----:B------:R-:W-:Y:S02]  /*1e40*/  IMAD.SHL.U32 R0, R29, 0x8, RZ ;  /* 0x000000081d007824 */ /* 0x000fe400078e00ff */
[----:B------:R-:W-:-:S04]  /*1e50*/  IMAD.SHL.U32 R29, R4, 0x20, RZ ;  /* 0x00000020041d7824 */ /* 0x000fc800078e00ff */
[----:B------:R-:W-:-:S05]  /*1e60*/  IMAD R29, R29, c[0x0][0x1d4], R0 ;  /* 0x000075001d1d7a24 */ /* 0x000fca00078e0200 */
[----:B------:R-:W-:-:S04]  /*1e70*/  IADD3 R4, P2, R31, R29, RZ ;  /* 0x0000001d1f047210 */ /* 0x000fc80007f5e0ff */
[----:B------:R-:W-:Y:S02]  /*1e80*/  LEA.HI.X.SX32 R29, R29, R6, 0x1, P2 ;  /* 0x000000061d1d7211 */ /* 0x000fe400010f0eff */
[----:B------:R-:W-:-:S04]  /*1e90*/  LEA R28, P2, R4, c[0x0][0x198], 0x1 ;  /* 0x00006600041c7a11 */ /* 0x000fc800078408ff */
[----:B------:R-:W-:-:S05]  /*1ea0*/  LEA.HI.X R29, R4, c[0x0][0x19c], R29, 0x1, P2 ;  /* 0x00006700041d7a11 */ /* 0x000fca00010f0c1d */
[----:B------:R0:W5:Y:S01]  /*1eb0*/  LDG.E R4, [R28.64] ;  /* 0x000000241c047981 */ /* 0x000162000c1e1900 */
[----:B------:R-:W-:-:S13]  /*1ec0*/  ISETP.NE.AND P2, PT, RZ, c[0x0][0x1ec], PT ;  /* 0x00007b00ff007a0c */ /* 0x000fda0003f45270 */
[----:B------:R-:W-:Y:S05]  /*1ed0*/  @P2 BRA `(.L_x_273) ;  /* 0x0000009000002947 */ /* 0x000fea0003800000 */
[----:B0-----:R-:W-:-:S13]  /*1ee0*/  ISETP.NE.AND P4, PT, R25, RZ, PT ;  /* 0x000000ff1900720c */ /* 0x001fda0003f85270 */
[----:B------:R-:W4:Y:S01]  /*1ef0*/  @P4 LDG.E R51, [R12.64] ;  /* 0x000000240c334981 */ /* 0x000f22000c1e1900 */
[----:B--2--5:R-:W-:Y:S01]  /*1f00*/  HFMA2.MMA R4, R4, 1, 1, R45 ;  /* 0x3c003c0004047835 */ /* 0x024fe2000000002d */
[----:B------:R-:W-:-:S04]  /*1f10*/  IADD3 R29, P2, R34, R0, RZ ;  /* 0x00000000221d7210 */ /* 0x000fc80007f5e0ff */
[----:B------:R-:W-:Y:S02]  /*1f20*/  LEA.HI.X.SX32 R0, R0, R7, 0x1, P2 ;  /* 0x0000000700007211 */ /* 0x000fe400010f0eff */
[----:B------:R-:W-:-:S04]  /*1f30*/  LEA R28, P2, R29, c[0x0][0x198], 0x1 ;  /* 0x000066001d1c7a11 */ /* 0x000fc800078408ff */
[----:B------:R-:W-:Y:S01]  /*1f40*/  LEA.HI.X R29, R29, c[0x0][0x19c], R0, 0x1, P2 ;  /* 0x000067001d1d7a11 */ /* 0x000fe200010f0c00 */
[----:B----4-:R-:W-:-:S05]  /*1f50*/  @P4 HMUL2 R4, R4, R51 ;  /* 0x0000003304044232 */ /* 0x010fca0000000000 */
[----:B------:R0:W-:Y:S03]  /*1f60*/  STG.E [R28.64], R4 ;  /* 0x000000041c007986 */ /* 0x0001e6000c101924 */
.L_x_273:
[----:B0-----:R-:W-:Y:S05]  /*1f70*/  BSYNC B1 ;  /* 0x0000000000017941 */ /* 0x001fea0003800000 */
.L_x_272:
[----:B------:R-:W-:Y:S01]  /*1f80*/  BSSY B1, `(.L_x_274) ;  /* 0x0000018000017945 */ /* 0x000fe20003800000 */
[----:B------:R-:W-:Y:S01]  /*1f90*/  IADD3 R0, R49, c[0x0][0x1d4], RZ ;  /* 0x0000750031007a10 */ /* 0x000fe20007ffe0ff */
        /* <DEDUP_REMOVED lines=15> */
[----:B------:R-:W-:Y:S01]  /*2090*/  IADD3 R29, P2, R34, R49, RZ ;  /* 0x00000031221d7210 */ /* 0x000fe20007f5e0ff */
[----:B---3-5:R-:W-:-:S03]  /*20a0*/  HADD2 R48, R48, R43 ;  /* 0x0000002b30307230 */ /* 0x028fc60000000000 */
[----:B------:R-:W-:Y:S02]  /*20b0*/  LEA.HI.X.SX32 R50, R49, R7, 0x1, P2 ;  /* 0x0000000731327211 */ /* 0x000fe400010f0eff */
[----:B------:R-:W-:-:S04]  /*20c0*/  LEA R28, P2, R29, c[0x0][0x198], 0x1 ;  /* 0x000066001d1c7a11 */ /* 0x000fc800078408ff */
[----:B------:R-:W-:Y:S01]  /*20d0*/  LEA.HI.X R29, R29, c[0x0][0x19c], R50, 0x1, P2 ;  /* 0x000067001d1d7a11 */ /* 0x000fe200010f0c32 */
[----:B----4-:R-:W-:-:S07]  /*20e0*/  @P3 HFMA2.MMA R48, R48, R51, -RZ ;  /* 0x0000003330303235 */ /* 0x010fce00001000ff */
[----:B------:R0:W-:Y:S04]  /*20f0*/  STG.E [R28.64], R48 ;  /* 0x000000301c007986 */ /* 0x0001e8000c101924 */
.L_x_275:
[----:B0-----:R-:W-:Y:S05]  /*2100*/  BSYNC B1 ;  /* 0x0000000000017941 */ /* 0x001fea0003800000 */
.L_x_274:
[----:B------:R-:W-:Y:S01]  /*2110*/  BSSY B1, `(.L_x_276) ;  /* 0x0000017000017945 */ /* 0x000fe20003800000 */
        /* <DEDUP_REMOVED lines=14> */
[----:B------:R-:W4:Y:S01]  /*2200*/  @P3 LDG.E R50, [R14.64+0x10] ;  /* 0x000010240e323981 */ /* 0x000f22000c1e1900 */
[----:B------:R-:W-:Y:S01]  /*2210*/  IADD3 R29, P2, R34, R49, RZ ;  /* 0x00000031221d7210 */ /* 0x000fe20007f5e0ff */
[----:B-----5:R-:W-:-:S03]  /*2220*/  HADD2 R47, R47, R41 ;  /* 0x000000292f2f7230 */ /* 0x020fc60000000000 */
[----:B------:R-:W-:Y:S02]  /*2230*/  LEA.HI.X.SX32 R52, R49, R7, 0x1, P2 ;  /* 0x0000000731347211 */ /* 0x000fe400010f0eff */
[----:B------:R-:W-:-:S04]  /*2240*/  LEA R28, P2, R29, c[0x0][0x198], 0x1 ;  /* 0x000066001d1c7a11 */ /* 0x000fc800078408ff */
[----:B------:R-:W-:Y:S01]  /*2250*/  LEA.HI.X R29, R29, c[0x0][0x19c], R52, 0x1, P2 ;  /* 0x000067001d1d7a11 */ /* 0x000fe200010f0c34 */
[----:B----4-:R-:W-:-:S05]  /*2260*/  @P3 HMUL2 R47, R47, R50 ;  /* 0x000000322f2f3232 */ /* 0x010fca0000000000 */
[----:B------:R0:W-:Y:S03]  /*2270*/  STG.E [R28.64], R47 ;  /* 0x0000002f1c007986 */ /* 0x0001e6000c101924 */
.L_x_277:
[----:B0-----:R-:W-:Y:S05]  /*2280*/  BSYNC B1 ;  /* 0x0000000000017941 */ /* 0x001fea0003800000 */
.L_x_276:
        /* <DEDUP_REMOVED lines=17> */
[----:B-----5:R-:W-:Y:S01]  /*23a0*/  HFMA2.MMA R46, R46, 1, 1, R40 ;  /* 0x3c003c002e2e7835 */ /* 0x020fe20000000028 */
[----:B------:R-:W-:-:S04]  /*23b0*/  IADD3 R0, P1, R34, R49, RZ ;  /* 0x0000003122007210 */ /* 0x000fc80007f3e0ff */
[----:B------:R-:W-:Y:S02]  /*23c0*/  LEA.HI.X.SX32 R21, R49, R7, 0x1, P1 ;  /* 0x0000000731157211 */ /* 0x000fe400008f0eff */
[----:B------:R-:W-:-:S04]  /*23d0*/  LEA R20, P1, R0, c[0x0][0x198], 0x1 ;  /* 0x0000660000147a11 */ /* 0x000fc800078208ff */
[----:B------:R-:W-:Y:S01]  /*23e0*/  LEA.HI.X R21, R0, c[0x0][0x19c], R21, 0x1, P1 ;  /* 0x0000670000157a11 */ /* 0x000fe200008f0c15 */
[----:B----4-:R-:W-:-:S05]  /*23f0*/  @P2 HMUL2 R46, R46, R29 ;  /* 0x0000001d2e2e2232 */ /* 0x010fca0000000000 */
[----:B------:R0:W-:Y:S03]  /*2400*/  STG.E [R20.64], R46 ;  /* 0x0000002e14007986 */ /* 0x0001e6000c101924 */
.L_x_279:
[----:B0-----:R-:W-:Y:S05]  /*2410*/  BSYNC B1 ;  /* 0x0000000000017941 */ /* 0x001fea0003800000 */
.L_x_278:
[----:B----45:R-:W-:Y:S01]  /*2420*/  HFMA2.MMA R0, R39, R4, -RZ ;  /* 0x0000000427007235 */ /* 0x030fe200001000ff */
[----:B------:R-:W-:-:S05]  /*2430*/  ISETP.NE.AND P0, PT, R5, RZ, P0 ;  /* 0x000000ff0500720c */ /* 0x000fca0000705270 */
[----:B---3--:R-:W-:-:S10]  /*2440*/  HFMA2.MMA R0, R37, R48, R0 ;  /* 0x0000003025007235 */ /* 0x008fd40000000000 */
[----:B--2---:R-:W-:-:S06]  /*2450*/  HFMA2 R0, R36, R47, R0 ;  /* 0x0000002f24007231 */ /* 0x004fcc0000000000 */
[----:B------:R-:W-:-:S10]  /*2460*/  HFMA2.MMA R0, R35, R46, R0 ;  /* 0x0000002e23007235 */ /* 0x000fd40000000000 */
[--C-:B------:R-:W-:Y:S02]  /*2470*/  HADD2.F32 R5, -RZ, R0.reuse.H0_H0 ;  /* 0x20000000ff057230 */ /* 0x100fe40000004100 */
[----:B------:R-:W-:-:S05]  /*2480*/  HADD2.F32 R0, -RZ, R0.H1_H1 ;  /* 0x30000000ff007230 */ /* 0x000fca0000004100 */
[----:B------:R-:W-:Y:S01]  /*2490*/  FADD.FTZ R50, R5, R0 ;  /* 0x0000000005327221 */ /* 0x000fe20000010000 */
[----:B------:R-:W-:Y:S05]  /*24a0*/  BRA.DIV ~URZ, `(.L_x_280) ;  /* 0x000040127f007947 */ /* 0x000fea000b800000 */
[----:B------:R0:W1:Y:S02]  /*24b0*/  SHFL.BFLY PT, R0, R50, 0x2, 0x1f ;  /* 0x0c401f0032007f89 */ /* 0x00006400000e0000 */
.L_x_362:
[----:B01----:R-:W-:Y:S01]  /*24c0*/  FADD.FTZ R50, R50, R0 ;  /* 0x0000000032327221 */ /* 0x003fe20000010000 */
[----:B------:R-:W-:Y:S05]  /*24d0*/  BRA.DIV ~URZ, `(.L_x_281) ;  /* 0x000040427f007947 */ /* 0x000fea000b800000 */
[----:B------:R0:W1:Y:S02]  /*24e0*/  SHFL.BFLY PT, R0, R50, 0x1, 0x1f ;  /* 0x0c201f0032007f89 */ /* 0x00006400000e0000 */
.L_x_363:
[----:B------:R-:W-:Y:S01]  /*24f0*/  LOP3.LUT P1, RZ, R23, 0x3, RZ, 0xc0, !PT ;  /* 0x0000000317ff7812 */ /* 0x000fe2000782c0ff */
[----:B------:R-:W-:Y:S01]  /*2500*/  BSSY B1, `(.L_x_282) ;  /* 0x0000019000017945 */ /* 0x000fe20003800000 */
[----:B-1----:R-:W-:Y:S02]  /*2510*/  FADD.FTZ R0, R50, R0 ;  /* 0x0000000032007221 */ /* 0x002fe40000010000 */
        /* <DEDUP_REMOVED lines=11> */
[----:B------:R-:W-:-:S04]  /*25d0*/  @P1 ISETP.GE.AND P3, PT, R9, R8, PT ;  /* 0x000000080900120c */ /* 0x000fc80003f66270 */
[----:B------:R-:W-:-:S04]  /*25e0*/  @P1 SEL R5, R27, RZ, !P3 ;  /* 0x000000ff1b051207 */ /* 0x000fc80005800000 */
[----:B------:R-:W-:-:S04]  /*25f0*/  @P1 IADD3 R29, R5, R9, R26 ;  /* 0x00000009051d1210 */ /* 0x000fc80007ffe01a */
[----:B0-----:R-:W0:Y:S01]  /*2600*/  @P1 I2F R50, R29 ;  /* 0x0000001d00321306 */ /* 0x001e220000201400 */
[----:B------:R-:W-:Y:S02]  /*2610*/  FMUL.FTZ R5, R0, c[0x0][0x1f0] ;  /* 0x00007c0000057a20 */ /* 0x000fe40000410000 */
[----:B------:R-:W-:Y:S01]  /*2620*/  IMAD.IADD R0, R9, 0x1, -R3 ;  /* 0x0000000109007824 */ /* 0x000fe200078e0a03 */
[----:B--2---:R-:W-:Y:S02]  /*2630*/  @P1 HADD2.F32 R49, -RZ, R49.H0_H0 ;  /* 0x20000031ff311230 */ /* 0x004fe40000004100 */
[----:B---3--:R-:W-:-:S05]  /*2640*/  @P2 HADD2.F32 R28, -RZ, R20.H0_H0 ;  /* 0x20000014ff1c2230 */ /* 0x008fca0000004100 */
[----:B------:R-:W-:-:S04]  /*2650*/  @P2 FADD.FTZ R5, R5, R28 ;  /* 0x0000001c05052221 */ /* 0x000fc80000010000 */
[----:B0-----:R-:W-:-:S05]  /*2660*/  @P1 FFMA.FTZ R5, R50, R49, R5 ;  /* 0x0000003132051223 */ /* 0x001fca0000010005 */
[----:B------:R0:W-:Y:S01]  /*2670*/  STS [R0.X4+0x90], R5 ;  /* 0x0000900500007388 */ /* 0x0001e20000004800 */
[----:B------:R-:W-:-:S03]  /*2680*/  @!P0 FMNMX.FTZ R44, R44, R5, !PT ;  /* 0x000000052c2c8209 */ /* 0x000fc60007810000 */
.L_x_283:
[----:B------:R-:W-:Y:S05]  /*2690*/  BSYNC B1 ;  /* 0x0000000000017941 */ /* 0x000fea0003800000 */
.L_x_282:
[----:B------:R-:W-:-:S04]  /*26a0*/  IADD3 R9, R9, 0x10, RZ ;  /* 0x0000001009097810 */ /* 0x000fc80007ffe0ff */
[----:B------:R-:W-:-:S13]  /*26b0*/  ISETP.GE.AND P0, PT, R9, R38, PT ;  /* 0x000000260900720c */ /* 0x000fda0003f06270 */
[----:B0-----:R-:W-:Y:S05]  /*26c0*/  @!P0 BRA `(.L_x_284) ;  /* 0xfffff51000008947 */ /* 0x001fea000383ffff */
.L_x_271:
[----:B-1----:R-:W-:Y:S05]  /*26d0*/  BSYNC B0 ;  /* 0x0000000000007941 */ /* 0x002fea0003800000 */
.L_x_270:
[----:B------:R-:W-:Y:S01]  /*26e0*/  SHF.R.S32.HI R6, RZ, 0x1f, R23 ;  /* 0x0000001fff067819 */ /* 0x000fe20000011417 */
[----:B------:R-:W-:Y:S05]  /*26f0*/  BRA.DIV ~URZ, `(.L_x_285) ;  /* 0x00003e827f007947 */ /* 0x000fea000b800000 */
[----:B------:R1:W4:Y:S02]  /*2700*/  SHFL.BFLY PT, R0, R44, 0x10, 0x1f ;  /* 0x0e001f002c007f89 */ /* 0x00032400000e0000 */
.L_x_364:
[----:B----4-:R-:W-:Y:S01]  /*2710*/  FMNMX.FTZ R50, R0, R44, !PT ;  /* 0x0000002c00327209 */ /* 0x010fe20007810000 */
[----:B------:R-:W-:Y:S05]  /*2720*/  BRA.DIV ~URZ, `(.L_x_286) ;  /* 0x00003ec27f007947 */ /* 0x000fea000b800000 */
[----:B------:R-:W4:Y:S02]  /*2730*/  SHFL.BFLY PT, R0, R50, 0x8, 0x1f ;  /* 0x0d001f0032007f89 */ /* 0x000f2400000e0000 */
[----:B----4-:R-:W-:-:S05]  /*2740*/  FMNMX.FTZ R4, R50, R0, !PT ;  /* 0x0000000032047209 */ /* 0x010fca0007810000 */
[----:B------:R4:W1:Y:S02]  /*2750*/  SHFL.BFLY PT, R0, R4, 0x4, 0x1f ;  /* 0x0c801f0004007f89 */ /* 0x00086400000e0000 */
.L_x_365:
        /* <DEDUP_REMOVED lines=10> */
[----:B----4-:R-:W-:Y:S02]  /*2800*/  IMAD.MOV.U32 R4, RZ, RZ, -0x800001 ;  /* 0xff7fffffff047424 */ /* 0x010fe400078e00ff */
[----:B------:R-:W-:Y:S02]  /*2810*/  IMAD.IADD R7, R23, 0x1, R3 ;  /* 0x0000000117077824 */ /* 0x000fe400078e0203 */
[----:B------:R-:W-:Y:S01]  /*2820*/  BSSY B0, `(.L_x_287) ;  /* 0x000006c000007945 */ /* 0x000fe20003800000 */
[----:B------:R-:W-:Y:S02]  /*2830*/  IMAD.MOV.U32 R8, RZ, RZ, RZ ;  /* 0x000000ffff087224 */ /* 0x000fe400078e00ff */
[----:B------:R-:W-:-:S05]  /*2840*/  ISETP.GE.AND P1, PT, R7, R42, PT ;  /* 0x0000002a0700720c */ /* 0x000fca0003f26270 */
[----:B------:R-:W4:Y:S04]  /*2850*/  @!P0 LDS R4, [R6.X4] ;  /* 0x0000000006048984 */ /* 0x000f280000004800 */
[----:B-1--4-:R-:W1:Y:S02]  /*2860*/  SHFL.BFLY PT, R5, R4, 0x1, 0x1f ;  /* 0x0c201f0004057f89 */ /* 0x012e6400000e0000 */
[----:B-1----:R-:W-:-:S06]  /*2870*/  FMNMX.FTZ R0, R5, R4, !PT ;  /* 0x0000000405007209 */ /* 0x002fcc0007810000 */
[----:B------:R-:W1:Y:S01]  /*2880*/  SHFL.IDX PT, R0, R0, RZ, 0x1f ;  /* 0x00001fff00007589 */ /* 0x000e6200000e0000 */
[----:B------:R-:W-:Y:S05]  /*2890*/  @P1 BRA `(.L_x_288) ;  /* 0x0000064000001947 */ /* 0x000fea0003800000 */
[----:B------:R-:W-:Y:S01]  /*28a0*/  LOP3.LUT R4, RZ, R3, RZ, 0x33, !PT ;  /* 0x00000003ff047212 */ /* 0x000fe200078e33ff */
[----:B------:R-:W-:Y:S01]  /*28b0*/  BSSY B1, `(.L_x_289) ;  /* 0x0000022000017945 */ /* 0x000fe20003800000 */
[----:B------:R-:W-:Y:S02]  /*28c0*/  IMAD.MOV.U32 R8, RZ, RZ, RZ ;  /* 0x000000ffff087224 */ /* 0x000fe400078e00ff */
[----:B------:R-:W-:Y:S01]  /*28d0*/  IADD3 R6, -R23, R42, R4 ;  /* 0x0000002a17067210 */ /* 0x000fe20007ffe104 */
[----:B0-----:R-:W-:-:S03]  /*28e0*/  IMAD.MOV.U32 R9, RZ, RZ, R7 ;  /* 0x000000ffff097224 */ /* 0x001fc600078e0007 */
        /* <DEDUP_REMOVED lines=8> */
.L_x_294:
[----:B------:R-:W-:Y:S01]  /*2970*/  IMAD.IADD R4, R9, 0x1, -R3 ;  /* 0x0000000109047824 */ /* 0x000fe200078e0a03 */
[----:B------:R-:W-:Y:S01]  /*2980*/  IADD3 R10, R10, -0x1, RZ ;  /* 0xffffffff0a0a7810 */ /* 0x000fe20007ffe0ff */
[----:B------:R-:W-:Y:S03]  /*2990*/  BSSY B2, `(.L_x_291) ;  /* 0x000000f000027945 */ /* 0x000fe60003800000 */
[----:B------:R-:W-:-:S02]  /*29a0*/  ISETP.NE.AND P4, PT, R10, RZ, PT ;  /* 0x000000ff0a00720c */ /* 0x000fc40003f85270 */
[----:B-1----:R-:W-:Y:S01]  /*29b0*/  LEA R12, R4, 0x90, 0x2 ;  /* 0x00000090040c7811 */ /* 0x002fe200078e10ff */
[----:B0-----:R-:W-:Y:S05]  /*29c0*/  @!P0 BRA `(.L_x_292) ;  /* 0x0000007000008947 */ /* 0x001fea0003800000 */
[----:B------:R-:W-:Y:S02]  /*29d0*/  SHF.R.S32.HI R5, RZ, 0x1f, R9 ;  /* 0x0000001fff057819 */ /* 0x000fe40000011409 */
[----:B------:R-:W-:-:S04]  /*29e0*/  IADD3 R4, P2, P3, R9, c[0x0][0x200], R16 ;  /* 0x0000800009047a10 */ /* 0x000fc80007b5e010 */
[----:B------:R-:W-:-:S05]  /*29f0*/  IADD3.X R5, R5, c[0x0][0x204], R2, P2, P3 ;  /* 0x0000810005057a10 */ /* 0x000fca00017e6402 */
[----:B------:R-:W4:Y:S02]  /*2a00*/  LDG.E.U8 R4, [R4.64] ;  /* 0x0000002404047981 */ /* 0x000f24000c1e1100 */
[----:B----4-:R-:W-:-:S13]  /*2a10*/  ISETP.NE.AND P2, PT, R4, RZ, PT ;  /* 0x000000ff0400720c */ /* 0x010fda0003f45270 */
[----:B------:R-:W-:Y:S01]  /*2a20*/  @P2 IMAD.MOV.U32 R11, RZ, RZ, RZ ;  /* 0x000000ffff0b2224 */ /* 0x000fe200078e00ff */
[----:B------:R-:W-:Y:S05]  /*2a30*/  @P2 BRA `(.L_x_293) ;  /* 0x0000004000002947 */ /* 0x000fea0003800000 */
.L_x_292:
[----:B------:R-:W0:Y:S02]  /*2a40*/  LDS R5, [R12] ;  /* 0x000000000c057984 */ /* 0x000e240000000800 */
[----:B01----:R-:W-:-:S04]  /*2a50*/  FADD.FTZ R5, -R0, R5 ;  /* 0x0000000500057221 */ /* 0x003fc80000010100 */
[----:B------:R-:W-:-:S04]  /*2a60*/  FMUL.FTZ R5, R5, 1.4426950216293334961 ;  /* 0x3fb8aa3b05057820 */ /* 0x000fc80000410000 */
[----:B------:R0:W1:Y:S03]  /*2a70*/  MUFU.EX2 R11, R5 ;  /* 0x00000005000b7308 */ /* 0x0000660000000800 */
.L_x_293:
[----:B------:R-:W-:Y:S05]  /*2a80*/  BSYNC B2 ;  /* 0x0000000000027941 */ /* 0x000fea0003800000 */
.L_x_291:
[----:B-1----:R1:W-:Y:S01]  /*2a90*/  STS [R12], R11 ;  /* 0x0000000b0c007388 */ /* 0x0023e20000000800 */
[----:B------:R-:W-:Y:S01]  /*2aa0*/  FADD.FTZ R8, R11, R8 ;  /* 0x000000080b087221 */ /* 0x000fe20000010000 */
[----:B------:R-:W-:Y:S01]  /*2ab0*/  IADD3 R9, R9, 0x40, RZ ;  /* 0x0000004009097810 */ /* 0x000fe20007ffe0ff */
[----:B------:R-:W-:Y:S05]  /*2ac0*/  @P4 BRA `(.L_x_294) ;  /* 0xfffffea000004947 */ /* 0x000fea000383ffff */
.L_x_290:
[----:B------:R-:W-:Y:S05]  /*2ad0*/  BSYNC B1 ;  /* 0x0000000000017941 */ /* 0x000fea0003800000 */
.L_x_289:
[----:B------:R-:W-:-:S13]  /*2ae0*/  ISETP.GE.U32.AND P0, PT, R6, 0xc0, PT ;  /* 0x000000c00600780c */ /* 0x000fda0003f06070 */
[----:B------:R-:W-:Y:S05]  /*2af0*/  @!P0 BRA `(.L_x_288) ;  /* 0x000003e000008947 */ /* 0x000fea0003800000 */
[----:B------:R-:W-:-:S04]  /*2b00*/  ISETP.NE.U32.AND P0, PT, RZ, c[0x0][0x200], PT ;  /* 0x00008000ff007a0c */ /* 0x000fc80003f05070 */
[----:B------:R-:W-:Y:S02]  /*2b10*/  ISETP.NE.AND.EX P0, PT, RZ, c[0x0][0x204], PT, P0 ;  /* 0x00008100ff007a0c */ /* 0x000fe40003f05300 */
.L_x_307:
[----:B01----:R-:W-:Y:S01]  /*2b20*/  SHF.R.S32.HI R5, RZ, 0x1f, R9 ;  /* 0x0000001fff057819 */ /* 0x003fe20000011409 */
[C---:B----4-:R-:W-:Y:S01]  /*2b30*/  IMAD.IADD R6, R9.reuse, 0x1, -R3 ;  /* 0x0000000109067824 */ /* 0x050fe200078e0a03 */
[C---:B------:R-:W-:Y:S01]  /*2b40*/  IADD3 R4, P3, P4, R9.reuse, c[0x0][0x200], R16 ;  /* 0x0000800009047a10 */ /* 0x040fe20007c7e010 */
[----:B------:R-:W-:Y:S01]  /*2b50*/  BSSY B1, `(.L_x_295) ;  /* 0x000000e000017945 */ /* 0x000fe20003800000 */
[----:B------:R-:W-:Y:S02]  /*2b60*/  IADD3 R9, R9, 0x100, RZ ;  /* 0x0000010009097810 */ /* 0x000fe40007ffe0ff */
[----:B------:R-:W-:Y:S02]  /*2b70*/  IADD3.X R5, R5, c[0x0][0x204], R2, P3, P4 ;  /* 0x0000810005057a10 */ /* 0x000fe40001fe8402 */
[----:B------:R-:W-:Y:S02]  /*2b80*/  ISETP.GE.AND P2, PT, R9, R42, PT ;  /* 0x0000002a0900720c */ /* 0x000fe40003f46270 */
[----:B------:R-:W-:Y:S01]  /*2b90*/  LEA R13, R6, 0x90, 0x2 ;  /* 0x00000090060d7811 */ /* 0x000fe200078e10ff */
[----:B------:R-:W-:Y:S05]  /*2ba0*/  @!P0 BRA `(.L_x_296) ;  /* 0x0000004000008947 */ /* 0x000fea0003800000 */
[----:B------:R-:W4:Y:S02]  /*2bb0*/  LDG.E.U8 R6, [R4.64] ;  /* 0x0000002404067981 */ /* 0x000f24000c1e1100 */
[----:B----4-:R-:W-:-:S13]  /*2bc0*/  ISETP.NE.AND P3, PT, R6, RZ, PT ;  /* 0x000000ff0600720c */ /* 0x010fda0003f65270 */
[----:B-1----:R-:W-:Y:S01]  /*2bd0*/  @P3 IMAD.MOV.U32 R11, RZ, RZ, RZ ;  /* 0x000000ffff0b3224 */ /* 0x002fe200078e00ff */
[----:B------:R-:W-:Y:S05]  /*2be0*/  @P3 BRA `(.L_x_297) ;  /* 0x0000004000003947 */ /* 0x000fea0003800000 */
.L_x_296:
[----:B-1----:R-:W0:Y:S02]  /*2bf0*/  LDS R11, [R13] ;  /* 0x000000000d0b7984 */ /* 0x002e240000000800 */
[----:B0-----:R-:W-:-:S04]  /*2c00*/  FADD.FTZ R11, -R0, R11 ;  /* 0x0000000b000b7221 */ /* 0x001fc80000010100 */
[----:B------:R-:W-:-:S06]  /*2c10*/  FMUL.FTZ R11, R11, 1.4426950216293334961 ;  /* 0x3fb8aa3b0b0b7820 */ /* 0x000fcc0000410000 */
[----:B------:R-:W0:Y:S02]  /*2c20*/  MUFU.EX2 R11, R11 ;  /* 0x0000000b000b7308 */ /* 0x000e240000000800 */
.L_x_297:
[----:B------:R-:W-:Y:S05]  /*2c30*/  BSYNC B1 ;  /* 0x0000000000017941 */ /* 0x000fea0003800000 */
.L_x_295:
[----:B0-----:R0:W-:Y:S01]  /*2c40*/  STS [R13], R11 ;  /* 0x0000000b0d007388 */ /* 0x0011e20000000800 */
[----:B------:R-:W-:Y:S01]  /*2c50*/  BSSY B1, `(.L_x_298) ;  /* 0x000000b000017945 */ /* 0x000fe20003800000 */
[----:B------:R-:W-:Y:S01]  /*2c60*/  FADD.FTZ R15, R11, R8 ;  /* 0x000000080b0f7221 */ /* 0x000fe20000010000 */
[----:B------:R-:W-:Y:S05]  /*2c70*/  @!P0 BRA `(.L_x_299) ;  /* 0x0000004000008947 */ /* 0x000fea0003800000 */
[----:B------:R-:W4:Y:S02]  /*2c80*/  LDG.E.U8 R6, [R4.64+0x40] ;  /* 0x0000402404067981 */ /* 0x000f24000c1e1100 */
[----:B----4-:R-:W-:-:S13]  /*2c90*/  ISETP.NE.AND P3, PT, R6, RZ, PT ;  /* 0x000000ff0600720c */ /* 0x010fda0003f65270 */
[----:B------:R-:W-:Y:S01]  /*2ca0*/  @P3 IMAD.MOV.U32 R6, RZ, RZ, RZ ;  /* 0x000000ffff063224 */ /* 0x000fe200078e00ff */
[----:B------:R-:W-:Y:S05]  /*2cb0*/  @P3 BRA `(.L_x_300) ;  /* 0x0000004000003947 */ /* 0x000fea0003800000 */
.L_x_299:
[----:B0-----:R-:W0:Y:S02]  /*2cc0*/  LDS R11, [R13+0x100] ;  /* 0x000100000d0b7984 */ /* 0x001e240000000800 */
[----:B0-----:R-:W-:-:S04]  /*2cd0*/  FADD.FTZ R11, -R0, R11 ;  /* 0x0000000b000b7221 */ /* 0x001fc80000010100 */
[----:B------:R-:W-:-:S04]  /*2ce0*/  FMUL.FTZ R11, R11, 1.4426950216293334961 ;  /* 0x3fb8aa3b0b0b7820 */ /* 0x000fc80000410000 */
[----:B------:R0:W1:Y:S03]  /*2cf0*/  MUFU.EX2 R6, R11 ;  /* 0x0000000b00067308 */ /* 0x0000660000000800 */
.L_x_300:
[----:B------:R-:W-:Y:S05]  /*2d00*/  BSYNC B1 ;  /* 0x0000000000017941 */ /* 0x000fea0003800000 */
.L_x_298:
[----:B-1----:R1:W-:Y:S01]  /*2d10*/  STS [R13+0x100], R6 ;  /* 0x000100060d007388 */ /* 0x0023e20000000800 */
[----:B------:R-:W-:Y:S01]  /*2d20*/  BSSY B1, `(.L_x_301) ;  /* 0x000000b000017945 */ /* 0x000fe20003800000 */
[----:B------:R-:W-:Y:S01]  /*2d30*/  FADD.FTZ R15, R15, R6 ;  /* 0x000000060f0f7221 */ /* 0x000fe20000010000 */
[----:B------:R-:W-:Y:S05]  /*2d40*/  @!P0 BRA `(.L_x_302) ;  /* 0x0000004000008947 */ /* 0x000fea0003800000 */
[----:B-1----:R-:W4:Y:S02]  /*2d50*/  LDG.E.U8 R6, [R4.64+0x80] ;  /* 0x0000802404067981 */ /* 0x002f24000c1e1100 */
[----:B----4-:R-:W-:-:S13]  /*2d60*/  ISETP.NE.AND P3, PT, R6, RZ, PT ;  /* 0x000000ff0600720c */ /* 0x010fda0003f65270 */
[----:B------:R-:W-:Y:S01]  /*2d70*/  @P3 IMAD.MOV.U32 R6, RZ, RZ, RZ ;  /* 0x000000ffff063224 */ /* 0x000fe200078e00ff */
[----:B------:R-:W-:Y:S05]  /*2d80*/  @P3 BRA `(.L_x_303) ;  /* 0x0000004000003947 */ /* 0x000fea0003800000 */
.L_x_302:
[----:B0-----:R-:W0:Y:S02]  /*2d90*/  LDS R11, [R13+0x200] ;  /* 0x000200000d0b7984 */ /* 0x001e240000000800 */
[----:B0-----:R-:W-:-:S04]  /*2da0*/  FADD.FTZ R11, -R0, R11 ;  /* 0x0000000b000b7221 */ /* 0x001fc80000010100 */
[----:B------:R-:W-:-:S04]  /*2db0*/  FMUL.FTZ R11, R11, 1.4426950216293334961 ;  /* 0x3fb8aa3b0b0b7820 */ /* 0x000fc80000410000 */
[----:B-1----:R0:W1:Y:S03]  /*2dc0*/  MUFU.EX2 R6, R11 ;  /* 0x0000000b00067308 */ /* 0x0020660000000800 */
.L_x_303:
[----:B------:R-:W-:Y:S05]  /*2dd0*/  BSYNC B1 ;  /* 0x0000000000017941 */ /* 0x000fea0003800000 */
.L_x_301:
[----:B-1----:R1:W-:Y:S01]  /*2de0*/  STS [R13+0x200], R6 ;  /* 0x000200060d007388 */ /* 0x0023e20000000800 */
[----:B------:R-:W-:Y:S01]  /*2df0*/  BSSY B1, `(.L_x_304) ;  /* 0x000000b000017945 */ /* 0x000fe20003800000 */
[----:B------:R-:W-:Y:S01]  /*2e00*/  FADD.FTZ R15, R15, R6 ;  /* 0x000000060f0f7221 */ /* 0x000fe20000010000 */
[----:B------:R-:W-:Y:S05]  /*2e10*/  @!P0 BRA `(.L_x_305) ;  /* 0x0000004000008947 */ /* 0x000fea0003800000 */
[----:B------:R-:W4:Y:S02]  /*2e20*/  LDG.E.U8 R4, [R4.64+0xc0] ;  /* 0x0000c02404047981 */ /* 0x000f24000c1e1100 */
[----:B----4-:R-:W-:-:S13]  /*2e30*/  ISETP.NE.AND P3, PT, R4, RZ, PT ;  /* 0x000000ff0400720c */ /* 0x010fda0003f65270 */
[----:B-1----:R-:W-:Y:S01]  /*2e40*/  @P3 IMAD.MOV.U32 R6, RZ, RZ, RZ ;  /* 0x000000ffff063224 */ /* 0x002fe200078e00ff */
[----:B------:R-:W-:Y:S05]  /*2e50*/  @P3 BRA `(.L_x_306) ;  /* 0x0000004000003947 */ /* 0x000fea0003800000 */
.L_x_305:
[----:B------:R-:W4:Y:S02]  /*2e60*/  LDS R5, [R13+0x300] ;  /* 0x000300000d057984 */ /* 0x000f240000000800 */
[----:B----4-:R-:W-:-:S04]  /*2e70*/  FADD.FTZ R5, -R0, R5 ;  /* 0x0000000500057221 */ /* 0x010fc80000010100 */
[----:B------:R-:W-:-:S04]  /*2e80*/  FMUL.FTZ R5, R5, 1.4426950216293334961 ;  /* 0x3fb8aa3b05057820 */ /* 0x000fc80000410000 */
[----:B-1----:R1:W4:Y:S03]  /*2e90*/  MUFU.EX2 R6, R5 ;  /* 0x0000000500067308 */ /* 0x0023260000000800 */
.L_x_306:
[----:B------:R-:W-:Y:S05]  /*2ea0*/  BSYNC B1 ;  /* 0x0000000000017941 */ /* 0x000fea0003800000 */
.L_x_304:
[----:B----4-:R4:W-:Y:S01]  /*2eb0*/  STS [R13+0x300], R6 ;  /* 0x000300060d007388 */ /* 0x0109e20000000800 */
[----:B------:R-:W-:Y:S01]  /*2ec0*/  FADD.FTZ R8, R15, R6 ;  /* 0x000000060f087221 */ /* 0x000fe20000010000 */
[----:B------:R-:W-:Y:S05]  /*2ed0*/  @!P2 BRA `(.L_x_307) ;  /* 0xfffffc400000a947 */ /* 0x000fea000383ffff */
.L_x_288:
[----:B------:R-:W-:Y:S05]  /*2ee0*/  BSYNC B0 ;  /* 0x0000000000007941 */ /* 0x000fea0003800000 */
.L_x_287:
[----:B01----:R-:W0:Y:S01]  /*2ef0*/  SHFL.BFLY PT, R5, R8, 0x10, 0x1f ;  /* 0x0e001f0008057f89 */ /* 0x003e2200000e0000 */
[----:B----4-:R-:W-:Y:S01]  /*2f00*/  LOP3.LUT P0, R6, R23, 0x1f, RZ, 0xc0, !PT ;  /* 0x0000001f17067812 */ /* 0x010fe2000780c0ff */
        /* <DEDUP_REMOVED lines=17> */
[----:B------:R-:W0:Y:S02]  /*3020*/  SHFL.BFLY PT, R9, R0, 0x4, 0x1f ;  /* 0x0c801f0000097f89 */ /* 0x000e2400000e0000 */
[----:B0-----:R-:W-:-:S05]  /*3030*/  FADD.FTZ R9, R0, R9 ;  /* 0x0000000900097221 */ /* 0x001fca0000010000 */
[----:B------:R-:W0:Y:S02]  /*3040*/  SHFL.BFLY PT, R4, R9, 0x2, 0x1f ;  /* 0x0c401f0009047f89 */ /* 0x000e2400000e0000 */
        /* <DEDUP_REMOVED lines=8> */
[----:B0-----:R-:W-:-:S06]  /*30d0*/  FADD.FTZ R5, R0, R11 ;  /* 0x0000000b00057221 */ /* 0x001fcc0000010000 */
[----:B------:R-:W0:Y:S02]  /*30e0*/  SHFL.IDX PT, R5, R5, RZ, 0x1f ;  /* 0x00001fff05057589 */ /* 0x000e2400000e0000 */
[----:B0-----:R-:W-:-:S06]  /*30f0*/  FADD.FTZ R0, R5, 9.9999999747524270788e-07 ;  /* 0x358637bd05007421 */ /* 0x001fcc0000010000 */
[----:B------:R-:W0:Y:S01]  /*3100*/  MUFU.RCP R0, R0 ;  /* 0x0000000000007308 */ /* 0x000e220000001000 */
[----:B------:R-:W-:Y:S05]  /*3110*/  @!P0 BRA `(.L_x_308) ;  /* 0x000000a000008947 */ /* 0x000fea0003800000 */
[----:B------:R-:W1:Y:S01]  /*3120*/  S2UR UR5, SR_CTAID.X ;  /* 0x00000000000579c3 */ /* 0x000e620000002500 */
[----:B------:R-:W-:Y:S02]  /*3130*/  ULDC UR8, c[0x0][0x1d8] ;  /* 0x0000760000087ab9 */ /* 0x000fe40000000800 */
[----:B------:R-:W-:-:S05]  /*3140*/  ULDC UR4, c[0x0][0x268] ;  /* 0x00009a0000047ab9 */ /* 0x000fca0000000800 */
[----:B------:R-:W1:Y:S02]  /*3150*/  S2UR UR7, SR_CTAID.Y ;  /* 0x00000000000779c3 */ /* 0x000e640000002600 */
[----:B-1----:R-:W-:-:S03]  /*3160*/  UIMAD UR5, UR7, UR8, UR5 ;  /* 0x00000008070572a4 */ /* 0x002fc6000f8e0205 */
[----:B------:R-:W-:Y:S02]  /*3170*/  ULDC UR7, c[0x0][0x1ec] ;  /* 0x00007b0000077ab9 */ /* 0x000fe40000000800 */
[----:B------:R-:W-:-:S03]  /*3180*/  UIMAD UR4, UR5, UR4, UR7 ;  /* 0x00000004050472a4 */ /* 0x000fc6000f8e0207 */
[----:B------:R-:W-:Y:S02]  /*3190*/  ULDC UR5, c[0x0][0x1d4] ;  /* 0x0000750000057ab9 */ /* 0x000fe40000000800 */
[----:B------:R-:W-:-:S04]  /*31a0*/  UIMAD UR4, UR4, UR5, URZ ;  /* 0x00000005040472a4 */ /* 0x000fc8000f8e023f */
[----:B------:R-:W-:-:S06]  /*31b0*/  USHF.R.S32.HI UR5, URZ, 0x1f, UR4 ;  /* 0x0000001f3f057899 */ /* 0x000fcc0008011404 */
.L_x_308:
[----:B------:R-:W-:Y:S01]  /*31c0*/  BSSY B0, `(.L_x_309) ;  /* 0x0000043000007945 */ /* 0x000fe20003800000 */
[----:B------:R-:W-:Y:S05]  /*31d0*/  @P1 BRA `(.L_x_310) ;  /* 0x0000041000001947 */ /* 0x000fea0003800000 */
[----:B------:R-:W-:Y:S01]  /*31e0*/  LOP3.LUT R4, RZ, R3, RZ, 0x33, !PT ;  /* 0x00000003ff047212 */ /* 0x000fe200078e33ff */
[----:B------:R-:W-:Y:S03]  /*31f0*/  BSSY B1, `(.L_x_311) ;  /* 0x0000015000017945 */ /* 0x000fe60003800000 */
[----:B------:R-:W-:-:S04]  /*3200*/  IADD3 R4, -R23, R42, R4 ;  /* 0x0000002a17047210 */ /* 0x000fc80007ffe104 */
[C---:B------:R-:W-:Y:S02]  /*3210*/  LEA.HI R5, R4.reuse, 0x1, RZ, 0x1a ;  /* 0x0000000104057811 */ /* 0x040fe400078fd0ff */
[----:B------:R-:W-:Y:S02]  /*3220*/  ISETP.GE.U32.AND P2, PT, R4, 0xc0, PT ;  /* 0x000000c00400780c */ /* 0x000fe40003f46070 */
[----:B------:R-:W-:-:S13]  /*3230*/  LOP3.LUT P1, R6, R5, 0x3, RZ, 0xc0, !PT ;  /* 0x0000000305067812 */ /* 0x000fda000782c0ff */
[----:B------:R-:W-:Y:S05]  /*3240*/  @!P1 BRA `(.L_x_312) ;  /* 0x000000f000009947 */ /* 0x000fea0003800000 */
.L_x_313:
[C---:B------:R-:W-:Y:S01]  /*3250*/  IMAD.IADD R10, R7.reuse, 0x1, -R3 ;  /* 0x00000001070a7824 */ /* 0x040fe200078e0a03 */
[----:B0-----:R-:W-:Y:S02]  /*3260*/  @P0 IADD3 R8, P1, R7, UR4, RZ ;  /* 0x0000000407080c10 */ /* 0x001fe4000ff3e0ff */
[----:B------:R-:W-:Y:S02]  /*3270*/  IADD3 R6, R6, -0x1, RZ ;  /* 0xffffffff06067810 */ /* 0x000fe40007ffe0ff */
[----:B------:R-:W1:Y:S02]  /*3280*/  LDS R5, [R10.X4+0x90] ;  /* 0x000090000a057984 */ /* 0x000e640000004800 */
[----:B01----:R-:W-:Y:S01]  /*3290*/  FMUL.FTZ R11, R5, R0 ;  /* 0x00000000050b7220 */ /* 0x003fe20000410000 */
[----:B------:R-:W-:Y:S02]  /*32a0*/  @P0 LEA.HI.X.SX32 R5, R7, UR5, 0x1, P1 ;  /* 0x0000000507050c11 */ /* 0x000fe400088f0eff */
[----:B------:R-:W-:-:S02]  /*32b0*/  @P0 LEA R4, P1, R8, c[0x0][0x260], 0x2 ;  /* 0x0000980008040a11 */ /* 0x000fc400078210ff */
[----:B------:R-:W-:Y:S02]  /*32c0*/  F2FP.PACK_AB R9, RZ, R11 ;  /* 0x0000000bff09723e */ /* 0x000fe400000000ff */
[----:B------:R-:W-:Y:S02]  /*32d0*/  @P0 LEA.HI.X R5, R8, c[0x0][0x264], R5, 0x2, P1 ;  /* 0x0000990008050a11 */ /* 0x000fe400008f1405 */
[----:B------:R-:W-:Y:S02]  /*32e0*/  LEA R8, R10, UR9, 0x1 ;  /* 0x000000090a087c11 */ /* 0x000fe4000f8e08ff */
[----:B------:R-:W-:Y:S01]  /*32f0*/  ISETP.NE.AND P1, PT, R6, RZ, PT ;  /* 0x000000ff0600720c */ /* 0x000fe20003f25270 */
[----:B------:R0:W-:Y:S01]  /*3300*/  @P0 STG.E [R4.64], R11 ;  /* 0x0000000b04000986 */ /* 0x0001e2000c101924 */
[----:B------:R-:W-:-:S03]  /*3310*/  IADD3 R7, R7, 0x40, RZ ;  /* 0x0000004007077810 */ /* 0x000fc60007ffe0ff */
[----:B------:R0:W-:Y:S08]  /*3320*/  STS.U16 [R8], R9 ;  /* 0x0000000908007388 */ /* 0x0001f00000000400 */
[----:B------:R-:W-:Y:S05]  /*3330*/  @P1 BRA `(.L_x_313) ;  /* 0xffffff1000001947 */ /* 0x000fea000383ffff */
.L_x_312:
[----:B------:R-:W-:Y:S05]  /*3340*/  BSYNC B1 ;  /* 0x0000000000017941 */ /* 0x000fea0003800000 */
.L_x_311:
        /* <DEDUP_REMOVED lines=8> */
.L_x_314:
[----:B------:R-:W0:Y:S02]  /*33d0*/  LDS R5, [R6] ;  /* 0x0000000006057984 */ /* 0x000e240000000800 */
[----:B0-----:R-:W-:-:S05]  /*33e0*/  FMUL.FTZ R11, R5, R0 ;  /* 0x00000000050b7220 */ /* 0x001fca0000410000 */
[----:B------:R-:W-:-:S04]  /*33f0*/  F2FP.PACK_AB R4, RZ, R11 ;  /* 0x0000000bff04723e */ /* 0x000fc800000000ff */
[----:B------:R-:W-:-:S05]  /*3400*/  PRMT R9, R4, 0x7610, R9 ;  /* 0x0000761004097816 */ /* 0x000fca0000000009 */
[----:B------:R0:W-:Y:S04]  /*3410*/  STS.U16 [R8], R9 ;  /* 0x0000000908007388 */ /* 0x0001e80000000400 */
[----:B------:R-:W1:Y:S01]  /*3420*/  LDS R5, [R6+0x100] ;  /* 0x0001000006057984 */ /* 0x000e620000000800 */
[----:B0-----:R-:W-:-:S04]  /*3430*/  IADD3 R9, P0, R7, UR4, RZ ;  /* 0x0000000407097c10 */ /* 0x001fc8000ff1e0ff */
[C---:B------:R-:W-:Y:S02]  /*3440*/  LEA.HI.X.SX32 R10, R7.reuse, UR5, 0x1, P0 ;  /* 0x00000005070a7c11 */ /* 0x040fe400080f0eff */
[----:B------:R-:W-:Y:S01]  /*3450*/  IADD3 R7, R7, 0x100, RZ ;  /* 0x0000010007077810 */ /* 0x000fe20007ffe0ff */
[----:B-1----:R-:W-:-:S05]  /*3460*/  FMUL.FTZ R13, R5, R0 ;  /* 0x00000000050d7220 */ /* 0x002fca0000410000 */
        /* <DEDUP_REMOVED lines=24> */
.L_x_310:
[----:B------:R-:W-:Y:S05]  /*35f0*/  BSYNC B0 ;  /* 0x0000000000007941 */ /* 0x000fea0003800000 */
.L_x_309:
[----:B0-----:R-:W-:Y:S01]  /*3600*/  SHF.R.S32.HI R5, RZ, 0x1f, R18 ;  /* 0x0000001fff057819 */ /* 0x001fe20000011412 */
[----:B------:R-:W-:Y:S01]  /*3610*/  BSSY B0, `(.L_x_315) ;  /* 0x000001c000007945 */ /* 0x000fe20003800000 */
[----:B------:R-:W-:Y:S01]  /*3620*/  SHF.R.S32.HI R0, RZ, 0x1f, R23 ;  /* 0x0000001fff007819 */ /* 0x000fe20000011417 */
[----:B------:R-:W-:Y:S01]  /*3630*/  CS2R R6, SRZ ;  /* 0x0000000000067805 */ /* 0x000fe2000001ff00 */
[----:B------:R-:W-:-:S02]  /*3640*/  LEA.HI R5, R5, R18, RZ, 0x4 ;  /* 0x0000001205057211 */ /* 0x000fc400078f20ff */
[----:B------:R-:W-:Y:S02]  /*3650*/  LEA.HI R0, R0, R23, RZ, 0x2 ;  /* 0x0000001700007211 */ /* 0x000fe400078f10ff */
[----:B------:R-:W-:Y:S02]  /*3660*/  LOP3.LUT R5, R5, 0xfffffff0, RZ, 0xc0, !PT ;  /* 0xfffffff005057812 */ /* 0x000fe400078ec0ff */
[----:B------:R-:W-:-:S03]  /*3670*/  LOP3.LUT R26, R0, 0xfffffffc, RZ, 0xc0, !PT ;  /* 0xfffffffc001a7812 */ /* 0x000fc600078ec0ff */
[----:B------:R-:W-:Y:S02]  /*3680*/  IMAD.IADD R0, R18, 0x1, -R5 ;  /* 0x0000000112007824 */ /* 0x000fe400078e0a05 */
[----:B------:R-:W-:Y:S01]  /*3690*/  IMAD.IADD R26, R23, 0x1, -R26 ;  /* 0x00000001171a7824 */ /* 0x000fe200078e0a1a */
[----:B------:R-:W-:Y:S02]  /*36a0*/  CS2R R4, SRZ ;  /* 0x0000000000047805 */ /* 0x000fe4000001ff00 */
[----:B------:R-:W-:Y:S01]  /*36b0*/  ISETP.NE.AND P1, PT, R19, R0, PT ;  /* 0x000000001300720c */ /* 0x000fe20003f25270 */
[----:B------:R-:W-:-:S03]  /*36c0*/  IMAD.SHL.U32 R21, R26, 0x8, RZ ;  /* 0x000000081a157824 */ /* 0x000fc600078e00ff */
[----:B------:R-:W-:Y:S01]  /*36d0*/  ISETP.NE.OR P0, PT, RZ, c[0x0][0x1ec], P1 ;  /* 0x00007b00ff007a0c */ /* 0x000fe20000f05670 */
[--C-:B------:R-:W-:Y:S02]  /*36e0*/  IMAD R20, R22, c[0x0][0x1d4], R21.reuse ;  /* 0x0000750016147a24 */ /* 0x100fe400078e0215 */
        /* <DEDUP_REMOVED lines=13> */
.L_x_317:
[----:B-----5:R0:W-:Y:S02]  /*37c0*/  STS.128 [R26.X16+0x50], R4 ;  /* 0x000050041a007388 */ /* 0x0201e4000000cc00 */
.L_x_316:
[----:B------:R-:W-:Y:S05]  /*37d0*/  BSYNC B0 ;  /* 0x0000000000007941 */ /* 0x000fea0003800000 */
.L_x_315:
[----:B------:R-:W-:Y:S01]  /*37e0*/  IMAD.SHL.U32 R9, R33, 0x20, RZ ;  /* 0x0000002021097824 */ /* 0x000fe200078e00ff */
[----:B------:R-:W-:Y:S01]  /*37f0*/  IMNMX R44, R18, c[0x0][0x1d4], PT ;  /* 0x00007500122c7a17 */ /* 0x000fe20003800200 */
[----:B------:R-:W-:Y:S01]  /*3800*/  BAR.SYNC.DEFER_BLOCKING 0x0 ;  /* 0x0000000000007b1d */ /* 0x000fe20000010000 */
[----:B---3--:R-:W-:Y:S01]  /*3810*/  LEA R43, R19, UR9, 0x1 ;  /* 0x00000009132b7c11 */ /* 0x008fe2000f8e08ff */
[----:B------:R-:W-:Y:S01]  /*3820*/  CS2R R40, SRZ ;  /* 0x0000000000287805 */ /* 0x000fe2000001ff00 */
[----:B------:R-:W-:Y:S01]  /*3830*/  IADD3 R8, P0, R20, R9, RZ ;  /* 0x0000000914087210 */ /* 0x000fe20007f1e0ff */
[----:B------:R-:W-:Y:S01]  /*3840*/  CS2R R38, SRZ ;  /* 0x0000000000267805 */ /* 0x000fe2000001ff00 */
[----:B------:R-:W-:Y:S01]  /*3850*/  CS2R R36, SRZ ;  /* 0x0000000000247805 */ /* 0x000fe2000001ff00 */
[----:B------:R-:W-:Y:S01]  /*3860*/  BSSY B0, `(.L_x_318) ;  /* 0x00000aa000007945 */ /* 0x000fe20003800000 */
[----:B------:R-:W-:Y:S01]  /*3870*/  LEA.HI.X.SX32 R9, R9, R0, 0x1, P0 ;  /* 0x0000000009097211 */ /* 0x000fe200000f0eff */
[----:B------:R-:W-:Y:S01]  /*3880*/  CS2R R34, SRZ ;  /* 0x0000000000227805 */ /* 0x000fe2000001ff00 */
[----:B------:R-:W-:-:S04]  /*3890*/  LEA R46, P0, R8, c[0x0][0x1a0], 0x1 ;  /* 0x00006800082e7a11 */ /* 0x000fc800078008ff */
[----:B------:R-:W-:Y:S02]  /*38a0*/  LEA.HI.X R47, R8, c[0x0][0x1a4], R9, 0x1, P0 ;  /* 0x00006900082f7a11 */ /* 0x000fe400000f0c09 */
[----:B------:R-:W-:-:S13]  /*38b0*/  ISETP.GE.AND P0, PT, R33, R44, PT ;  /* 0x0000002c2100720c */ /* 0x000fda0003f06270 */
[----:B------:R-:W-:Y:S05]  /*38c0*/  @P0 BRA `(.L_x_319) ;  /* 0x00000a3000000947 */ /* 0x000fea0003800000 */
[----:B------:R-:W-:Y:S01]  /*38d0*/  ULDC UR4, c[0x0][0x1d4] ;  /* 0x0000750000047ab9 */ /* 0x000fe20000000800 */
[----:B------:R-:W1:Y:S01]  /*38e0*/  S2R R11, SR_CTAID.X ;  /* 0x00000000000b7919 */ /* 0x000e620000002500 */
[----:B------:R-:W-:Y:S01]  /*38f0*/  ULOP3.LUT UR4, URZ, UR4, URZ, 0x33, !UPT ;  /* 0x000000043f047292 */ /* 0x000fe2000f8e333f */
[----:B------:R-:W-:Y:S01]  /*3900*/  IMAD.MOV R9, RZ, RZ, -R42 ;  /* 0x000000ffff097224 */ /* 0x000fe200078e0a2a */
[----:B------:R-:W-:Y:S01]  /*3910*/  IADD3 R50, -R3, -0x2, -R19 ;  /* 0xfffffffe03327810 */ /* 0x000fe20007ffe913 */
[----:B------:R-:W-:Y:S01]  /*3920*/  IMAD.MOV.U32 R49, RZ, RZ, 0x2 ;  /* 0x00000002ff317424 */ /* 0x000fe200078e00ff */
[----:B------:R-:W-:Y:S01]  /*3930*/  BSSY B1, `(.L_x_320) ;  /* 0x000003b000017945 */ /* 0x000fe20003800000 */
[----:B------:R-:W-:Y:S01]  /*3940*/  CS2R R34, SRZ ;  /* 0x0000000000227805 */ /* 0x000fe2000001ff00 */
[----:B------:R-:W-:Y:S01]  /*3950*/  IMNMX R9, R9, UR4, !PT ;  /* 0x0000000409097c17 */ /* 0x000fe2000f800200 */
[----:B--2---:R-:W-:Y:S01]  /*3960*/  IMAD.MOV.U32 R45, RZ, RZ, R33 ;  /* 0x000000ffff2d7224 */ /* 0x004fe200078e0021 */
[----:B------:R-:W-:Y:S01]  /*3970*/  CS2R R36, SRZ ;  /* 0x0000000000247805 */ /* 0x000fe2000001ff00 */
[----:B------:R-:W-:Y:S01]  /*3980*/  CS2R R38, SRZ ;  /* 0x0000000000267805 */ /* 0x000fe2000001ff00 */
[----:B------:R-:W-:Y:S01]  /*3990*/  CS2R R40, SRZ ;  /* 0x0000000000287805 */ /* 0x000fe2000001ff00 */
[----:B------:R-:W-:-:S05]  /*39a0*/  IMAD.IADD R50, R50, 0x1, -R9 ;  /* 0x0000000132327824 */ /* 0x000fca00078e0a09 */
        /* <DEDUP_REMOVED lines=19> */
[----:B------:R-:W-:Y:S01]  /*3ae0*/  ISETP.NE.AND P0, PT, RZ, c[0x0][0x1ec], PT ;  /* 0x00007b00ff007a0c */ /* 0x000fe20003f05270 */
[----:B-1----:R-:W-:-:S12]  /*3af0*/  HADD2.F32 R41, -RZ, R41.H0_H0 ;  /* 0x20000029ff297230 */ /* 0x002fd80000004100 */
        /* <DEDUP_REMOVED lines=13> */
.L_x_322:
[----:B-----5:R-:W-:Y:S01]  /*3bd0*/  HADD2.F32 R34, -RZ, R8.H0_H0 ;  /* 0x20000008ff227230 */ /* 0x020fe20000004100 */
[----:B------:R-:W-:Y:S01]  /*3be0*/  IADD3 R45, R33, 0x10, RZ ;  /* 0x00000010212d7810 */ /* 0x000fe20007ffe0ff */
[----:B------:R-:W-:Y:S02]  /*3bf0*/  HADD2.F32 R38, -RZ, R10.H0_H0 ;  /* 0x2000000aff267230 */ /* 0x000fe40000004100 */
[----:B-1----:R-:W-:Y:S01]  /*3c00*/  HADD2.F32 R8, -RZ, R8.H1_H1 ;  /* 0x30000008ff087230 */ /* 0x002fe20000004100 */
[C---:B------:R-:W-:Y:S01]  /*3c10*/  FFMA.FTZ R34, R41.reuse, R34, RZ ;  /* 0x0000002229227223 */ /* 0x040fe200000100ff */
[--C-:B------:R-:W-:Y:S01]  /*3c20*/  HADD2.F32 R36, -RZ, R9.reuse.H0_H0 ;  /* 0x20000009ff247230 */ /* 0x100fe20000004100 */
[C---:B------:R-:W-:Y:S01]  /*3c30*/  FFMA.FTZ R38, R41.reuse, R38, RZ ;  /* 0x0000002629267223 */ /* 0x040fe200000100ff */
[----:B------:R-:W-:Y:S01]  /*3c40*/  HADD2.F32 R12, -RZ, R9.H1_H1 ;  /* 0x30000009ff0c7230 */ /* 0x000fe20000004100 */
        /* <DEDUP_REMOVED lines=9> */
.L_x_321:
[----:B------:R-:W-:Y:S05]  /*3ce0*/  BSYNC B1 ;  /* 0x0000000000017941 */ /* 0x000fea0003800000 */
.L_x_320:
[----:B------:R-:W-:-:S13]  /*3cf0*/  LOP3.LUT P0, RZ, R50, 0xfffffff0, RZ, 0xc0, !PT ;  /* 0xfffffff032ff7812 */ /* 0x000fda000780c0ff */
[----:B------:R-:W-:Y:S05]  /*3d00*/  @!P0 BRA `(.L_x_319) ;  /* 0x000005f000008947 */ /* 0x000fea0003800000 */
[----:B------:R-:W-:Y:S02]  /*3d10*/  ISETP.NE.AND P0, PT, RZ, c[0x0][0x1ec], PT ;  /* 0x00007b00ff007a0c */ /* 0x000fe40003f05270 */
.L_x_325:
[----:B------:R-:W-:Y:S02]  /*3d20*/  IADD3 R8, P2, R16, R45, RZ ;  /* 0x0000002d10087210 */ /* 0x000fe40007f5e0ff */
[----:B------:R-:W-:Y:S02]  /*3d30*/  ISETP.NE.AND P4, PT, R25, RZ, PT ;  /* 0x000000ff1900720c */ /* 0x000fe40003f85270 */
[----:B------:R-:W-:Y:S02]  /*3d40*/  LEA.HI.X.SX32 R9, R45, R2, 0x1, P2 ;  /* 0x000000022d097211 */ /* 0x000fe400010f0eff */
[----:B------:R-:W-:-:S04]  /*3d50*/  LEA R52, P2, R8, c[0x0][0x1a8], 0x2 ;  /* 0x00006a0008347a11 */ /* 0x000fc800078410ff */
[----:B------:R-:W-:-:S05]  /*3d60*/  LEA.HI.X R53, R8, c[0x0][0x1ac], R9, 0x2, P2 ;  /* 0x00006b0008357a11 */ /* 0x000fca00010f1409 */
[----:B------:R-:W2:Y:S01]  /*3d70*/  LDG.E R8, [R52.64] ;  /* 0x0000002434087981 */ /* 0x000ea2000c1e1900 */
[----:B------:R-:W-:-:S05]  /*3d80*/  IMAD.SHL.U32 R9, R45, 0x20, RZ ;  /* 0x000000202d097824 */ /* 0x000fca00078e00ff */
[----:B------:R-:W-:-:S04]  /*3d90*/  IADD3 R10, P3, R20, R9, RZ ;  /* 0x00000009140a7210 */ /* 0x000fc80007f7e0ff */
[----:B------:R-:W-:Y:S02]  /*3da0*/  LEA.HI.X.SX32 R9, R9, R0, 0x1, P3 ;  /* 0x0000000009097211 */ /* 0x000fe400018f0eff */
[----:B------:R-:W-:-:S04]  /*3db0*/  LEA R50, P3, R10, c[0x0][0x1a0], 0x1 ;  /* 0x000068000a327a11 */ /* 0x000fc800078608ff */
[----:B------:R-:W-:Y:S01]  /*3dc0*/  LEA.HI.X R51, R10, c[0x0][0x1a4], R9, 0x1, P3 ;  /* 0x000069000a337a11 */ /* 0x000fe200018f0c09 */
        /* <DEDUP_REMOVED lines=15> */
[----:B--2---:R-:W-:Y:S02]  /*3ec0*/  @P4 HFMA2.MMA R9, R9, R29, -RZ ;  /* 0x0000001d09094235 */ /* 0x004fe400001000ff */
[----:B------:R-:W-:Y:S01]  /*3ed0*/  @P4 HFMA2.MMA R11, R11, R31, -RZ ;  /* 0x0000001f0b0b4235 */ /* 0x000fe200001000ff */
[----:B------:R-:W-:Y:S02]  /*3ee0*/  @P4 HMUL2 R8, R8, R28 ;  /* 0x0000001c08084232 */ /* 0x000fe40000000000 */
[----:B------:R-:W-:-:S05]  /*3ef0*/  @P4 HMUL2 R10, R10, R30 ;  /* 0x0000001e0a0a4232 */ /* 0x000fca0000000000 */
[----:B------:R1:W-:Y:S03]  /*3f00*/  STG.E.128 [R50.64], R8 ;  /* 0x0000000832007986 */ /* 0x0003e6000c101d24 */
.L_x_323:
        /* <DEDUP_REMOVED lines=11> */
[----:B------:R-:W5:Y:S02]  /*3fc0*/  LDG.E.128 R12, [R12.64] ;  /* 0x000000240c0c7981 */ /* 0x000f64000c1e1d00 */
[--C-:B-----5:R-:W-:Y:S01]  /*3fd0*/  HADD2.F32 R30, -RZ, R8.reuse.H0_H0 ;  /* 0x20000008ff1e7230 */ /* 0x120fe20000004100 */
[----:B------:R-:W-:Y:S01]  /*3fe0*/  LEA R52, R28, UR9, 0x1 ;  /* 0x000000091c347c11 */ /* 0x000fe2000f8e08ff */
[----:B---3--:R-:W-:Y:S02]  /*3ff0*/  HADD2.F32 R29, -RZ, R29.H0_H0 ;  /* 0x2000001dff1d7230 */ /* 0x008fe40000004100 */
[----:B-1----:R-:W-:-:S03]  /*4000*/  HADD2.F32 R8, -RZ, R8.H1_H1 ;  /* 0x30000008ff087230 */ /* 0x002fc60000004100 */
[C---:B------:R-:W-:Y:S01]  /*4010*/  FFMA.FTZ R34, R29.reuse, R30, R34 ;  /* 0x0000001e1d227223 */ /* 0x040fe20000010022 */
[----:B------:R-:W-:Y:S01]  /*4020*/  HADD2.F32 R30, -RZ, R11.H1_H1 ;  /* 0x3000000bff1e7230 */ /* 0x000fe20000004100 */
[----:B------:R-:W-:Y:S01]  /*4030*/  FFMA.FTZ R35, R29, R8, R35 ;  /* 0x000000081d237223 */ /* 0x000fe20000010023 */
[----:B------:R-:W-:-:S03]  /*4040*/  HADD2.F32 R8, -RZ, R9.H0_H0 ;  /* 0x20000009ff087230 */ /* 0x000fc60000004100 */
[C---:B------:R-:W-:Y:S02]  /*4050*/  FFMA.FTZ R41, R29.reuse, R30, R41 ;  /* 0x0000001e1d297223 */ /* 0x040fe40000010029 */
[C---:B------:R-:W-:Y:S01]  /*4060*/  FFMA.FTZ R36, R29.reuse, R8, R36 ;  /* 0x000000081d247223 */ /* 0x040fe20000010024 */
[----:B------:R-:W-:Y:S02]  /*4070*/  HADD2.F32 R8, -RZ, R9.H1_H1 ;  /* 0x30000009ff087230 */ /* 0x000fe40000004100 */
[--C-:B------:R-:W-:Y:S02]  /*4080*/  HADD2.F32 R9, -RZ, R10.reuse.H0_H0 ;  /* 0x2000000aff097230 */ /* 0x100fe40000004100 */
[----:B------:R-:W-:Y:S01]  /*4090*/  HADD2.F32 R10, -RZ, R10.H1_H1 ;  /* 0x3000000aff0a7230 */ /* 0x000fe20000004100 */
[C---:B------:R-:W-:Y:S01]  /*40a0*/  FFMA.FTZ R37, R29.reuse, R8, R37 ;  /* 0x000000081d257223 */ /* 0x040fe20000010025 */
[----:B------:R-:W-:Y:S01]  /*40b0*/  HADD2.F32 R8, -RZ, R11.H0_H0 ;  /* 0x2000000bff087230 */ /* 0x000fe20000004100 */
[----:B------:R-:W-:-:S02]  /*40c0*/  FFMA.FTZ R38, R29, R9, R38 ;  /* 0x000000091d267223 */ /* 0x000fc40000010026 */
[C---:B------:R-:W-:Y:S02]  /*40d0*/  FFMA.FTZ R39, R29.reuse, R10, R39 ;  /* 0x0000000a1d277223 */ /* 0x040fe40000010027 */
[----:B------:R-:W-:Y:S01]  /*40e0*/  FFMA.FTZ R40, R29, R8, R40 ;  /* 0x000000081d287223 */ /* 0x000fe20000010028 */
[----:B------:R-:W-:Y:S05]  /*40f0*/  @P0 BRA `(.L_x_324) ;  /* 0x000000b000000947 */ /* 0x000fea0003800000 */
[----:B------:R-:W2:Y:S04]  /*4100*/  @P4 LDG.E.128 R28, [R48.64] ;  /* 0x00000024301c4981 */ /* 0x000ea8000c1e1d00 */
[----:B------:R-:W1:Y:S02]  /*4110*/  LDS.128 R8, [R26.X16+0x50] ;  /* 0x000050001a087984 */ /* 0x000e64000000cc00 */
[----:B-1----:R-:W-:Y:S02]  /*4120*/  HFMA2.MMA R12, R12, 1, 1, R8 ;  /* 0x3c003c000c0c7835 */ /* 0x002fe40000000008 */
[----:B------:R-:W-:Y:S01]  /*4130*/  HFMA2.MMA R14, R14, 1, 1, R10 ;  /* 0x3c003c000e0e7835 */ /* 0x000fe2000000000a */
[----:B------:R-:W-:-:S02]  /*4140*/  HADD2 R13, R13, R9 ;  /* 0x000000090d0d7230 */ /* 0x000fc40000000000 */
[----:B------:R-:W-:-:S04]  /*4150*/  HADD2 R15, R15, R11 ;  /* 0x0000000b0f0f7230 */ /* 0x000fc80000000000 */
[----:B--2---:R-:W-:Y:S02]  /*4160*/  @P4 HFMA2.MMA R13, R13, R29, -RZ ;  /* 0x0000001d0d0d4235 */ /* 0x004fe400001000ff */
[----:B------:R-:W-:Y:S01]  /*4170*/  @P4 HFMA2.MMA R15, R15, R31, -RZ ;  /* 0x0000001f0f0f4235 */ /* 0x000fe200001000ff */
[----:B------:R-:W-:Y:S02]  /*4180*/  @P4 HMUL2 R12, R12, R28 ;  /* 0x0000001c0c0c4232 */ /* 0x000fe40000000000 */
[----:B------:R-:W-:-:S05]  /*4190*/  @P4 HMUL2 R14, R14, R30 ;  /* 0x0000001e0e0e4232 */ /* 0x000fca0000000000 */
[----:B------:R1:W-:Y:S03]  /*41a0*/  STG.E.128 [R50.64+0x400], R12 ;  /* 0x0004000c32007986 */ /* 0x0003e6000c101d24 */
.L_x_324:
[----:B------:R-:W2:Y:S01]  /*41b0*/  LDS.U16 R8, [R52+0x20] ;  /* 0x0000200034087984 */ /* 0x000ea20000000400 */
[----:B------:R-:W-:Y:S01]  /*41c0*/  IADD3 R45, R45, 0x20, RZ ;  /* 0x000000202d2d7810 */ /* 0x000fe20007ffe0ff */
[----:B------:R-:W-:Y:S02]  /*41d0*/  HADD2.F32 R9, -RZ, R12.H0_H0 ;  /* 0x2000000cff097230 */ /* 0x000fe40000004100 */
[----:B------:R-:W-:Y:S01]  /*41e0*/  HADD2.F32 R11, -RZ, R13.H0_H0 ;  /* 0x2000000dff0b7230 */ /* 0x000fe20000004100 */
[----:B------:R-:W-:Y:S01]  /*41f0*/  ISETP.GE.AND P2, PT, R45, R44, PT ;  /* 0x0000002c2d00720c */ /* 0x000fe20003f46270 */
[----:B------:R-:W-:Y:S02]  /*4200*/  HADD2.F32 R29, -RZ, R14.H0_H0 ;  /* 0x2000000eff1d7230 */ /* 0x000fe40000004100 */
[----:B------:R-:W-:Y:S02]  /*4210*/  HADD2.F32 R31, -RZ, R15.H0_H0 ;  /* 0x2000000fff1f7230 */ /* 0x000fe40000004100 */
[----:B-1----:R-:W-:-:S02]  /*4220*/  HADD2.F32 R12, -RZ, R12.H1_H1 ;  /* 0x3000000cff0c7230 */ /* 0x002fc40000004100 */
[----:B------:R-:W-:Y:S02]  /*4230*/  HADD2.F32 R13, -RZ, R13.H1_H1 ;  /* 0x3000000dff0d7230 */ /* 0x000fe40000004100 */
        /* <DEDUP_REMOVED lines=12> */
.L_x_319:
[----:B------:R-:W-:Y:S05]  /*4300*/  BSYNC B0 ;  /* 0x0000000000007941 */ /* 0x000fea0003800000 */
.L_x_318:
[----:B------:R-:W-:Y:S01]  /*4310*/  ISETP.GE.AND P0, PT, R33, R18, PT ;  /* 0x000000122100720c */ /* 0x000fe20003f06270 */
[----:B------:R-:W-:-:S12]  /*4320*/  BSSY B0, `(.L_x_326) ;  /* 0x00000f8000007945 */ /* 0x000fd80003800000 */
[----:B------:R-:W-:Y:S05]  /*4330*/  @P0 BRA `(.L_x_327) ;  /* 0x00000f6000000947 */ /* 0x000fea0003800000 */
[----:B------:R-:W1:Y:S01]  /*4340*/  S2R R9, SR_CTAID.X ;  /* 0x0000000000097919 */ /* 0x000e620000002500 */
[----:B------:R-:W-:Y:S01]  /*4350*/  IADD3 R42, -R19, -0x2, R42 ;  /* 0xfffffffe132a7810 */ /* 0x000fe20007ffe12a */
[----:B------:R-:W-:Y:S01]  /*4360*/  IMAD.MOV.U32 R49, RZ, RZ, 0x2 ;  /* 0x00000002ff317424 */ /* 0x000fe200078e00ff */
[----:B------:R-:W-:Y:S03]  /*4370*/  BSSY B1, `(.L_x_328) ;  /* 0x0000050000017945 */ /* 0x000fe60003800000 */
[----:B------:R-:W-:-:S05]  /*4380*/  IMAD.IADD R42, R42, 0x1, -R3 ;  /* 0x000000012a2a7824 */ /* 0x000fca00078e0a03 */
[----:B------:R-:W-:Y:S01]  /*4390*/  LOP3.LUT P0, RZ, R42, 0x10, RZ, 0xc0, !PT ;  /* 0x000000102aff7812 */ /* 0x000fe2000780c0ff */
[----:B-1----:R-:W-:-:S04]  /*43a0*/  IMAD R8, R24, c[0x0][0x1d8], R9 ;  /* 0x0000760018087a24 */ /* 0x002fc800078e0209 */
[----:B------:R-:W-:-:S04]  /*43b0*/  IMAD R8, R8, 0x20, R21 ;  /* 0x0000002008087824 */ /* 0x000fc800078e0215 */
[----:B------:R-:W-:-:S04]  /*43c0*/  IMAD.WIDE R48, R8, R49, c[0x0][0x238] ;  /* 0x00008e0008307625 */ /* 0x000fc800078e0231 */
        /* <DEDUP_REMOVED lines=46> */
[----:B------:R-:W3:Y:S01]  /*46b0*/  @P4 LDG.E.128 R12, [R48.64] ;  /* 0x00000024300c4981 */ /* 0x000ee2000c1e1d00 */
        /* <DEDUP_REMOVED lines=9> */
.L_x_332:
        /* <DEDUP_REMOVED lines=16> */
.L_x_331:
[----:B------:R-:W-:Y:S05]  /*4850*/  BSYNC B2 ;  /* 0x0000000000027941 */ /* 0x000fea0003800000 */
.L_x_330:
[----:B------:R-:W-:Y:S02]  /*4860*/  IADD3 R33, R33, 0x10, RZ ;  /* 0x0000001021217810 */ /* 0x000fe40007ffe0ff */
.L_x_329:
[----:B------:R-:W-:Y:S05]  /*4870*/  BSYNC B1 ;  /* 0x0000000000017941 */ /* 0x000fea0003800000 */
.L_x_328:
[----:B------:R-:W-:-:S13]  /*4880*/  LOP3.LUT P0, RZ, R42, 0xfffffff0, RZ, 0xc0, !PT ;  /* 0xfffffff02aff7812 */ /* 0x000fda000780c0ff */
[----:B------:R-:W-:Y:S05]  /*4890*/  @!P0 BRA `(.L_x_327) ;  /* 0x00000a0000008947 */ /* 0x000fea0003800000 */
[C---:B------:R-:W-:Y:S01]  /*48a0*/  LEA R42, R33.reuse, UR6, 0x1 ;  /* 0x00000006212a7c11 */ /* 0x040fe2000f8e08ff */
[----:B------:R-:W-:Y:S01]  /*48b0*/  IMAD.MOV.U32 R43, RZ, RZ, RZ ;  /* 0x000000ffff2b7224 */ /* 0x000fe200078e00ff */
[----:B------:R-:W-:-:S03]  /*48c0*/  LEA R44, R33, 0x200, 0x5 ;  /* 0x00000200212c7811 */ /* 0x000fc600078e28ff */
[----:B------:R-:W-:Y:S02]  /*48d0*/  IMAD R42, R3, -0x2, R42 ;  /* 0xfffffffe032a7824 */ /* 0x000fe400078e022a */
.L_x_339:
[----:B------:R-:W-:Y:S01]  /*48e0*/  IADD3 R9, R44, -0x200, RZ ;  /* 0xfffffe002c097810 */ /* 0x000fe20007ffe0ff */
[----:B------:R-:W-:Y:S01]  /*48f0*/  BSSY B1, `(.L_x_333) ;  /* 0x000004c000017945 */ /* 0x000fe20003800000 */
[----:B--2---:R-:W-:Y:S02]  /*4900*/  IMAD.IADD R45, R42, 0x1, R43 ;  /* 0x000000012a2d7824 */ /* 0x004fe400078e022b */
[----:B------:R-:W-:-:S04]  /*4910*/  IADD3 R8, P0, R20, R9, RZ ;  /* 0x0000000914087210 */ /* 0x000fc80007f1e0ff */
[----:B------:R-:W-:Y:S02]  /*4920*/  LEA.HI.X.SX32 R9, R9, R0, 0x1, P0 ;  /* 0x0000000009097211 */ /* 0x000fe400000f0eff */
[----:B------:R-:W-:Y:S02]  /*4930*/  ISETP.GE.AND P0, PT, R33, c[0x0][0x1d4], PT ;  /* 0x0000750021007a0c */ /* 0x000fe40003f06270 */
[----:B------:R-:W-:-:S04]  /*4940*/  LEA R46, P2, R8, c[0x0][0x1a0], 0x1 ;  /* 0x00006800082e7a11 */ /* 0x000fc800078408ff */
[----:B------:R-:W-:-:S07]  /*4950*/  LEA.HI.X R47, R8, c[0x0][0x1a4], R9, 0x1, P2 ;  /* 0x00006900082f7a11 */ /* 0x000fce00010f0c09 */
[----:B------:R-:W-:Y:S05]  /*4960*/  @!P0 BRA `(.L_x_334) ;  /* 0x0000044000008947 */ /* 0x000fea0003800000 */
[----:B------:R-:W-:Y:S01]  /*4970*/  IABS R11, c[0x0][0x1d4] ;  /* 0x00007500000b7a13 */ /* 0x000fe20000000000 */
        /* <DEDUP_REMOVED lines=51> */
.L_x_335:
        /* <DEDUP_REMOVED lines=16> */
.L_x_334:
[----:B------:R-:W-:Y:S05]  /*4db0*/  BSYNC B1 ;  /* 0x0000000000017941 */ /* 0x000fea0003800000 */
.L_x_333:
[----:B------:R-:W-:Y:S01]  /*4dc0*/  IADD3 R14, R33, 0x10, RZ ;  /* 0x00000010210e7810 */ /* 0x000fe20007ffe0ff */
[----:B------:R-:W-:Y:S03]  /*4dd0*/  BSSY B1, `(.L_x_336) ;  /* 0x0000047000017945 */ /* 0x000fe60003800000 */
[----:B------:R-:W-:-:S13]  /*4de0*/  ISETP.GE.AND P0, PT, R14, c[0x0][0x1d4], PT ;  /* 0x000075000e007a0c */ /* 0x000fda0003f06270 */
        /* <DEDUP_REMOVED lines=53> */
.L_x_338:
        /* <DEDUP_REMOVED lines=16> */
.L_x_337:
[----:B------:R-:W-:Y:S05]  /*5240*/  BSYNC B1 ;  /* 0x0000000000017941 */ /* 0x000fea0003800000 */
.L_x_336:
[----:B------:R-:W-:Y:S02]  /*5250*/  IADD3 R33, R33, 0x20, RZ ;  /* 0x0000002021217810 */ /* 0x000fe40007ffe0ff */
[----:B------:R-:W-:Y:S02]  /*5260*/  IADD3 R43, R43, 0x40, RZ ;  /* 0x000000402b2b7810 */ /* 0x000fe40007ffe0ff */
[----:B------:R-:W-:Y:S02]  /*5270*/  ISETP.GE.AND P0, PT, R33, R18, PT ;  /* 0x000000122100720c */ /* 0x000fe40003f06270 */
[----:B------:R-:W-:-:S11]  /*5280*/  IADD3 R44, R44, 0x400, RZ ;  /* 0x000004002c2c7810 */ /* 0x000fd60007ffe0ff */
[----:B------:R-:W-:Y:S05]  /*5290*/  @!P0 BRA `(.L_x_339) ;  /* 0xfffff64000008947 */ /* 0x000fea000383ffff */
.L_x_327:
[----:B------:R-:W-:Y:S05]  /*52a0*/  BSYNC B0 ;  /* 0x0000000000007941 */ /* 0x000fea0003800000 */
.L_x_326:
[----:B------:R-:W-:Y:S01]  /*52b0*/  BSSY B0, `(.L_x_340) ;  /* 0x0000033000007945 */ /* 0x000fe20003800000 */
[----:B------:R-:W-:Y:S05]  /*52c0*/  @P1 BRA `(.L_x_341) ;  /* 0x0000031000001947 */ /* 0x000fea0003800000 */
[----:B------:R-:W-:-:S05]  /*52d0*/  IMAD.SHL.U32 R9, R18, 0x20, RZ ;  /* 0x0000002012097824 */ /* 0x000fca00078e00ff */
[----:B------:R-:W-:-:S04]  /*52e0*/  IADD3 R2, P0, R20, R9, RZ ;  /* 0x0000000914027210 */ /* 0x000fc80007f1e0ff */
[----:B------:R-:W-:Y:S02]  /*52f0*/  LEA.HI.X.SX32 R9, R9, R0, 0x1, P0 ;  /* 0x0000000009097211 */ /* 0x000fe400000f0eff */
[----:B------:R-:W-:-:S04]  /*5300*/  LEA R8, P0, R2, c[0x0][0x1a0], 0x1 ;  /* 0x0000680002087a11 */ /* 0x000fc800078008ff */
[----:B------:R-:W-:-:S06]  /*5310*/  LEA.HI.X R9, R2, c[0x0][0x1a4], R9, 0x1, P0 ;  /* 0x0000690002097a11 */ /* 0x000fcc00000f0c09 */
[----:B------:R-:W5:Y:S01]  /*5320*/  LDG.E.128 R8, [R8.64] ;  /* 0x0000002408087981 */ /* 0x000f62000c1e1d00 */
[----:B------:R-:W-:Y:S01]  /*5330*/  IMAD.IADD R2, R18, 0x1, -R3 ;  /* 0x0000000112027824 */ /* 0x000fe200078e0a03 */
[----:B------:R-:W-:-:S04]  /*5340*/  ISETP.NE.AND P0, PT, RZ, c[0x0][0x1ec], PT ;  /* 0x00007b00ff007a0c */ /* 0x000fc80003f05270 */
[----:B------:R-:W-:-:S06]  /*5350*/  LEA R2, R2, UR6, 0x1 ;  /* 0x0000000602027c11 */ /* 0x000fcc000f8e08ff */
[----:B------:R-:W1:Y:S02]  /*5360*/  LDS.U16 R2, [R2+0x90] ;  /* 0x0000900002027984 */ /* 0x000e640000000400 */
[----:B-1----:R-:W-:Y:S01]  /*5370*/  HADD2.F32 R16, -RZ, R2.H0_H0 ;  /* 0x20000002ff107230 */ /* 0x002fe20000004100 */
[----:B------:R-:W-:Y:S05]  /*5380*/  @P0 BRA `(.L_x_342) ;  /* 0x0000015000000947 */ /* 0x000fea0003800000 */
[----:B------:R-:W-:-:S13]  /*5390*/  ISETP.NE.AND P2, PT, R25, RZ, PT ;  /* 0x000000ff1900720c */ /* 0x000fda0003f45270 */
[----:B------:R-:W1:Y:S01]  /*53a0*/  @P2 S2R R3, SR_CTAID.X ;  /* 0x0000000000032919 */ /* 0x000e620000002500 */
[----:B------:R-:W-:Y:S02]  /*53b0*/  @P2 IMAD.MOV.U32 R13, RZ, RZ, 0x2 ;  /* 0x00000002ff0d2424 */ /* 0x000fe400078e00ff */
[----:B-1----:R-:W-:-:S04]  /*53c0*/  @P2 IMAD R24, R24, c[0x0][0x1d8], R3 ;  /* 0x0000760018182a24 */ /* 0x002fc800078e0203 */
        /* <DEDUP_REMOVED lines=17> */
.L_x_342:
[----:B-1---5:R-:W-:Y:S02]  /*54e0*/  HADD2.F32 R3, -RZ, R8.H0_H0 ;  /* 0x20000008ff037230 */ /* 0x022fe40000004100 */
[----:B0-----:R-:W-:Y:S02]  /*54f0*/  HADD2.F32 R5, -RZ, R9.H0_H0 ;  /* 0x20000009ff057230 */ /* 0x001fe40000004100 */
[----:B------:R-:W-:Y:S01]  /*5500*/  HADD2.F32 R7, -RZ, R10.H0_H0 ;  /* 0x2000000aff077230 */ /* 0x000fe20000004100 */
[C---:B------:R-:W-:Y:S01]  /*5510*/  FFMA.FTZ R34, R16.reuse, R3, R34 ;  /* 0x0000000310227223 */ /* 0x040fe20000010022 */
[----:B------:R-:W-:Y:S01]  /*5520*/  HADD2.F32 R13, -RZ, R11.H0_H0 ;  /* 0x2000000bff0d7230 */ /* 0x000fe20000004100 */
[C---:B------:R-:W-:Y:S01]  /*5530*/  FFMA.FTZ R36, R16.reuse, R5, R36 ;  /* 0x0000000510247223 */ /* 0x040fe20000010024 */
[----:B------:R-:W-:Y:S01]  /*5540*/  HADD2.F32 R8, -RZ, R8.H1_H1 ;  /* 0x30000008ff087230 */ /* 0x000fe20000004100 */
        /* <DEDUP_REMOVED lines=9> */
.L_x_341:
[----:B------:R-:W-:Y:S05]  /*55e0*/  BSYNC B0 ;  /* 0x0000000000007941 */ /* 0x000fea0003800000 */
.L_x_340:
[C---:B------:R-:W-:Y:S01]  /*55f0*/  LOP3.LUT R0, R23.reuse, 0xffffffe0, RZ, 0xc0, !PT ;  /* 0xffffffe017007812 */ /* 0x040fe200078ec0ff */
[----:B------:R-:W-:Y:S01]  /*5600*/  BAR.SYNC.DEFER_BLOCKING 0x0 ;  /* 0x0000000000007b1d */ /* 0x000fe20000010000 */
[----:B------:R-:W-:Y:S02]  /*5610*/  LOP3.LUT R3, R23, 0xfffffff8, RZ, 0xc0, !PT ;  /* 0xfffffff817037812 */ /* 0x000fe400078ec0ff */
[----:B------:R-:W-:Y:S01]  /*5620*/  ISETP.NE.AND P6, PT, R0, 0x20, PT ;  /* 0x000000200000780c */ /* 0x000fe20003fc5270 */
[----:B------:R-:W-:Y:S01]  /*5630*/  IMAD R0, R19, 0x20, R21 ;  /* 0x0000002013007824 */ /* 0x000fe200078e0215 */
[----:B------:R-:W-:Y:S01]  /*5640*/  LOP3.LUT R2, R23, 0xfffffff0, RZ, 0xc0, !PT ;  /* 0xfffffff017027812 */ /* 0x000fe200078ec0ff */
[----:B------:R-:W-:Y:S01]  /*5650*/  BSSY B0, `(.L_x_343) ;  /* 0x0000012000007945 */ /* 0x000fe20003800000 */
[----:B------:R-:W-:-:S02]  /*5660*/  ISETP.NE.AND P4, PT, R3, 0x8, PT ;  /* 0x000000080300780c */ /* 0x000fc40003f85270 */
[C---:B------:R-:W-:Y:S02]  /*5670*/  ISETP.GT.AND P0, PT, R23.reuse, 0x7, PT ;  /* 0x000000071700780c */ /* 0x040fe40003f04270 */
[C---:B------:R-:W-:Y:S02]  /*5680*/  LOP3.LUT R3, R23.reuse, 0xfffffffc, RZ, 0xc0, !PT ;  /* 0xfffffffc17037812 */ /* 0x040fe400078ec0ff */
[----:B------:R-:W-:Y:S02]  /*5690*/  ISETP.NE.AND P5, PT, R2, 0x10, PT ;  /* 0x000000100200780c */ /* 0x000fe40003fa5270 */
[----:B------:R-:W-:Y:S02]  /*56a0*/  P2R R2, PR, RZ, 0x1 ;  /* 0x00000001ff027803 */ /* 0x000fe40000000000 */
[C---:B------:R-:W-:Y:S02]  /*56b0*/  ISETP.GT.AND P3, PT, R23.reuse, 0x1f, PT ;  /* 0x0000001f1700780c */ /* 0x040fe40003f64270 */
[----:B------:R-:W-:-:S02]  /*56c0*/  ISETP.GT.AND P2, PT, R23, 0xf, PT ;  /* 0x0000000f1700780c */ /* 0x000fc40003f44270 */
[C---:B------:R-:W-:Y:S02]  /*56d0*/  ISETP.GT.AND P1, PT, R23.reuse, 0x3, PT ;  /* 0x000000031700780c */ /* 0x040fe40003f24270 */
[----:B------:R-:W-:Y:S02]  /*56e0*/  IADD3 R2, R23, 0x3, RZ ;  /* 0x0000000317027810 */ /* 0x000fe40007ffe0ff */
[----:B------:R-:W-:Y:S02]  /*56f0*/  LEA R0, R0, 0x90, 0x1 ;  /* 0x0000009000007811 */ /* 0x000fe400078e08ff */
[----:B------:R-:W-:Y:S01]  /*5700*/  ISETP.NE.AND P0, PT, R3, 0x4, PT ;  /* 0x000000040300780c */ /* 0x000fe20003f05270 */
[----:B------:R-:W-:Y:S07]  /*5710*/  @P6 BRA `(.L_x_344) ;  /* 0x0000005000006947 */ /* 0x000fee0003800000 */
[----:B0-----:R-:W-:Y:S02]  /*5720*/  F2FP.PACK_AB R4, R35, R34 ;  /* 0x000000222304723e */ /* 0x001fe400000000ff */
[----:B------:R-:W-:Y:S02]  /*5730*/  F2FP.PACK_AB R5, R37, R36 ;  /* 0x000000242505723e */ /* 0x000fe400000000ff */
[----:B------:R-:W-:-:S02]  /*5740*/  F2FP.PACK_AB R6, R39, R38 ;  /* 0x000000262706723e */ /* 0x000fc400000000ff */
[----:B------:R-:W-:-:S05]  /*5750*/  F2FP.PACK_AB R7, R41, R40 ;  /* 0x000000282907723e */ /* 0x000fca00000000ff */
[----:B------:R0:W-:Y:S02]  /*5760*/  STS.128 [R0+-0x200], R4 ;  /* 0xfffe000400007388 */ /* 0x0001e40000000c00 */
.L_x_344:
[----:B------:R-:W-:Y:S05]  /*5770*/  BSYNC B0 ;  /* 0x0000000000007941 */ /* 0x000fea0003800000 */
.L_x_343:
[----:B------:R-:W-:Y:S01]  /*5780*/  BAR.SYNC.DEFER_BLOCKING 0x0 ;  /* 0x0000000000007b1d */ /* 0x000fe20000010000 */
[----:B------:R-:W-:-:S05]  /*5790*/  ISETP.GT.U32.AND P6, PT, R2, 0x6, PT ;  /* 0x000000060200780c */ /* 0x000fca0003fc4070 */
[----:B------:R-:W-:Y:S01]  /*57a0*/  BSSY B0, `(.L_x_345) ;  /* 0x0000013000007945 */ /* 0x000fe20003800000 */
[----:B------:R-:W-:Y:S05]  /*57b0*/  @P3 BRA `(.L_x_346) ;  /* 0x0000011000003947 */ /* 0x000fea0003800000 */
[----:B0-----:R-:W0:Y:S02]  /*57c0*/  LDS.128 R4, [R0] ;  /* 0x0000000000047984 */ /* 0x001e240000000c00 */
[--C-:B0-----:R-:W-:Y:S02]  /*57d0*/  HADD2.F32 R9, -RZ, R5.reuse.H0_H0 ;  /* 0x20000005ff097230 */ /* 0x101fe40000004100 */
[----:B------:R-:W-:Y:S02]  /*57e0*/  HADD2.F32 R2, -RZ, R5.H1_H1 ;  /* 0x30000005ff027230 */ /* 0x000fe40000004100 */
        /* <DEDUP_REMOVED lines=8> */
[--C-:B------:R-:W-:Y:S01]  /*5870*/  HADD2.F32 R11, -RZ, R7.reuse.H0_H0 ;  /* 0x20000007ff0b7230 */ /* 0x100fe20000004100 */
[----:B------:R-:W-:Y:S01]  /*5880*/  FADD.FTZ R35, R35, R4 ;  /* 0x0000000423237221 */ /* 0x000fe20000010000 */
[----:B------:R-:W-:Y:S01]  /*5890*/  HADD2.F32 R8, -RZ, R7.H1_H1 ;  /* 0x30000007ff087230 */ /* 0x000fe20000004100 */
[----:B------:R-:W-:-:S02]  /*58a0*/  FADD.FTZ R39, R39, R6 ;  /* 0x0000000627277221 */ /* 0x000fc40000010000 */
[----:B------:R-:W-:Y:S02]  /*58b0*/  FADD.FTZ R40, R40, R11 ;  /* 0x0000000b28287221 */ /* 0x000fe40000010000 */
[----:B------:R-:W-:Y:S02]  /*58c0*/  FADD.FTZ R41, R41, R8 ;  /* 0x0000000829297221 */ /* 0x000fe40000010000 */
.L_x_346:
[----:B------:R-:W-:Y:S05]  /*58d0*/  BSYNC B0 ;  /* 0x0000000000007941 */ /* 0x000fea0003800000 */
.L_x_345:
        /* <DEDUP_REMOVED lines=8> */
.L_x_348:
[----:B------:R-:W-:Y:S05]  /*5960*/  BSYNC B0 ;  /* 0x0000000000007941 */ /* 0x000fea0003800000 */
.L_x_347:
[----:B------:R-:W-:Y:S06]  /*5970*/  BAR.SYNC.DEFER_BLOCKING 0x0 ;  /* 0x0000000000007b1d */ /* 0x000fec0000010000 */
[----:B------:R-:W-:Y:S01]  /*5980*/  BSSY B0, `(.L_x_349) ;  /* 0x0000013000007945 */ /* 0x000fe20003800000 */
[----:B------:R-:W-:Y:S05]  /*5990*/  @P2 BRA `(.L_x_350) ;  /* 0x0000011000002947 */ /* 0x000fea0003800000 */
[----:B0-----:R-:W0:Y:S02]  /*59a0*/  LDS.128 R4, [R0] ;  /* 0x0000000000047984 */ /* 0x001e240000000c00 */
[--C-:B0-----:R-:W-:Y:S02]  /*59b0*/  HADD2.F32 R9, -RZ, R5.reuse.H0_H0 ;  /* 0x20000005ff097230 */ /* 0x101fe40000004100 */
[----:B------:R-:W-:-:S02]  /*59c0*/  HADD2.F32 R2, -RZ, R5.H1_H1 ;  /* 0x30000005ff027230 */ /* 0x000fc40000004100 */
        /* <DEDUP_REMOVED lines=14> */
.L_x_350:
[----:B------:R-:W-:Y:S05]  /*5ab0*/  BSYNC B0 ;  /* 0x0000000000007941 */ /* 0x000fea0003800000 */
.L_x_349:
        /* <DEDUP_REMOVED lines=8> */
.L_x_352:
[----:B------:R-:W-:Y:S05]  /*5b40*/  BSYNC B0 ;  /* 0x0000000000007941 */ /* 0x000fea0003800000 */
.L_x_351:
[----:B------:R-:W-:Y:S01]  /*5b50*/  BAR.SYNC.DEFER_BLOCKING 0x0 ;  /* 0x0000000000007b1d */ /* 0x000fe20000010000 */
[----:B------:R-:W-:-:S05]  /*5b60*/  ISETP.GT.AND P2, PT, R23, 0x7, PT ;  /* 0x000000071700780c */ /* 0x000fca0003f44270 */
[----:B------:R-:W-:Y:S08]  /*5b70*/  BSSY B0, `(.L_x_353) ;  /* 0x0000013000007945 */ /* 0x000ff00003800000 */
[----:B------:R-:W-:Y:S05]  /*5b80*/  @P2 BRA `(.L_x_354) ;  /* 0x0000011000002947 */ /* 0x000fea0003800000 */
[----:B0-----:R-:W0:Y:S02]  /*5b90*/  LDS.128 R4, [R0] ;  /* 0x0000000000047984 */ /* 0x001e240000000c00 */
[----:B0-----:R-:W-:-:S02]  /*5ba0*/  HADD2.F32 R9, -RZ, R5.H0_H0 ;  /* 0x20000005ff097230 */ /* 0x001fc40000004100 */
        /* <DEDUP_REMOVED lines=15> */
.L_x_354:
[----:B------:R-:W-:Y:S05]  /*5ca0*/  BSYNC B0 ;  /* 0x0000000000007941 */ /* 0x000fea0003800000 */
.L_x_353:
        /* <DEDUP_REMOVED lines=8> */
.L_x_356:
[----:B------:R-:W-:Y:S05]  /*5d30*/  BSYNC B0 ;  /* 0x0000000000007941 */ /* 0x000fea0003800000 */
.L_x_355:
        /* <DEDUP_REMOVED lines=20> */
.L_x_358:
[----:B------:R-:W-:Y:S05]  /*5e80*/  BSYNC B0 ;  /* 0x0000000000007941 */ /* 0x000fea0003800000 */
.L_x_357:
        /* <DEDUP_REMOVED lines=16> */
.L_x_359:
        /* <DEDUP_REMOVED lines=58> */
.L_x_266:
[----:B------:R-:W-:Y:S01]  /*6330*/  IMAD.MOV.U32 R0, RZ, RZ, 0x8 ;  /* 0x00000008ff007424 */ /* 0x000fe200078e00ff */
[----:B------:R-:W-:Y:S01]  /*6340*/  MOV R20, 0x6380 ;  /* 0x0000638000147802 */ /* 0x000fe20000000f00 */
[----:B------:R-:W-:Y:S02]  /*6350*/  IMAD.MOV.U32 R5, RZ, RZ, 0x1f ;  /* 0x0000001fff057424 */ /* 0x000fe400078e00ff */
[----:B------:R-:W-:Y:S02]  /*6360*/  IMAD.MOV.U32 R49, RZ, RZ, 0xffff ;  /* 0x0000ffffff317424 */ /* 0x000fe400078e00ff */
[----:B------:R-:W-:Y:S05]  /*6370*/  CALL.REL.NOINC `($__internal_2_$__cuda_sm70_shflsync_bfly_p) ;  /* 0x0000034000007944 */ /* 0x000fea0003c00000 */
[----:B01----:R-:W-:Y:S05]  /*6380*/  BRA `(.L_x_360) ;  /* 0xffffb42000007947 */ /* 0x003fea000383ffff */
.L_x_267:
[----:B------:R-:W-:Y:S01]  /*6390*/  IMAD.MOV.U32 R0, RZ, RZ, 0x4 ;  /* 0x00000004ff007424 */ /* 0x000fe200078e00ff */
[----:B------:R-:W-:Y:S01]  /*63a0*/  MOV R20, 0x63e0 ;  /* 0x000063e000147802 */ /* 0x000fe20000000f00 */
[----:B------:R-:W-:Y:S02]  /*63b0*/  IMAD.MOV.U32 R5, RZ, RZ, 0x1f ;  /* 0x0000001fff057424 */ /* 0x000fe400078e00ff */
[----:B------:R-:W-:Y:S02]  /*63c0*/  IMAD.MOV.U32 R49, RZ, RZ, 0xffff ;  /* 0x0000ffffff317424 */ /* 0x000fe400078e00ff */
[----:B------:R-:W-:Y:S05]  /*63d0*/  CALL.REL.NOINC `($__internal_2_$__cuda_sm70_shflsync_bfly_p) ;  /* 0x000002e000007944 */ /* 0x000fea0003c00000 */
[----:B01----:R-:W-:Y:S01]  /*63e0*/  FADD.FTZ R50, R50, R0 ;  /* 0x0000000032327221 */ /* 0x003fe20000010000 */
[----:B------:R-:W-:Y:S01]  /*63f0*/  MOV R20, 0x6440 ;  /* 0x0000644000147802 */ /* 0x000fe20000000f00 */
[----:B------:R-:W-:-:S02]  /*6400*/  IMAD.MOV.U32 R0, RZ, RZ, 0x2 ;  /* 0x00000002ff007424 */ /* 0x000fc400078e00ff */
[----:B------:R-:W-:Y:S02]  /*6410*/  IMAD.MOV.U32 R5, RZ, RZ, 0x1f ;  /* 0x0000001fff057424 */ /* 0x000fe400078e00ff */
[----:B------:R-:W-:Y:S02]  /*6420*/  IMAD.MOV.U32 R49, RZ, RZ, 0xffff ;  /* 0x0000ffffff317424 */ /* 0x000fe400078e00ff */
[----:B------:R-:W-:Y:S05]  /*6430*/  CALL.REL.NOINC `($__internal_2_$__cuda_sm70_shflsync_bfly_p) ;  /* 0x0000028000007944 */ /* 0x000fea0003c00000 */
[----:B-1----:R-:W-:Y:S01]  /*6440*/  FADD.FTZ R3, R50, R0 ;  /* 0x0000000032037221 */ /* 0x002fe20000010000 */
[----:B------:R-:W-:Y:S01]  /*6450*/  MOV R20, 0x64b0 ;  /* 0x000064b000147802 */ /* 0x000fe20000000f00 */
[----:B------:R-:W-:Y:S02]  /*6460*/  IMAD.MOV.U32 R0, RZ, RZ, 0x1 ;  /* 0x00000001ff007424 */ /* 0x000fe400078e00ff */
[----:B0-----:R-:W-:Y:S02]  /*6470*/  IMAD.MOV.U32 R5, RZ, RZ, 0x1f ;  /* 0x0000001fff057424 */ /* 0x001fe400078e00ff */
[----:B------:R-:W-:Y:S02]  /*6480*/  IMAD.MOV.U32 R49, RZ, RZ, 0xffff ;  /* 0x0000ffffff317424 */ /* 0x000fe400078e00ff */
[----:B------:R-:W-:-:S02]  /*6490*/  IMAD.MOV.U32 R50, RZ, RZ, R3 ;  /* 0x000000ffff327224 */ /* 0x000fc400078e0003 */
[----:B------:R-:W-:Y:S05]  /*64a0*/  CALL.REL.NOINC `($__internal_2_$__cuda_sm70_shflsync_bfly_p) ;  /* 0x0000021000007944 */ /* 0x000fea0003c00000 */
[----:B01----:R-:W-:Y:S05]  /*64b0*/  BRA `(.L_x_361) ;  /* 0xffffb37000007947 */ /* 0x003fea000383ffff */
.L_x_280:
[----:B------:R-:W-:Y:S01]  /*64c0*/  IMAD.MOV.U32 R0, RZ, RZ, 0x2 ;  /* 0x00000002ff007424 */ /* 0x000fe200078e00ff */
[----:B------:R-:W-:Y:S01]  /*64d0*/  MOV R20, 0x6510 ;  /* 0x0000651000147802 */ /* 0x000fe20000000f00 */
[----:B------:R-:W-:-:S02]  /*64e0*/  IMAD.MOV.U32 R5, RZ, RZ, 0x1f ;  /* 0x0000001fff057424 */ /* 0x000fc400078e00ff */
[----:B------:R-:W-:Y:S02]  /*64f0*/  IMAD.MOV.U32 R49, RZ, RZ, -0x1 ;  /* 0xffffffffff317424 */ /* 0x000fe400078e00ff */
[----:B------:R-:W-:Y:S05]  /*6500*/  CALL.REL.NOINC `($__internal_2_$__cuda_sm70_shflsync_bfly_p) ;  /* 0x000001b000007944 */ /* 0x000fea0003c00000 */
[----:B01----:R-:W-:Y:S05]  /*6510*/  BRA `(.L_x_362) ;  /* 0xffffbfa000007947 */ /* 0x003fea000383ffff */
.L_x_281:
[----:B------:R-:W-:Y:S01]  /*6520*/  IMAD.MOV.U32 R0, RZ, RZ, 0x1 ;  /* 0x00000001ff007424 */ /* 0x000fe200078e00ff */
[----:B------:R-:W-:Y:S01]  /*6530*/  MOV R20, 0x6570 ;  /* 0x0000657000147802 */ /* 0x000fe20000000f00 */
[----:B------:R-:W-:Y:S02]  /*6540*/  IMAD.MOV.U32 R5, RZ, RZ, 0x1f ;  /* 0x0000001fff057424 */ /* 0x000fe400078e00ff */
[----:B------:R-:W-:Y:S02]  /*6550*/  IMAD.MOV.U32 R49, RZ, RZ, -0x1 ;  /* 0xffffffffff317424 */ /* 0x000fe400078e00ff */
[----:B------:R-:W-:Y:S05]  /*6560*/  CALL.REL.NOINC `($__internal_2_$__cuda_sm70_shflsync_bfly_p) ;  /* 0x0000015000007944 */ /* 0x000fea0003c00000 */
[----:B01----:R-:W-:Y:S05]  /*6570*/  BRA `(.L_x_363) ;  /* 0xffffbf7000007947 */ /* 0x003fea000383ffff */
.L_x_285:
[----:B------:R-:W-:Y:S01]  /*6580*/  IMAD.MOV.U32 R50, RZ, RZ, R44 ;  /* 0x000000ffff327224 */ /* 0x000fe200078e002c */
[----:B------:R-:W-:Y:S01]  /*6590*/  MOV R20, 0x65e0 ;  /* 0x000065e000147802 */ /* 0x000fe20000000f00 */
[----:B------:R-:W-:Y:S02]  /*65a0*/  IMAD.MOV.U32 R0, RZ, RZ, 0x10 ;  /* 0x00000010ff007424 */ /* 0x000fe400078e00ff */
[----:B------:R-:W-:Y:S02]  /*65b0*/  IMAD.MOV.U32 R5, RZ, RZ, 0x1f ;  /* 0x0000001fff057424 */ /* 0x000fe400078e00ff */
[----:B------:R-:W-:-:S02]  /*65c0*/  IMAD.MOV.U32 R49, RZ, RZ, -0x1 ;  /* 0xffffffffff317424 */ /* 0x000fc400078e00ff */
[----:B0-234-:R-:W-:Y:S05]  /*65d0*/  CALL.REL.NOINC `($__internal_2_$__cuda_sm70_shflsync_bfly_p) ;  /* 0x000000e000007944 */ /* 0x01dfea0003c00000 */
[----:B01----:R-:W-:Y:S05]  /*65e0*/  BRA `(.L_x_364) ;  /* 0xffffc12000007947 */ /* 0x003fea000383ffff */
.L_x_286:
[----:B------:R-:W-:Y:S01]  /*65f0*/  IMAD.MOV.U32 R0, RZ, RZ, 0x8 ;  /* 0x00000008ff007424 */ /* 0x000fe200078e00ff */
[----:B------:R-:W-:Y:S01]  /*6600*/  MOV R20, 0x6640 ;  /* 0x0000664000147802 */ /* 0x000fe20000000f00 */
[----:B------:R-:W-:-:S02]  /*6610*/  IMAD.MOV.U32 R5, RZ, RZ, 0x1f ;  /* 0x0000001fff057424 */ /* 0x000fc400078e00ff */
[----:B------:R-:W-:Y:S02]  /*6620*/  IMAD.MOV.U32 R49, RZ, RZ, -0x1 ;  /* 0xffffffffff317424 */ /* 0x000fe400078e00ff */
[----:B0123--:R-:W-:Y:S05]  /*6630*/  CALL.REL.NOINC `($__internal_2_$__cuda_sm70_shflsync_bfly_p) ;  /* 0x0000008000007944 */ /* 0x00ffea0003c00000 */
[----:B-1----:R-:W-:Y:S01]  /*6640*/  FMNMX.FTZ R4, R50, R0, !PT ;  /* 0x0000000032047209 */ /* 0x002fe20007810000 */
[----:B------:R-:W-:Y:S01]  /*6650*/  IMAD.MOV.U32 R0, RZ, RZ, 0x4 ;  /* 0x00000004ff007424 */ /* 0x000fe200078e00ff */
[----:B------:R-:W-:Y:S01]  /*6660*/  MOV R20, 0x66b0 ;  /* 0x000066b000147802 */ /* 0x000fe20000000f00 */
[----:B0-----:R-:W-:Y:S02]  /*6670*/  IMAD.MOV.U32 R5, RZ, RZ, 0x1f ;  /* 0x0000001fff057424 */ /* 0x001fe400078e00ff */
[----:B------:R-:W-:Y:S02]  /*6680*/  IMAD.MOV.U32 R49, RZ, RZ, -0x1 ;  /* 0xffffffffff317424 */ /* 0x000fe400078e00ff */
[----:B------:R-:W-:Y:S02]  /*6690*/  IMAD.MOV.U32 R50, RZ, RZ, R4 ;  /* 0x000000ffff327224 */ /* 0x000fe400078e0004 */
[----:B------:R-:W-:Y:S05]  /*66a0*/  CALL.REL.NOINC `($__internal_2_$__cuda_sm70_shflsync_bfly_p) ;  /* 0x0000001000007944 */ /* 0x000fea0003c00000 */
[----:B01----:R-:W-:Y:S05]  /*66b0*/  BRA `(.L_x_365) ;  /* 0xffffc0a000007947 */ /* 0x003fea000383ffff */
        .weak           $__internal_2_$__cuda_sm70_shflsync_bfly_p
        .type           $__internal_2_$__cuda_sm70_shflsync_bfly_p,@function
        .size           $__internal_2_$__cuda_sm70_shflsync_bfly_p,(.L_x_2210 - $__internal_2_$__cuda_sm70_shflsync_bfly_p)
$__internal_2_$__cuda_sm70_shflsync_bfly_p:
[----:B------:R-:W-:Y:S01]  /*66c0*/  IMAD.MOV.U32 R21, RZ, RZ, 0x0 ;  /* 0x00000000ff157424 */ /* 0x000fe200078e00ff */
[----:B------:R-:W-:Y:S04]  /*66d0*/  WARPSYNC R49 ;  /* 0x0000003100007348 */ /* 0x000fe80003800000 */
[----:B------:R0:W1:Y:S01]  /*66e0*/  SHFL.BFLY PT, R0, R50, R0, R5 ;  /* 0x0c00000032007389 */ /* 0x00006200000e0005 */
[----:B------:R-:W-:Y:S05]  /*66f0*/  RET.REL.NODEC R20 `(_ZN4mmha33masked_multihead_attention_kernelItLi32ELi32ELi4ELi4ELi64ELb1ELb1EEEv26Multihead_attention_paramsIT_XT5_EE) ;  /* 0xffff990014007950 */ /* 0x000fea0003c3ffff */
.L_x_366:
        /* <DEDUP_REMOVED lines=16> */
.L_x_2210:


//--------------------- .text._ZN4mmha33masked_multihead_attention_kernelItLi32ELi32ELi1ELi4ELi256ELb1ELb0EEEv26Multihead_attention_paramsIT_XT5_EE --------------------------
	.section	.text._ZN4mmha33masked_multihead_attention_kernelItLi32ELi32ELi1ELi4ELi256ELb1ELb0EEEv26Multihead_attention_paramsIT_XT5_EE,"ax",@progbits
	.sectioninfo	@"SHI_REGISTERS=79"
	.align	128
        .global         _ZN4mmha33masked_multihead_attention_kernelItLi32ELi32ELi1ELi4ELi256ELb1ELb0EEEv26Multihead_attention_paramsIT_XT5_EE
        .type           _ZN4mmha33masked_multihead_attention_kernelItLi32ELi32ELi1ELi4ELi256ELb1ELb0EEEv26Multihead_attention_paramsIT_XT5_EE,@function
        .size           _ZN4mmha33masked_multihead_attention_kernelItLi32ELi32ELi1ELi4ELi256ELb1ELb0EEEv26Multihead_attention_paramsIT_XT5_EE,(.L_x_2211 - _ZN4mmha33masked_multihead_attention_kernelItLi32ELi32ELi1ELi4ELi256ELb1ELb0EEEv26Multihead_attention_paramsIT_XT5_EE)
        .other          _ZN4mmha33masked_multihead_attention_kernelItLi32ELi32ELi1ELi4ELi256ELb1ELb0EEEv26Multihead_attention_paramsIT_XT5_EE,@"STO_CUDA_ENTRY STV_DEFAULT"
_ZN4mmha33masked_multihead_attention_kernelItLi32ELi32ELi1ELi4ELi256ELb1ELb0EEEv26Multihead_attention_paramsIT_XT5_EE:
.text._ZN4mmha33masked_multihead_attention_kernelItLi32ELi32ELi1ELi4ELi256ELb1ELb0EEEv26Multihead_attention_paramsIT_XT5_EE:
        /* <DEDUP_REMOVED lines=11> */
.L_x_367:
        /* <DEDUP_REMOVED lines=24> */
[----:B------:R-:W-:-:S06]  /*0230*/  IMAD.HI.U32 R5, R5, R7, R4 ;  /* 0x0000000705057227 */ /* 0x000fcc00078e0004 */
[----:B------:R-:W-:-:S04]  /*0240*/  IMAD.HI.U32 R28, R5, R6, RZ ;  /* 0x00000006051c7227 */ /* 0x000fc800078e00ff */
[----:B------:R-:W-:-:S04]  /*0250*/  IMAD.MOV R0, RZ, RZ, -R28 ;  /* 0x000000ffff007224 */ /* 0x000fc800078e0a1c */
[----:B------:R-:W-:-:S05]  /*0260*/  IMAD R0, R3, R0, R6 ;  /* 0x0000000003007224 */ /* 0x000fca00078e0206 */
[----:B------:R-:W-:-:S13]  /*0270*/  ISETP.GT.U32.AND P2, PT, R3, R0, PT ;  /* 0x000000000300720c */ /* 0x000fda0003f44070 */
[----:B------:R-:W-:Y:S01]  /*0280*/  @!P2 IMAD.IADD R0, R0, 0x1, -R3 ;  /* 0x000000010000a824 */ /* 0x000fe200078e0a03 */
[----:B------:R-:W-:Y:S02]  /*0290*/  @!P2 IADD3 R28, R28, 0x1, RZ ;  /* 0x000000011c1ca810 */ /* 0x000fe40007ffe0ff */
[----:B------:R-:W-:Y:S02]  /*02a0*/  ISETP.NE.AND P2, PT, RZ, c[0x0][0x1d0], PT ;  /* 0x00007400ff007a0c */ /* 0x000fe40003f45270 */
[----:B------:R-:W-:Y:S01]  /*02b0*/  ISETP.GE.U32.AND P1, PT, R0, R3, PT ;  /* 0x000000030000720c */ /* 0x000fe20003f26070 */
[----:B------:R-:W-:Y:S01]  /*02c0*/  IMAD.MOV.U32 R3, RZ, RZ, 0x4 ;  /* 0x00000004ff037424 */ /* 0x000fe200078e00ff */
[----:B------:R-:W-:-:S03]  /*02d0*/  LOP3.LUT R0, R2, c[0x0][0x1d0], RZ, 0x3c, !PT ;  /* 0x0000740002007a12 */ /* 0x000fc600078e3cff */
[----:B------:R-:W-:Y:S01]  /*02e0*/  IMAD.WIDE R4, R2, R3, c[0x0][0x278] ;  /* 0x00009e0002047625 */ /* 0x000fe200078e0203 */
[----:B------:R-:W-:-:S04]  /*02f0*/  ISETP.GE.AND P3, PT, R0, RZ, PT ;  /* 0x000000ff0000720c */ /* 0x000fc80003f66270 */
[----:B------:R0:W4:Y:S03]  /*0300*/  LDG.E R63, [R4.64] ;  /* 0x00000024043f7981 */ /* 0x000126000c1e1900 */
        /* <DEDUP_REMOVED lines=83> */
.L_x_369:
[----:B0-2---:R-:W-:Y:S05]  /*0840*/  BSYNC B0 ;  /* 0x0000000000007941 */ /* 0x005fea0003800000 */
.L_x_368:
[----:B------:R-:W-:Y:S01]  /*0850*/  ISETP.GE.AND P1, PT, R61, RZ, PT ;  /* 0x000000ff3d00720c */ /* 0x000fe20003f26270 */
[----:B-----5:R-:W-:Y:S01]  /*0860*/  @!P4 HFMA2.MMA R24, R24, 1, 1, R23 ;  /* 0x3c003c001818c835 */ /* 0x020fe20000000017 */
[----:B------:R-:W-:Y:S01]  /*0870*/  @!P0 IMAD.IADD R19, R19, 0x1, -R20 ;  /* 0x0000000113138824 */ /* 0x000fe200078e0a14 */
[----:B------:R-:W-:Y:S01]  /*0880*/  IADD3 R3, R3, c[0x0][0x1d4], RZ ;  /* 0x0000750003037a10 */ /* 0x000fe20007ffe0ff */
[----:B------:R-:W-:Y:S01]  /*0890*/  ULDC.U8 UR4, c[0x0][0x1e4] ;  /* 0x0000790000047ab9 */ /* 0x000fe20000000000 */
[----:B------:R-:W-:Y:S01]  /*08a0*/  ISETP.NE.AND P0, PT, RZ, c[0x0][0x1d4], PT ;  /* 0x00007500ff007a0c */ /* 0x000fe20003f05270 */
[----:B------:R-:W-:Y:S01]  /*08b0*/  HADD2 R27, R10, R27 ;  /* 0x0000001b0a1b7230 */ /* 0x000fe20000000000 */
[----:B------:R-:W-:Y:S01]  /*08c0*/  SHF.R.S32.HI R4, RZ, 0x1f, R3 ;  /* 0x0000001fff047819 */ /* 0x000fe20000011403 */
[----:B------:R-:W-:-:S03]  /*08d0*/  IMAD R28, R28, c[0x0][0x1d8], RZ ;  /* 0x000076001c1c7a24 */ /* 0x000fc600078e02ff */
[----:B------:R-:W-:Y:S01]  /*08e0*/  @P2 HMUL2 R24, R24, R21 ;  /* 0x0000001518182232 */ /* 0x000fe20000000000 */
[----:B------:R-:W-:Y:S01]  /*08f0*/  ISETP.LT.AND P2, PT, RZ, c[0x0][0x1e0], PT ;  /* 0x00007800ff007a0c */ /* 0x000fe20003f41270 */
[----:B------:R-:W-:Y:S01]  /*0900*/  @!P1 IMAD.MOV R19, RZ, RZ, -R19 ;  /* 0x000000ffff139224 */ /* 0x000fe200078e0a13 */
[----:B------:R-:W-:Y:S02]  /*0910*/  ISETP.NE.AND P1, PT, RZ, UR4, PT ;  /* 0x00000004ff007c0c */ /* 0x000fe4000bf25270 */
[----:B------:R-:W-:Y:S02]  /*0920*/  LEA.HI R4, R4, R3, RZ, 0x2 ;  /* 0x0000000304047211 */ /* 0x000fe400078f10ff */
[----:B------:R-:W-:Y:S02]  /*0930*/  @!P0 LOP3.LUT R19, RZ, c[0x0][0x1d4], RZ, 0x33, !PT ;  /* 0x00007500ff138a12 */ /* 0x000fe400078e33ff */
[----:B------:R-:W-:Y:S01]  /*0940*/  ISETP.GE.AND P0, PT, R16, 0x10, PT ;  /* 0x000000101000780c */ /* 0x000fe20003f06270 */
[----:B------:R-:W-:-:S05]  /*0950*/  IMAD.SHL.U32 R4, R4, 0x4, RZ ;  /* 0x0000000404047824 */ /* 0x000fca00078e00ff */
[----:B------:R-:W-:Y:S01]  /*0960*/  LOP3.LUT R67, R4, 0xfffffff0, RZ, 0xc0, !PT ;  /* 0xfffffff004437812 */ /* 0x000fe200078ec0ff */
        /* <DEDUP_REMOVED lines=57> */
.L_x_372:
        /* <DEDUP_REMOVED lines=9> */
.L_x_373:
        /* <DEDUP_REMOVED lines=42> */
.L_x_377:
        /* <DEDUP_REMOVED lines=34> */
.L_x_380:
[----:B------:R-:W-:Y:S05]  /*1250*/  BSYNC B2 ;  /* 0x0000000000027941 */ /* 0x000fea0003800000 */
.L_x_379:
[----:B------:R-:W-:Y:S01]  /*1260*/  PRMT R7, R24, 0x7632, R7 ;  /* 0x0000763218077816 */ /* 0x000fe20000000007 */
[----:B------:R0:W-:Y:S04]  /*1270*/  STS.U16 [R13+0xc0], R24 ;  /* 0x0000c0180d007388 */ /* 0x0001e80000000400 */
[----:B------:R0:W-:Y:S02]  /*1280*/  STS.U16 [R14], R7 ;  /* 0x000000070e007388 */ /* 0x0001e40000000400 */
.L_x_378:
[----:B------:R-:W-:Y:S05]  /*1290*/  BSYNC B1 ;  /* 0x0000000000017941 */ /* 0x000fea0003800000 */
.L_x_376:
[----:B------:R-:W-:Y:S01]  /*12a0*/  PRMT R4, R27, 0x7632, R4 ;  /* 0x000076321b047816 */ /* 0x000fe20000000004 */
[----:B------:R1:W-:Y:S04]  /*12b0*/  STS.U16 [R12+0xc0], R27 ;  /* 0x0000c01b0c007388 */ /* 0x0003e80000000400 */
[----:B------:R1:W-:Y:S02]  /*12c0*/  STS.U16 [R29], R4 ;  /* 0x000000041d007388 */ /* 0x0003e40000000400 */
.L_x_375:
[----:B------:R-:W-:Y:S05]  /*12d0*/  BSYNC B0 ;  /* 0x0000000000007941 */ /* 0x000fea0003800000 */
.L_x_374:
[----:B------:R-:W-:Y:S06]  /*12e0*/  BAR.SYNC.DEFER_BLOCKING 0x0 ;  /* 0x0000000000007b1d */ /* 0x000fec0000010000 */
[----:B------:R-:W-:Y:S01]  /*12f0*/  BSSY B0, `(.L_x_381) ;  /* 0x0000005000007945 */ /* 0x000fe20003800000 */
[----:B------:R-:W-:Y:S05]  /*1300*/  @!P6 BRA `(.L_x_382) ;  /* 0x000000300000e947 */ /* 0x000fea0003800000 */
[----:B------:R-:W-:Y:S01]  /*1310*/  ISETP.NE.AND P0, PT, RZ, c[0x0][0x1ec], PT ;  /* 0x00007b00ff007a0c */ /* 0x000fe20003f05270 */
[----:B01----:R0:W1:-:S12]  /*1320*/  LDS R27, [R0] ;  /* 0x00000000001b7984 */ /* 0x0030580000000800 */
[----:B------:R0:W2:Y:S02]  /*1330*/  @!P0 LDS R24, [R3] ;  /* 0x0000000003188984 */ /* 0x0000a40000000800 */
.L_x_382:
[----:B------:R-:W-:Y:S05]  /*1340*/  BSYNC B0 ;  /* 0x0000000000007941 */ /* 0x000fea0003800000 */
.L_x_381:
[----:B------:R-:W-:Y:S06]  /*1350*/  BAR.SYNC.DEFER_BLOCKING 0x0 ;  /* 0x0000000000007b1d */ /* 0x000fec0000010000 */
[----:B------:R-:W-:Y:S05]  /*1360*/  BRA `(.L_x_371) ;  /* 0x0000035000007947 */ /* 0x000fea0003800000 */
.L_x_370:
        /* <DEDUP_REMOVED lines=25> */
.L_x_383:
        /* <DEDUP_REMOVED lines=27> */
.L_x_384:
[----:B------:R-:W-:Y:S05]  /*16b0*/  BSYNC B0 ;  /* 0x0000000000007941 */ /* 0x000fea0003800000 */
.L_x_371:
        /* <DEDUP_REMOVED lines=19> */
.L_x_485:
        /* <DEDUP_REMOVED lines=8> */
.L_x_486:
[----:B-1----:R-:W-:Y:S02]  /*1870*/  FADD.FTZ R0, R4, R3 ;  /* 0x0000000304007221 */ /* 0x002fe40000010000 */
.L_x_386:
[----:B------:R-:W-:Y:S05]  /*1880*/  BSYNC B0 ;  /* 0x0000000000007941 */ /* 0x000fea0003800000 */
.L_x_385:
        /* <DEDUP_REMOVED lines=18> */
.L_x_390:
[----:B------:R0:W-:Y:S02]  /*19b0*/  STS [R9.X4+0xc0], R72 ;  /* 0x0000c04809007388 */ /* 0x0001e40000004800 */
.L_x_389:
        /* <DEDUP_REMOVED lines=35> */
.L_x_403:
[----:B------:R-:W-:-:S04]  /*1bf0*/  ISETP.NE.U32.AND P0, PT, RZ, c[0x0][0x200], PT ;  /* 0x00008000ff007a0c */ /* 0x000fc80003f05070 */
[----:B------:R-:W-:-:S13]  /*1c00*/  ISETP.NE.AND.EX P0, PT, RZ, c[0x0][0x204], PT, P0 ;  /* 0x00008100ff007a0c */ /* 0x000fda0003f05300 */
[----:B0-----:R-:W-:-:S05]  /*1c10*/  @P0 IMAD R57, R2, c[0x0][0x1d4], RZ ;  /* 0x0000750002390a24 */ /* 0x001fca00078e02ff */
[--C-:B------:R-:W-:Y:S02]  /*1c20*/  @P0 SHF.R.S32.HI R58, RZ, 0x1f, R57.reuse ;  /* 0x0000001fff3a0819 */ /* 0x100fe40000011439 */
[----:B------:R-:W-:Y:S02]  /*1c30*/  @P0 IADD3 R56, P1, P3, R70, c[0x0][0x200], R57 ;  /* 0x0000800046380a10 */ /* 0x000fe40007b3e039 */
[----:B------:R-:W-:-:S04]  /*1c40*/  @P0 SHF.R.S32.HI R57, RZ, 0x1f, R70 ;  /* 0x0000001fff390819 */ /* 0x000fc80000011446 */
[----:B------:R-:W-:-:S05]  /*1c50*/  @P0 IADD3.X R57, R57, c[0x0][0x204], R58, P1, P3 ;  /* 0x0000810039390a10 */ /* 0x000fca0000fe643a */
[----:B------:R-:W2:Y:S01]  /*1c60*/  @P0 LDG.E.U8 R56, [R56.64] ;  /* 0x0000002438380981 */ /* 0x000ea2000c1e1100 */
[----:B------:R-:W-:Y:S01]  /*1c70*/  IABS R59, R70 ;  /* 0x00000046003b7213 */ /* 0x000fe20000000000 */
[----:B------:R-:W-:Y:S01]  /*1c80*/  BSSY B1, `(.L_x_393) ;  /* 0x0000031000017945 */ /* 0x000fe20003800000 */
[----:B------:R-:W-:Y:S02]  /*1c90*/  IABS R75, c[0x0][0x1d4] ;  /* 0x00007500004b7a13 */ /* 0x000fe40000000000 */
[----:B------:R-:W-:Y:S01]  /*1ca0*/  ISETP.GE.AND P3, PT, R70, RZ, PT ;  /* 0x000000ff4600720c */ /* 0x000fe20003f66270 */
[----:B------:R-:W-:Y:S01]  /*1cb0*/  IMAD.HI.U32 R58, R0, R59, RZ ;  /* 0x0000003b003a7227 */ /* 0x000fe200078e00ff */
[----:B------:R-:W-:-:S03]  /*1cc0*/  ISETP.NE.AND P4, PT, RZ, c[0x0][0x1d4], PT ;  /* 0x00007500ff007a0c */ /* 0x000fc60003f85270 */
[----:B------:R-:W-:-:S04]  /*1cd0*/  IMAD.MOV R58, RZ, RZ, -R58 ;  /* 0x000000ffff3a7224 */ /* 0x000fc800078e0a3a */
[----:B------:R-:W-:-:S05]  /*1ce0*/  IMAD R74, R75, R58, R59 ;  /* 0x0000003a4b4a7224 */ /* 0x000fca00078e023b */
[----:B------:R-:W-:-:S13]  /*1cf0*/  ISETP.GT.U32.AND P1, PT, R68, R74, PT ;  /* 0x0000004a4400720c */ /* 0x000fda0003f24070 */
[----:B------:R-:W-:-:S05]  /*1d00*/  @!P1 IMAD.IADD R74, R74, 0x1, -R75 ;  /* 0x000000014a4a9824 */ /* 0x000fca00078e0a4b */
[----:B------:R-:W-:-:S13]  /*1d10*/  ISETP.GT.U32.AND P1, PT, R68, R74, PT ;  /* 0x0000004a4400720c */ /* 0x000fda0003f24070 */
[----:B------:R-:W-:Y:S01]  /*1d20*/  @!P1 IMAD.IADD R74, R74, 0x1, -R75 ;  /* 0x000000014a4a9824 */ /* 0x000fe200078e0a4b */
[----:B------:R-:W-:-:S03]  /*1d30*/  ISETP.GE.AND P1, PT, R70, R61, PT ;  /* 0x0000003d4600720c */ /* 0x000fc60003f26270 */
[----:B------:R-:W-:Y:S01]  /*1d40*/  @!P3 IMAD.MOV R74, RZ, RZ, -R74 ;  /* 0x000000ffff4ab224 */ /* 0x000fe200078e0a4a */
[----:B------:R-:W-:Y:S02]  /*1d50*/  @!P4 LOP3.LUT R74, RZ, c[0x0][0x1d4], RZ, 0x33, !PT ;  /* 0x00007500ff4aca12 */ /* 0x000fe400078e33ff */
[----:B--2---:R-:W-:-:S07]  /*1d60*/  ISETP.NE.AND P0, PT, R56, RZ, P0 ;  /* 0x000000ff3800720c */ /* 0x004fce0000705270 */
[----:B-----5:R-:W-:Y:S05]  /*1d70*/  @P1 BRA `(.L_x_394) ;  /* 0x0000021000001947 */ /* 0x020fea0003800000 */
[----:B------:R-:W-:Y:S02]  /*1d80*/  IMAD.SHL.U32 R76, R74, 0x8, RZ ;  /* 0x000000084a4c7824 */ /* 0x000fe400078e00ff */
[----:B------:R-:W-:-:S03]  /*1d90*/  IMAD R44, R69, c[0x0][0x1d4], RZ ;  /* 0x00007500452c7a24 */ /* 0x000fc600078e02ff */
        /* <DEDUP_REMOVED lines=16> */
[----:B0----5:R-:W-:Y:S01]  /*1ea0*/  HFMA2.MMA R46, R46, 1, 1, R10 ;  /* 0x3c003c002e2e7835 */ /* 0x021fe2000000000a */
[----:B------:R-:W-:Y:S01]  /*1eb0*/  HADD2 R45, R45, R9 ;  /* 0x000000092d2d7230 */ /* 0x000fe20000000000 */
[----:B------:R-:W-:Y:S01]  /*1ec0*/  HFMA2.MMA R44, R44, 1, 1, R8 ;  /* 0x3c003c002c2c7835 */ /* 0x000fe20000000008 */
[----:B------:R-:W-:-:S07]  /*1ed0*/  HADD2 R47, R47, R11 ;  /* 0x0000000b2f2f7230 */ /* 0x000fce0000000000 */
[----:B--2---:R-:W-:Y:S01]  /*1ee0*/  @P5 HMUL2 R46, R46, R58 ;  /* 0x0000003a2e2e5232 */ /* 0x004fe20000000000 */
[----:B------:R-:W-:Y:S01]  /*1ef0*/  IMAD R58, R64, c[0x0][0x1d4], RZ ;  /* 0x00007500403a7a24 */ /* 0x000fe200078e02ff */
[----:B------:R-:W-:Y:S01]  /*1f00*/  @P5 HMUL2 R44, R44, R56 ;  /* 0x000000382c2c5232 */ /* 0x000fe20000000000 */
[----:B------:R-:W-:Y:S02]  /*1f10*/  @P5 HFMA2.MMA R45, R45, R57, -RZ ;  /* 0x000000392d2d5235 */ /* 0x000fe400001000ff */
[----:B------:R-:W-:Y:S01]  /*1f20*/  IMAD.SHL.U32 R58, R58, 0x20, RZ ;  /* 0x000000203a3a7824 */ /* 0x000fe200078e00ff */
[----:B------:R-:W-:-:S04]  /*1f30*/  @P5 HFMA2.MMA R47, R47, R59, -RZ ;  /* 0x0000003b2f2f5235 */ /* 0x000fc800001000ff */
[----:B------:R-:W-:-:S04]  /*1f40*/  IADD3 R76, P3, R76, R58, RZ ;  /* 0x0000003a4c4c7210 */ /* 0x000fc80007f7e0ff */
[----:B------:R-:W-:Y:S02]  /*1f50*/  LEA.HI.X.SX32 R75, R58, R75, 0x1, P3 ;  /* 0x0000004b3a4b7211 */ /* 0x000fe400018f0eff */
[----:B------:R-:W-:-:S04]  /*1f60*/  LEA R56, P3, R76, c[0x0][0x198], 0x1 ;  /* 0x000066004c387a11 */ /* 0x000fc800078608ff */
[----:B------:R-:W-:-:S05]  /*1f70*/  LEA.HI.X R57, R76, c[0x0][0x19c], R75, 0x1, P3 ;  /* 0x000067004c397a11 */ /* 0x000fca00018f0c4b */
[----:B------:R0:W-:Y:S04]  /*1f80*/  STG.E.128 [R56.64], R44 ;  /* 0x0000002c38007986 */ /* 0x0001e8000c101d24 */
.L_x_394:
[----:B------:R-:W-:Y:S05]  /*1f90*/  BSYNC B1 ;  /* 0x0000000000017941 */ /* 0x000fea0003800000 */
.L_x_393:
[----:B------:R-:W-:Y:S01]  /*1fa0*/  BSSY B1, `(.L_x_395) ;  /* 0x0000024000017945 */ /* 0x000fe20003800000 */
[----:B------:R-:W-:Y:S01]  /*1fb0*/  IADD3 R74, R74, c[0x0][0x1d4], RZ ;  /* 0x000075004a4a7a10 */ /* 0x000fe20007ffe0ff */
[----:B------:R-:W-:Y:S05]  /*1fc0*/  @P1 BRA `(.L_x_396) ;  /* 0x0000021000001947 */ /* 0x000fea0003800000 */
        /* <DEDUP_REMOVED lines=20> */
[----:B------:R-:W-:Y:S02]  /*2110*/  HADD2 R4, R4, R12 ;  /* 0x0000000c04047230 */ /* 0x000fe40000000000 */
[----:B------:R-:W-:Y:S02]  /*2120*/  HADD2 R7, R7, R15 ;  /* 0x0000000f07077230 */ /* 0x000fe40000000000 */
[----:B--2---:R-:W-:Y:S01]  /*2130*/  @P4 HMUL2 R6, R6, R58 ;  /* 0x0000003a06064232 */ /* 0x004fe20000000000 */
[----:B------:R-:W-:Y:S01]  /*2140*/  IMAD R58, R64, c[0x0][0x1d4], RZ ;  /* 0x00007500403a7a24 */ /* 0x000fe200078e02ff */
[----:B------:R-:W-:Y:S01]  /*2150*/  @P4 HMUL2 R4, R4, R56 ;  /* 0x0000003804044232 */ /* 0x000fe20000000000 */
[----:B------:R-:W-:-:S02]  /*2160*/  @P4 HFMA2.MMA R5, R5, R57, -RZ ;  /* 0x0000003905054235 */ /* 0x000fc400001000ff */
[----:B------:R-:W-:Y:S01]  /*2170*/  IMAD.SHL.U32 R58, R58, 0x20, RZ ;  /* 0x000000203a3a7824 */ /* 0x000fe200078e00ff */
[----:B------:R-:W-:-:S04]  /*2180*/  @P4 HFMA2.MMA R7, R7, R59, -RZ ;  /* 0x0000003b07074235 */ /* 0x000fc800001000ff */
[----:B------:R-:W-:-:S04]  /*2190*/  IADD3 R76, P3, R58, R76, RZ ;  /* 0x0000004c3a4c7210 */ /* 0x000fc80007f7e0ff */
[----:B------:R-:W-:Y:S02]  /*21a0*/  LEA.HI.X.SX32 R75, R58, R75, 0x1, P3 ;  /* 0x0000004b3a4b7211 */ /* 0x000fe400018f0eff */
[----:B------:R-:W-:-:S04]  /*21b0*/  LEA R56, P3, R76, c[0x0][0x198], 0x1 ;  /* 0x000066004c387a11 */ /* 0x000fc800078608ff */
[----:B------:R-:W-:-:S05]  /*21c0*/  LEA.HI.X R57, R76, c[0x0][0x19c], R75, 0x1, P3 ;  /* 0x000067004c397a11 */ /* 0x000fca00018f0c4b */
[----:B------:R0:W-:Y:S04]  /*21d0*/  STG.E.128 [R56.64], R4 ;  /* 0x0000000438007986 */ /* 0x0001e8000c101d24 */
.L_x_396:
[----:B------:R-:W-:Y:S05]  /*21e0*/  BSYNC B1 ;  /* 0x0000000000017941 */ /* 0x000fea0003800000 */
.L_x_395:
        /* <DEDUP_REMOVED lines=36> */
.L_x_398:
[----:B------:R-:W-:Y:S05]  /*2430*/  BSYNC B1 ;  /* 0x0000000000017941 */ /* 0x000fea0003800000 */
.L_x_397:
[----:B------:R-:W-:Y:S01]  /*2440*/  BSSY B1, `(.L_x_399) ;  /* 0x0000024000017945 */ /* 0x000fe20003800000 */
[----:B------:R-:W-:Y:S05]  /*2450*/  @P1 BRA `(.L_x_400) ;  /* 0x0000022000001947 */ /* 0x000fea0003800000 */
[----:B------:R-:W-:Y:S01]  /*2460*/  IADD3 R74, R74, c[0x0][0x1d4], RZ ;  /* 0x000075004a4a7a10 */ /* 0x000fe20007ffe0ff */
[----:B------:R-:W-:-:S04]  /*2470*/  IMAD R54, R69, c[0x0][0x1d4], RZ ;  /* 0x0000750045367a24 */ /* 0x000fc800078e02ff */
[----:B------:R-:W-:-:S05]  /*2480*/  IMAD.SHL.U32 R74, R74, 0x8, RZ ;  /* 0x000000084a4a7824 */ /* 0x000fca00078e00ff */
        /* <DEDUP_REMOVED lines=18> */
[----:B------:R-:W-:Y:S01]  /*25b0*/  HADD2 R52, R52, R24 ;  /* 0x0000001834347230 */ /* 0x000fe20000000000 */
[----:B------:R-:W-:Y:S01]  /*25c0*/  HFMA2.MMA R53, R53, 1, 1, R25 ;  /* 0x3c003c0035357835 */ /* 0x000fe20000000019 */
[----:B------:R-:W-:Y:S01]  /*25d0*/  IMAD.SHL.U32 R76, R76, 0x20, RZ ;  /* 0x000000204c4c7824 */ /* 0x000fe200078e00ff */
[----:B------:R-:W-:-:S04]  /*25e0*/  HADD2 R54, R54, R26 ;  /* 0x0000001a36367230 */ /* 0x000fc80000000000 */
        /* <DEDUP_REMOVED lines=9> */
.L_x_400:
[----:B------:R-:W-:Y:S05]  /*2680*/  BSYNC B1 ;  /* 0x0000000000017941 */ /* 0x000fea0003800000 */
.L_x_399:
[----:B------:R-:W-:Y:S01]  /*2690*/  BSSY B1, `(.L_x_401) ;  /* 0x0000032000017945 */ /* 0x000fe20003800000 */
[----:B------:R-:W-:Y:S05]  /*26a0*/  @P1 BRA `(.L_x_402) ;  /* 0x0000030000001947 */ /* 0x000fea0003800000 */
[----:B0----5:R-:W-:Y:S01]  /*26b0*/  HFMA2.MMA R56, R28, R44, -RZ ;  /* 0x0000002c1c387235 */ /* 0x021fe200001000ff */
[----:B------:R-:W-:Y:S01]  /*26c0*/  HMUL2 R57, R29, R45 ;  /* 0x0000002d1d397232 */ /* 0x000fe20000000000 */
[----:B------:R-:W-:-:S03]  /*26d0*/  ISETP.NE.U32.AND P1, PT, RZ, c[0x0][0x218], PT ;  /* 0x00008600ff007a0c */ /* 0x000fc60003f25070 */
[----:B------:R-:W-:Y:S01]  /*26e0*/  HFMA2 R57, R33, R5, R57 ;  /* 0x0000000521397231 */ /* 0x000fe20000000039 */
[----:B------:R-:W-:Y:S01]  /*26f0*/  HFMA2.MMA R58, R32, R4, R56 ;  /* 0x00000004203a7235 */ /* 0x000fe20000000038 */
[----:B------:R-:W-:Y:S01]  /*2700*/  HMUL2 R56, R30, R46 ;  /* 0x0000002e1e387232 */ /* 0x000fe20000000000 */
[----:B------:R-:W-:Y:S01]  /*2710*/  ISETP.NE.AND.EX P3, PT, RZ, c[0x0][0x21c], PT, P1 ;  /* 0x00008700ff007a0c */ /* 0x000fe20003f65310 */
[----:B------:R-:W-:Y:S01]  /*2720*/  HFMA2 R57, R37, R49, R57 ;  /* 0x0000003125397231 */ /* 0x000fe20000000039 */
[----:B------:R-:W-:Y:S02]  /*2730*/  ISETP.NE.U32.AND P1, PT, RZ, c[0x0][0x228], PT ;  /* 0x00008a00ff007a0c */ /* 0x000fe40003f25070 */
[----:B------:R-:W-:Y:S02]  /*2740*/  HFMA2.MMA R58, R36, R48, R58 ;  /* 0x00000030243a7235 */ /* 0x000fe4000000003a */
[----:B------:R-:W-:Y:S01]  /*2750*/  HFMA2.MMA R56, R34, R6, R56 ;  /* 0x0000000622387235 */ /* 0x000fe20000000038 */
[----:B------:R-:W-:Y:S01]  /*2760*/  ISETP.NE.AND.EX P1, PT, RZ, c[0x0][0x22c], PT, P1 ;  /* 0x00008b00ff007a0c */ /* 0x000fe20003f25310 */
[----:B------:R-:W-:-:S06]  /*2770*/  HFMA2.MMA R57, R41, R53, R57 ;  /* 0x0000003529397235 */ /* 0x000fcc0000000039 */
[----:B------:R-:W-:Y:S02]  /*2780*/  HFMA2 R58, R40, R52, R58 ;  /* 0x00000034283a7231 */ /* 0x000fe4000000003a */
[----:B------:R-:W-:Y:S02]  /*2790*/  HFMA2 R56, R38, R50, R56 ;  /* 0x0000003226387231 */ /* 0x000fe40000000038 */
[----:B------:R-:W-:Y:S01]  /*27a0*/  HADD2 R57, R58, R57 ;  /* 0x000000393a397230 */ /* 0x000fe20000000000 */
[----:B------:R-:W-:-:S03]  /*27b0*/  @P3 IMAD R58, R17, c[0x0][0x220], R63 ;  /* 0x00008800113a3a24 */ /* 0x000fc600078e023f */
[----:B------:R-:W-:Y:S02]  /*27c0*/  HFMA2.MMA R56, R42, R54, R56 ;  /* 0x000000362a387235 */ /* 0x000fe40000000038 */
[----:B------:R-:W-:Y:S01]  /*27d0*/  @P3 IADD3 R59, R58, -0x1, RZ ;  /* 0xffffffff3a3b3810 */ /* 0x000fe20007ffe0ff */
[----:B------:R-:W-:Y:S01]  /*27e0*/  @P3 IMAD.MOV.U32 R58, RZ, RZ, 0x2 ;  /* 0x00000002ff3a3424 */ /* 0x000fe200078e00ff */
[----:B------:R-:W-:-:S03]  /*27f0*/  @P1 ISETP.GE.AND P4, PT, R70, R71, PT ;  /* 0x000000474600120c */ /* 0x000fc60003f86270 */
[----:B------:R-:W-:-:S03]  /*2800*/  @P3 IMAD R59, R59, c[0x0][0x220], R70 ;  /* 0x000088003b3b3a24 */ /* 0x000fc600078e0246 */
[----:B------:R-:W-:Y:S01]  /*2810*/  HADD2 R56, R57, R56 ;  /* 0x0000003839387230 */ /* 0x000fe20000000000 */
[----:B------:R-:W-:Y:S01]  /*2820*/  @P3 IMAD.WIDE R58, R59, R58, c[0x0][0x218] ;  /* 0x000086003b3a3625 */ /* 0x000fe200078e023a */
[----:B------:R-:W-:-:S04]  /*2830*/  HMUL2 R57, R31, R47 ;  /* 0x0000002f1f397232 */ /* 0x000fc80000000000 */
[----:B------:R-:W-:Y:S01]  /*2840*/  HFMA2 R57, R35, R7, R57 ;  /* 0x0000000723397231 */ /* 0x000fe20000000039 */
[----:B------:R-:W-:Y:S01]  /*2850*/  @P1 SEL R74, R18, RZ, !P4 ;  /* 0x000000ff124a1207 */ /* 0x000fe20006000000 */
[----:B------:R-:W-:Y:S01]  /*2860*/  @P1 IMAD.MOV.U32 R76, RZ, RZ, 0x2 ;  /* 0x00000002ff4c1424 */ /* 0x000fe200078e00ff */
[----:B------:R-:W2:Y:S03]  /*2870*/  @P3 LDG.E.U16 R58, [R58.64] ;  /* 0x000000243a3a3981 */ /* 0x000ea6000c1e1500 */
[----:B------:R-:W-:-:S10]  /*2880*/  HFMA2.MMA R57, R39, R51, R57 ;  /* 0x0000003327397235 */ /* 0x000fd40000000039 */
[----:B------:R-:W-:-:S04]  /*2890*/  HFMA2 R57, R43, R55, R57 ;  /* 0x000000372b397231 */ /* 0x000fc80000000039 */
[----:B------:R-:W-:Y:S01]  /*28a0*/  HADD2 R56, R56, R57 ;  /* 0x0000003938387230 */ /* 0x000fe20000000000 */
[----:B------:R-:W-:-:S04]  /*28b0*/  @P1 IADD3 R57, R70, 0x1, -R63 ;  /* 0x0000000146391810 */ /* 0x000fc80007ffe83f */
[--C-:B------:R-:W-:Y:S02]  /*28c0*/  HADD2.F32 R75, -RZ, R56.reuse.H0_H0 ;  /* 0x20000038ff4b7230 */ /* 0x100fe40000004100 */
[----:B------:R-:W-:Y:S01]  /*28d0*/  HADD2.F32 R56, -RZ, R56.H1_H1 ;  /* 0x30000038ff387230 */ /* 0x000fe20000004100 */
[----:B------:R-:W-:-:S04]  /*28e0*/  @P1 IMAD.IADD R74, R74, 0x1, R57 ;  /* 0x000000014a4a1824 */ /* 0x000fc800078e0239 */
[----:B------:R-:W-:Y:S02]  /*28f0*/  FADD.FTZ R75, R75, R56 ;  /* 0x000000384b4b7221 */ /* 0x000fe40000010000 */
[----:B------:R-:W-:-:S06]  /*2900*/  @P1 IMAD.WIDE R56, R17, R76, c[0x0][0x228] ;  /* 0x00008a0011381625 */ /* 0x000fcc00078e024c */
[----:B------:R-:W3:Y:S01]  /*2910*/  @P1 LDG.E.U16 R56, [R56.64] ;  /* 0x0000002438381981 */ /* 0x000ee2000c1e1500 */
[----:B------:R-:W0:Y:S01]  /*2920*/  @P1 I2F R74, R74 ;  /* 0x0000004a004a1306 */ /* 0x000e220000201400 */
[----:B------:R-:W-:Y:S01]  /*2930*/  FMUL.FTZ R75, R75, c[0x0][0x1f0] ;  /* 0x00007c004b4b7a20 */ /* 0x000fe20000410000 */
[----:B--2---:R-:W-:-:S05]  /*2940*/  @P3 HADD2.F32 R58, -RZ, R58.H0_H0 ;  /* 0x2000003aff3a3230 */ /* 0x004fca0000004100 */
[----:B------:R-:W-:Y:S01]  /*2950*/  @P3 FADD.FTZ R75, R75, R58 ;  /* 0x0000003a4b4b3221 */ /* 0x000fe20000010000 */
[----:B---3--:R-:W-:-:S05]  /*2960*/  @P1 HADD2.F32 R58, -RZ, R56.H0_H0 ;  /* 0x20000038ff3a1230 */ /* 0x008fca0000004100 */
[----:B0-----:R-:W-:Y:S02]  /*2970*/  @P1 FFMA.FTZ R75, R74, R58, R75 ;  /* 0x0000003a4a4b1223 */ /* 0x001fe4000001004b */
[----:B------:R-:W-:-:S05]  /*2980*/  IMAD.IADD R58, R70, 0x1, -R3 ;  /* 0x00000001463a7824 */ /* 0x000fca00078e0a03 */
[----:B------:R0:W-:Y:S01]  /*2990*/  STS [R58.X4+0xc0], R75 ;  /* 0x0000c04b3a007388 */ /* 0x0001e20000004800 */
[----:B------:R-:W-:-:S03]  /*29a0*/  @!P0 FMNMX.FTZ R72, R72, R75, !PT ;  /* 0x0000004b48488209 */ /* 0x000fc60007810000 */
.L_x_402:
[----:B------:R-:W-:Y:S05]  /*29b0*/  BSYNC B1 ;  /* 0x0000000000017941 */ /* 0x000fea0003800000 */
.L_x_401:
[----:B------:R-:W-:-:S04]  /*29c0*/  IADD3 R70, R70, 0x100, RZ ;  /* 0x0000010046467810 */ /* 0x000fc80007ffe0ff */
[----:B------:R-:W-:-:S13]  /*29d0*/  ISETP.GE.AND P0, PT, R70, R73, PT ;  /* 0x000000494600720c */ /* 0x000fda0003f06270 */
[----:B------:R-:W-:Y:S01]  /*29e0*/  @P0 CALL.REL.NOINC `(.L_x_392) ;  /* 0x0000001000000944 */ /* 0x000fe20003c00000 */
[----:B------:R-:W-:Y:S05]  /*29f0*/  BRA `(.L_x_403) ;  /* 0xfffff1f000007947 */ /* 0x000fea000383ffff */
.L_x_392:
[----:B------:R-:W-:Y:S05]  /*2a00*/  BSYNC B0 ;  /* 0x0000000000007941 */ /* 0x000fea0003800000 */
.L_x_391:
        /* <DEDUP_REMOVED lines=44> */
.L_x_411:
        /* <DEDUP_REMOVED lines=15> */
.L_x_409:
[----:B------:R-:W0:Y:S02]  /*2dc0*/  LDS R4, [R10] ;  /* 0x000000000a047984 */ /* 0x000e240000000800 */
[----:B01----:R-:W-:-:S04]  /*2dd0*/  FADD.FTZ R4, -R13, R4 ;  /* 0x000000040d047221 */ /* 0x003fc80000010100 */
[----:B------:R-:W-:-:S04]  /*2de0*/  FMUL.FTZ R4, R4, 1.4426950216293334961 ;  /* 0x3fb8aa3b04047820 */ /* 0x000fc80000410000 */
[----:B------:R0:W1:Y:S03]  /*2df0*/  MUFU.EX2 R9, R4 ;  /* 0x0000000400097308 */ /* 0x0000660000000800 */
.L_x_410:
[----:B------:R-:W-:Y:S05]  /*2e00*/  BSYNC B2 ;  /* 0x0000000000027941 */ /* 0x000fea0003800000 */
.L_x_408:
[----:B-1----:R1:W-:Y:S01]  /*2e10*/  STS [R10], R9 ;  /* 0x000000090a007388 */ /* 0x0023e20000000800 */
[----:B------:R-:W-:Y:S01]  /*2e20*/  FADD.FTZ R6, R9, R6 ;  /* 0x0000000609067221 */ /* 0x000fe20000010000 */
[----:B------:R-:W-:Y:S01]  /*2e30*/  IADD3 R8, R8, 0x100, RZ ;  /* 0x0000010008087810 */ /* 0x000fe20007ffe0ff */
[----:B------:R-:W-:Y:S05]  /*2e40*/  @P3 BRA `(.L_x_411) ;  /* 0xfffffe8000003947 */ /* 0x000fea000383ffff */
.L_x_407:
[----:B------:R-:W-:Y:S05]  /*2e50*/  BSYNC B1 ;  /* 0x0000000000017941 */ /* 0x000fea0003800000 */
.L_x_406:
[----:B------:R-:W-:-:S13]  /*2e60*/  ISETP.GE.U32.AND P0, PT, R0, 0x300, PT ;  /* 0x000003000000780c */ /* 0x000fda0003f06070 */
[----:B------:R-:W-:Y:S05]  /*2e70*/  @!P0 BRA `(.L_x_405) ;  /* 0x0000040000008947 */ /* 0x000fea0003800000 */
[----:B------:R-:W-:Y:S01]  /*2e80*/  IMAD R15, R2, c[0x0][0x1d4], RZ ;  /* 0x00007500020f7a24 */ /* 0x000fe200078e02ff */
[----:B------:R-:W-:-:S04]  /*2e90*/  ISETP.NE.U32.AND P0, PT, RZ, c[0x0][0x200], PT ;  /* 0x00008000ff007a0c */ /* 0x000fc80003f05070 */
[----:B------:R-:W-:Y:S02]  /*2ea0*/  ISETP.NE.AND.EX P0, PT, RZ, c[0x0][0x204], PT, P0 ;  /* 0x00008100ff007a0c */ /* 0x000fe40003f05300 */
[----:B------:R-:W-:Y:S02]  /*2eb0*/  SHF.R.S32.HI R21, RZ, 0x1f, R15 ;  /* 0x0000001fff157819 */ /* 0x000fe4000001140f */
.L_x_424:
        /* <DEDUP_REMOVED lines=13> */
.L_x_413:
[----:B------:R-:W0:Y:S02]  /*2f90*/  LDS R0, [R9] ;  /* 0x0000000009007984 */ /* 0x000e240000000800 */
[----:B0-----:R-:W-:-:S04]  /*2fa0*/  FADD.FTZ R0, -R13, R0 ;  /* 0x000000000d007221 */ /* 0x001fc80000010100 */
[----:B------:R-:W-:-:S04]  /*2fb0*/  FMUL.FTZ R0, R0, 1.4426950216293334961 ;  /* 0x3fb8aa3b00007820 */ /* 0x000fc80000410000 */
[----:B------:R0:W1:Y:S03]  /*2fc0*/  MUFU.EX2 R7, R0 ;  /* 0x0000000000077308 */ /* 0x0000660000000800 */
.L_x_414:
[----:B------:R-:W-:Y:S05]  /*2fd0*/  BSYNC B1 ;  /* 0x0000000000017941 */ /* 0x000fea0003800000 */
.L_x_412:
        /* <DEDUP_REMOVED lines=8> */
.L_x_416:
[----:B0-----:R-:W0:Y:S02]  /*3060*/  LDS R0, [R9+0x400] ;  /* 0x0004000009007984 */ /* 0x001e240000000800 */
[----:B0-----:R-:W-:-:S04]  /*3070*/  FADD.FTZ R0, -R13, R0 ;  /* 0x000000000d007221 */ /* 0x001fc80000010100 */
[----:B------:R-:W-:-:S06]  /*3080*/  FMUL.FTZ R0, R0, 1.4426950216293334961 ;  /* 0x3fb8aa3b00007820 */ /* 0x000fcc0000410000 */
[----:B------:R-:W0:Y:S02]  /*3090*/  MUFU.EX2 R0, R0 ;  /* 0x0000000000007308 */ /* 0x000e240000000800 */
.L_x_417:
[----:B------:R-:W-:Y:S05]  /*30a0*/  BSYNC B1 ;  /* 0x0000000000017941 */ /* 0x000fea0003800000 */
.L_x_415:
        /* <DEDUP_REMOVED lines=8> */
.L_x_419:
[----:B0-----:R-:W0:Y:S02]  /*3130*/  LDS R0, [R9+0x800] ;  /* 0x0008000009007984 */ /* 0x001e240000000800 */
[----:B0-----:R-:W-:-:S04]  /*3140*/  FADD.FTZ R0, -R13, R0 ;  /* 0x000000000d007221 */ /* 0x001fc80000010100 */
[----:B------:R-:W-:-:S06]  /*3150*/  FMUL.FTZ R0, R0, 1.4426950216293334961 ;  /* 0x3fb8aa3b00007820 */ /* 0x000fcc0000410000 */
[----:B------:R-:W0:Y:S02]  /*3160*/  MUFU.EX2 R0, R0 ;  /* 0x0000000000007308 */ /* 0x000e240000000800 */
.L_x_420:
[----:B------:R-:W-:Y:S05]  /*3170*/  BSYNC B1 ;  /* 0x0000000000017941 */ /* 0x000fea0003800000 */
.L_x_418:
        /* <DEDUP_REMOVED lines=8> */
.L_x_422:
[----:B0-----:R-:W0:Y:S02]  /*3200*/  LDS R0, [R9+0xc00] ;  /* 0x000c000009007984 */ /* 0x001e240000000800 */
[----:B0-----:R-:W-:-:S04]  /*3210*/  FADD.FTZ R0, -R13, R0 ;  /* 0x000000000d007221 */ /* 0x001fc80000010100 */
[----:B------:R-:W-:-:S06]  /*3220*/  FMUL.FTZ R0, R0, 1.4426950216293334961 ;  /* 0x3fb8aa3b00007820 */ /* 0x000fcc0000410000 */
[----:B------:R-:W0:Y:S02]  /*3230*/  MUFU.EX2 R0, R0 ;  /* 0x0000000000007308 */ /* 0x000e240000000800 */
.L_x_423:
[----:B------:R-:W-:Y:S05]  /*3240*/  BSYNC B1 ;  /* 0x0000000000017941 */ /* 0x000fea0003800000 */
.L_x_421:
[----:B0-----:R0:W-:Y:S01]  /*3250*/  STS [R9+0xc00], R0 ;  /* 0x000c000009007388 */ /* 0x0011e20000000800 */
[----:B------:R-:W-:Y:S01]  /*3260*/  FADD.FTZ R6, R11, R0 ;  /* 0x000000000b067221 */ /* 0x000fe20000010000 */
[----:B------:R-:W-:Y:S05]  /*3270*/  @!P3 BRA `(.L_x_424) ;  /* 0xfffffc400000b947 */ /* 0x000fea000383ffff */
.L_x_405:
[----:B------:R-:W-:Y:S05]  /*3280*/  BSYNC B0 ;  /* 0x0000000000007941 */ /* 0x000fea0003800000 */
.L_x_404:
[----:B------:R-:W3:Y:S01]  /*3290*/  SHFL.BFLY PT, R5, R6, 0x10, 0x1f ;  /* 0x0e001f0006057f89 */ /* 0x000ee200000e0000 */
[----:B0-----:R-:W-:-:S04]  /*32a0*/  LOP3.LUT P0, R4, R16, 0x1f, RZ, 0xc0, !PT ;  /* 0x0000001f10047812 */ /* 0x001fc8000780c0ff */
[----:B------:R-:W-:Y:S01]  /*32b0*/  ISETP.GT.U32.AND P3, PT, R4, 0x7, PT ;  /* 0x000000070400780c */ /* 0x000fe20003f64070 */
[----:B---3--:R-:W-:-:S08]  /*32c0*/  FADD.FTZ R5, R5, R6 ;  /* 0x0000000605057221 */ /* 0x008fd00000010000 */
[----:B------:R-:W-:Y:S01]  /*32d0*/  @!P0 SHF.R.U32.HI R6, RZ, 0x3, R16 ;  /* 0x00000003ff068819 */ /* 0x000fe20000011610 */
[----:B------:R-:W0:Y:S03]  /*32e0*/  SHFL.BFLY PT, R0, R5, 0x8, 0x1f ;  /* 0x0d001f0005007f89 */ /* 0x000e2600000e0000 */
[----:B------:R-:W-:Y:S01]  /*32f0*/  @!P0 LOP3.LUT R6, R6, 0x1ffffffc, RZ, 0xc0, !PT ;  /* 0x1ffffffc06068812 */ /* 0x000fe200078ec0ff */
        /* <DEDUP_REMOVED lines=8> */
[----:B------:R-:W-:Y:S06]  /*3380*/  BAR.SYNC.DEFER_BLOCKING 0x0 ;  /* 0x0000000000007b1d */ /* 0x000fec0000010000 */
[----:B------:R-:W0:Y:S04]  /*3390*/  @!P3 LDS R9, [R4.X4+0x20] ;  /* 0x000020000409b984 */ /* 0x000e280000004800 */
[----:B0-----:R-:W0:Y:S02]  /*33a0*/  SHFL.BFLY PT, R0, R9, 0x4, 0x1f ;  /* 0x0c801f0009007f89 */ /* 0x001e2400000e0000 */
[----:B0-----:R-:W-:-:S05]  /*33b0*/  FADD.FTZ R0, R0, R9 ;  /* 0x0000000900007221 */ /* 0x001fca0000010000 */
[----:B------:R-:W0:Y:S02]  /*33c0*/  SHFL.BFLY PT, R5, R0, 0x2, 0x1f ;  /* 0x0c401f0000057f89 */ /* 0x000e2400000e0000 */
[----:B0-----:R-:W-:-:S05]  /*33d0*/  FADD.FTZ R5, R0, R5 ;  /* 0x0000000500057221 */ /* 0x001fca0000010000 */
[----:B------:R-:W0:Y:S02]  /*33e0*/  SHFL.BFLY PT, R2, R5, 0x1, 0x1f ;  /* 0x0c201f0005027f89 */ /* 0x000e2400000e0000 */
[----:B0-----:R-:W-:-:S06]  /*33f0*/  FADD.FTZ R2, R5, R2 ;  /* 0x0000000205027221 */ /* 0x001fcc0000010000 */
[----:B------:R-:W0:Y:S01]  /*3400*/  SHFL.IDX PT, R2, R2, RZ, 0x1f ;  /* 0x00001fff02027589 */ /* 0x000e2200000e0000 */
[----:B------:R-:W-:Y:S05]  /*3410*/  @P1 BRA.U `(.L_x_425) ;  /* 0x000005e100001947 */ /* 0x000fea0003800000 */
[----:B------:R-:W1:Y:S01]  /*3420*/  LDC.U8 R14, c[0x0][0x26c] ;  /* 0x00009b00ff0e7b82 */ /* 0x000e620000000000 */
[----:B------:R-:W-:Y:S01]  /*3430*/  BSSY B0, `(.L_x_425) ;  /* 0x000005c000007945 */ /* 0x000fe20003800000 */
[----:B-1----:R-:W-:-:S13]  /*3440*/  ISETP.NE.AND P0, PT, R14, RZ, PT ;  /* 0x000000ff0e00720c */ /* 0x002fda0003f05270 */
[----:B------:R-:W-:-:S04]  /*3450*/  @P0 IMAD.MOV.U32 R5, RZ, RZ, c[0x0][0x268] ;  /* 0x00009a00ff050624 */ /* 0x000fc800078e00ff */
[----:B------:R-:W-:Y:S02]  /*3460*/  @P0 IMAD R64, R64, R5, c[0x0][0x1ec] ;  /* 0x00007b0040400624 */ /* 0x000fe400078e0205 */
[----:B------:R-:W-:Y:S02]  /*3470*/  CS2R R4, SRZ ;  /* 0x0000000000047805 */ /* 0x000fe4000001ff00 */
[----:B------:R-:W-:-:S04]  /*3480*/  @P0 IMAD R7, R64, c[0x0][0x1d4], RZ ;  /* 0x0000750040070a24 */ /* 0x000fc800078e02ff */
[--C-:B------:R-:W-:Y:S01]  /*3490*/  @P0 IMAD.MOV.U32 R4, RZ, RZ, R7.reuse ;  /* 0x000000ffff040224 */ /* 0x100fe200078e0007 */
[----:B------:R-:W-:Y:S01]  /*34a0*/  @P0 SHF.R.S32.HI R5, RZ, 0x1f, R7 ;  /* 0x0000001fff050819 */ /* 0x000fe20000011407 */
        /* <DEDUP_REMOVED lines=8> */
[----:B------:R-:W-:Y:S01]  /*3530*/  ISETP.GE.U32.AND P1, PT, R0, 0x300, PT ;  /* 0x000003000000780c */ /* 0x000fe20003f26070 */
[----:B------:R-:W-:Y:S01]  /*3540*/  IMAD.MOV.U32 R0, RZ, RZ, R7 ;  /* 0x000000ffff007224 */ /* 0x000fe200078e0007 */
[----:B------:R-:W-:-:S13]  /*3550*/  LOP3.LUT P3, R6, R6, 0x3, RZ, 0xc0, !PT ;  /* 0x0000000306067812 */ /* 0x000fda000786c0ff */
[----:B------:R-:W-:Y:S05]  /*3560*/  @!P3 BRA `(.L_x_428) ;  /* 0x000001900000b947 */ /* 0x000fea0003800000 */
[C---:B01----:R-:W-:Y:S01]  /*3570*/  IADD3 R11, P3, R7.reuse, R4, RZ ;  /* 0x00000004070b7210 */ /* 0x043fe20007f7e0ff */
[----:B------:R-:W-:Y:S01]  /*3580*/  IMAD.MOV.U32 R2, RZ, RZ, R6 ;  /* 0x000000ffff027224 */ /* 0x000fe200078e0006 */
[C---:B------:R-:W-:Y:S01]  /*3590*/  LEA R9, R16.reuse, 0xc0, 0x2 ;  /* 0x000000c010097811 */ /* 0x040fe200078e10ff */
[----:B------:R-:W-:Y:S01]  /*35a0*/  IMAD R6, R16, 0x2, R67 ;  /* 0x0000000210067824 */ /* 0x000fe200078e0243 */
[----:B------:R-:W-:Y:S02]  /*35b0*/  LEA.HI.X.SX32 R0, R7, R5, 0x1, P3 ;  /* 0x0000000507007211 */ /* 0x000fe400018f0eff */
[C---:B------:R-:W-:Y:S02]  /*35c0*/  LEA R10, P3, R11.reuse, c[0x0][0x260], 0x2 ;  /* 0x000098000b0a7a11 */ /* 0x040fe400078610ff */
[----:B------:R-:W-:Y:S02]  /*35d0*/  IADD3 R8, R6, 0xc0, RZ ;  /* 0x000000c006087810 */ /* 0x000fe40007ffe0ff */
[----:B------:R-:W-:Y:S01]  /*35e0*/  LEA.HI.X R11, R11, c[0x0][0x264], R0, 0x2, P3 ;  /* 0x000099000b0b7a11 */ /* 0x000fe200018f1400 */
[----:B------:R-:W-:-:S03]  /*35f0*/  IMAD.MOV.U32 R0, RZ, RZ, R7 ;  /* 0x000000ffff007224 */ /* 0x000fc600078e0007 */
.L_x_429:
[----:B-1----:R0:W1:Y:S01]  /*3600*/  LDS R6, [R9] ;  /* 0x0000000009067984 */ /* 0x0020620000000800 */
[----:B------:R-:W-:Y:S01]  /*3610*/  @P0 IMAD.MOV.U32 R7, RZ, RZ, R11 ;  /* 0x000000ffff070224 */ /* 0x000fe200078e000b */
[----:B------:R-:W-:-:S02]  /*3620*/  IADD3 R2, R2, -0x1, RZ ;  /* 0xffffffff02027810 */ /* 0x000fc40007ffe0ff */
[----:B------:R-:W-:Y:S02]  /*3630*/  IADD3 R0, R0, 0x100, RZ ;  /* 0x0000010000007810 */ /* 0x000fe40007ffe0ff */
[----:B------:R-:W-:Y:S02]  /*3640*/  ISETP.NE.AND P3, PT, R2, RZ, PT ;  /* 0x000000ff0200720c */ /* 0x000fe40003f65270 */
[----:B0-----:R-:W-:Y:S01]  /*3650*/  IADD3 R9, R9, 0x400, RZ ;  /* 0x0000040009097810 */ /* 0x001fe20007ffe0ff */
[----:B-1----:R-:W-:-:S05]  /*3660*/  FMUL.FTZ R15, R6, R13 ;  /* 0x0000000d060f7220 */ /* 0x002fca0000410000 */
[----:B------:R-:W-:-:S04]  /*3670*/  F2FP.PACK_AB R6, RZ, R15 ;  /* 0x0000000fff06723e */ /* 0x000fc800000000ff */
[----:B------:R-:W-:Y:S01]  /*3680*/  PRMT R12, R6, 0x7610, R12 ;  /* 0x00007610060c7816 */ /* 0x000fe2000000000c */
[----:B------:R-:W-:Y:S01]  /*3690*/  @P0 IMAD.MOV.U32 R6, RZ, RZ, R10 ;  /* 0x000000ffff060224 */ /* 0x000fe200078e000a */
[----:B------:R-:W-:-:S03]  /*36a0*/  IADD3 R10, P4, R10, 0x400, RZ ;  /* 0x000004000a0a7810 */ /* 0x000fc60007f9e0ff */
[----:B------:R0:W-:Y:S02]  /*36b0*/  STS.U16 [R8], R12 ;  /* 0x0000000c08007388 */ /* 0x0001e40000000400 */
[----:B------:R-:W-:Y:S02]  /*36c0*/  IMAD.X R11, RZ, RZ, R11, P4 ;  /* 0x000000ffff0b7224 */ /* 0x000fe400020e060b */
[----:B------:R1:W-:Y:S01]  /*36d0*/  @P0 STG.E [R6.64], R15 ;  /* 0x0000000f06000986 */ /* 0x0003e2000c101924 */
[----:B0-----:R-:W-:Y:S01]  /*36e0*/  IADD3 R8, R8, 0x200, RZ ;  /* 0x0000020008087810 */ /* 0x001fe20007ffe0ff */
[----:B------:R-:W-:Y:S05]  /*36f0*/  @P3 BRA `(.L_x_429) ;  /* 0xffffff0000003947 */ /* 0x000fea000383ffff */
.L_x_428:
[----:B01----:R-:W-:Y:S05]  /*3700*/  BSYNC B1 ;  /* 0x0000000000017941 */ /* 0x003fea0003800000 */
.L_x_427:
[----:B------:R-:W-:Y:S05]  /*3710*/  @!P1 BRA `(.L_x_426) ;  /* 0x000002d000009947 */ /* 0x000fea0003800000 */
[C---:B------:R-:W-:Y:S01]  /*3720*/  IADD3 R9, P0, R0.reuse, R4, RZ ;  /* 0x0000000400097210 */ /* 0x040fe20007f1e0ff */
[----:B------:R-:W-:Y:S01]  /*3730*/  IMAD R2, R0, 0x2, R67 ;  /* 0x0000000200027824 */ /* 0x000fe200078e0243 */
[----:B------:R-:W-:Y:S02]  /*3740*/  ISETP.NE.AND P3, PT, R14, RZ, PT ;  /* 0x000000ff0e00720c */ /* 0x000fe40003f65270 */
[----:B------:R-:W-:Y:S01]  /*3750*/  LEA.HI.X.SX32 R4, R0, R5, 0x1, P0 ;  /* 0x0000000500047211 */ /* 0x000fe200000f0eff */
[----:B------:R-:W-:Y:S01]  /*3760*/  IMAD.SHL.U32 R5, R3, 0x4, RZ ;  /* 0x0000000403057824 */ /* 0x000fe200078e00ff */
[----:B------:R-:W-:Y:S01]  /*3770*/  LEA R8, P0, R9, c[0x0][0x260], 0x2 ;  /* 0x0000980009087a11 */ /* 0x000fe200078010ff */
[----:B------:R-:W-:-:S02]  /*3780*/  IMAD R2, R3, -0x2, R2 ;  /* 0xfffffffe03027824 */ /* 0x000fc400078e0202 */
[----:B------:R-:W-:Y:S01]  /*3790*/  IMAD R5, R0, 0x4, -R5 ;  /* 0x0000000400057824 */ /* 0x000fe200078e0a05 */
[----:B------:R-:W-:Y:S02]  /*37a0*/  LEA.HI.X R9, R9, c[0x0][0x264], R4, 0x2, P0 ;  /* 0x0000990009097a11 */ /* 0x000fe400000f1404 */
[----:B------:R-:W-:Y:S02]  /*37b0*/  IADD3 R2, R2, 0xc0, RZ ;  /* 0x000000c002027810 */ /* 0x000fe40007ffe0ff */
[----:B------:R-:W-:-:S05]  /*37c0*/  IADD3 R6, R5, 0xc0, RZ ;  /* 0x000000c005067810 */ /* 0x000fca0007ffe0ff */
.L_x_430:
[----:B------:R-:W0:Y:S01]  /*37d0*/  LDS R4, [R6] ;  /* 0x0000000006047984 */ /* 0x000e220000000800 */
[----:B------:R-:W-:-:S04]  /*37e0*/  IADD3 R0, R0, 0x400, RZ ;  /* 0x0000040000007810 */ /* 0x000fc80007ffe0ff */
[----:B------:R-:W-:Y:S01]  /*37f0*/  ISETP.GE.AND P0, PT, R0, R63, PT ;  /* 0x0000003f0000720c */ /* 0x000fe20003f06270 */
[----:B0-----:R-:W-:-:S05]  /*3800*/  FMUL.FTZ R11, R4, R13 ;  /* 0x0000000d040b7220 */ /* 0x001fca0000410000 */
[----:B------:R-:W-:-:S04]  /*3810*/  F2FP.PACK_AB R4, RZ, R11 ;  /* 0x0000000bff04723e */ /* 0x000fc800000000ff */
[----:B------:R-:W-:-:S05]  /*3820*/  PRMT R5, R4, 0x7610, R5 ;  /* 0x0000761004057816 */ /* 0x000fca0000000005 */
[----:B------:R0:W-:Y:S04]  /*3830*/  STS.U16 [R2], R5 ;  /* 0x0000000502007388 */ /* 0x0001e80000000400 */
[----:B------:R-:W1:Y:S01]  /*3840*/  LDS R4, [R6+0x400] ;  /* 0x0004000006047984 */ /* 0x000e620000000800 */
[----:B0-----:R-:W-:Y:S02]  /*3850*/  IMAD.MOV.U32 R5, RZ, RZ, R9 ;  /* 0x000000ffff057224 */ /* 0x001fe400078e0009 */
[----:B-1----:R-:W-:-:S05]  /*3860*/  FMUL.FTZ R15, R4, R13 ;  /* 0x0000000d040f7220 */ /* 0x002fca0000410000 */
[----:B------:R-:W-:-:S04]  /*3870*/  F2FP.PACK_AB R4, RZ, R15 ;  /* 0x0000000fff04723e */ /* 0x000fc800000000ff */
[----:B------:R-:W-:-:S05]  /*3880*/  PRMT R10, R4, 0x7610, R10 ;  /* 0x00007610040a7816 */ /* 0x000fca000000000a */
[----:B------:R-:W-:Y:S04]  /*3890*/  STS.U16 [R2+0x200], R10 ;  /* 0x0002000a02007388 */ /* 0x000fe80000000400 */
[----:B------:R-:W0:Y:S02]  /*38a0*/  LDS R4, [R6+0x800] ;  /* 0x0008000006047984 */ /* 0x000e240000000800 */
[----:B0-----:R-:W-:-:S05]  /*38b0*/  FMUL.FTZ R21, R4, R13 ;  /* 0x0000000d04157220 */ /* 0x001fca0000410000 */
[----:B------:R-:W-:-:S04]  /*38c0*/  F2FP.PACK_AB R4, RZ, R21 ;  /* 0x00000015ff04723e */ /* 0x000fc800000000ff */
[----:B------:R-:W-:-:S05]  /*38d0*/  PRMT R12, R4, 0x7610, R12 ;  /* 0x00007610040c7816 */ /* 0x000fca000000000c */
[----:B------:R-:W-:Y:S04]  /*38e0*/  STS.U16 [R2+0x400], R12 ;  /* 0x0004000c02007388 */ /* 0x000fe80000000400 */
[----:B------:R0:W1:Y:S02]  /*38f0*/  LDS R4, [R6+0xc00] ;  /* 0x000c000006047984 */ /* 0x0000640000000800 */
[----:B0-----:R-:W-:Y:S01]  /*3900*/  IADD3 R6, R6, 0x1000, RZ ;  /* 0x0000100006067810 */ /* 0x001fe20007ffe0ff */
[----:B-1----:R-:W-:Y:S02]  /*3910*/  FMUL.FTZ R23, R4, R13 ;  /* 0x0000000d04177220 */ /* 0x002fe40000410000 */
[----:B------:R-:W-:-:S03]  /*3920*/  IMAD.MOV.U32 R4, RZ, RZ, R8 ;  /* 0x000000ffff047224 */ /* 0x000fc600078e0008 */
[----:B------:R-:W-:Y:S02]  /*3930*/  F2FP.PACK_AB R7, RZ, R23 ;  /* 0x00000017ff07723e */ /* 0x000fe400000000ff */
[----:B------:R-:W-:Y:S01]  /*3940*/  @P3 STG.E [R4.64], R11 ;  /* 0x0000000b04003986 */ /* 0x000fe2000c101924 */
[----:B------:R-:W-:Y:S02]  /*3950*/  IADD3 R8, P1, R4, 0x1000, RZ ;  /* 0x0000100004087810 */ /* 0x000fe40007f3e0ff */
[----:B------:R-:W-:Y:S01]  /*3960*/  PRMT R14, R7, 0x7610, R14 ;  /* 0x00007610070e7816 */ /* 0x000fe2000000000e */
[----:B------:R-:W-:Y:S01]  /*3970*/  @P3 STG.E [R4.64+0x400], R15 ;  /* 0x0004000f04003986 */ /* 0x000fe2000c101924 */
[----:B------:R-:W-:Y:S01]  /*3980*/  IADD3 R7, R2, 0x800, RZ ;  /* 0x0000080002077810 */ /* 0x000fe20007ffe0ff */
[----:B------:R-:W-:Y:S02]  /*3990*/  IMAD.X R9, RZ, RZ, R5, P1 ;  /* 0x000000ffff097224 */ /* 0x000fe400008e0605 */
[----:B------:R-:W-:Y:S04]  /*39a0*/  @P3 STG.E [R4.64+0x800], R21 ;  /* 0x0008001504003986 */ /* 0x000fe8000c101924 */
[----:B------:R-:W-:Y:S04]  /*39b0*/  @P3 STG.E [R4.64+0xc00], R23 ;  /* 0x000c001704003986 */ /* 0x000fe8000c101924 */
[----:B------:R0:W-:Y:S02]  /*39c0*/  STS.U16 [R2+0x600], R14 ;  /* 0x0006000e02007388 */ /* 0x0001e40000000400 */
[----:B0-----:R-:W-:Y:S01]  /*39d0*/  IMAD.MOV.U32 R2, RZ, RZ, R7 ;  /* 0x000000ffff027224 */ /* 0x001fe200078e0007 */
[----:B------:R-:W-:Y:S05]  /*39e0*/  @!P0 BRA `(.L_x_430) ;  /* 0xfffffde000008947 */ /* 0x000fea000383ffff */
.L_x_426:
[----:B------:R-:W-:Y:S05]  /*39f0*/  BSYNC B0 ;  /* 0x0000000000007941 */ /* 0x000fea0003800000 */
.L_x_425:
[----:B------:R-:W-:Y:S01]  /*3a00*/  SHF.R.S32.HI R0, RZ, 0x1f, R61 ;  /* 0x0000001fff007819 */ /* 0x000fe2000001143d */
[----:B------:R-:W-:Y:S01]  /*3a10*/  UMOV UR4, 0x4 ;  /* 0x0000000400047882 */ /* 0x000fe20000000000 */
[----:B------:R-:W-:Y:S01]  /*3a20*/  SHF.R.S32.HI R5, RZ, 0x1f, R16 ;  /* 0x0000001fff057819 */ /* 0x000fe20000011410 */
[----:B------:R-:W-:Y:S01]  /*3a30*/  ULDC UR5, c[0x0][0x1d4] ;  /* 0x0000750000057ab9 */ /* 0x000fe20000000800 */
[----:B------:R-:W-:Y:S01]  /*3a40*/  LEA.HI R0, R0, R61, RZ, 0x6 ;  /* 0x0000003d00007211 */ /* 0x000fe200078f30ff */
[----:B------:R-:W-:Y:S01]  /*3a50*/  UIADD3 UR4, UR4, UR5, URZ ;  /* 0x0000000504047290 */ /* 0x000fe2000fffe03f */
[----:B------:R-:W-:Y:S01]  /*3a60*/  LEA.HI R5, R5, R16, RZ, 0x2 ;  /* 0x0000001005057211 */ /* 0x000fe200078f10ff */
[----:B------:R-:W-:Y:S01]  /*3a70*/  BSSY B0, `(.L_x_431) ;  /* 0x000001d000007945 */ /* 0x000fe20003800000 */
[----:B------:R-:W-:Y:S01]  /*3a80*/  LOP3.LUT R0, R0, 0xffffffc0, RZ, 0xc0, !PT ;  /* 0xffffffc000007812 */ /* 0x000fe200078ec0ff */
[----:B------:R-:W-:Y:S01]  /*3a90*/  USHF.R.S32.HI UR5, URZ, 0x1f, UR4 ;  /* 0x0000001f3f057899 */ /* 0x000fe20008011404 */
[----:B------:R-:W-:Y:S01]  /*3aa0*/  LOP3.LUT R7, R5, 0xfffffffc, RZ, 0xc0, !PT ;  /* 0xfffffffc05077812 */ /* 0x000fe200078ec0ff */
[----:B------:R-:W-:Y:S01]  /*3ab0*/  CS2R R10, SRZ ;  /* 0x00000000000a7805 */ /* 0x000fe2000001ff00 */
[----:B------:R-:W-:Y:S01]  /*3ac0*/  CS2R R8, SRZ ;  /* 0x0000000000087805 */ /* 0x000fe2000001ff00 */
[----:B------:R-:W-:Y:S01]  /*3ad0*/  IMAD.IADD R5, R61, 0x1, -R0 ;  /* 0x000000013d057824 */ /* 0x000fe200078e0a00 */
[----:B------:R-:W-:Y:S01]  /*3ae0*/  ULEA.HI UR5, UR5, UR4, URZ, 0x2 ;  /* 0x0000000405057291 */ /* 0x000fe2000f8f103f */
[----:B------:R-:W-:-:S03]  /*3af0*/  IMAD.IADD R0, R16, 0x1, -R7 ;  /* 0x0000000110007824 */ /* 0x000fc600078e0a07 */
[----:B------:R-:W-:Y:S01]  /*3b00*/  ISETP.NE.AND P1, PT, R60, R5, PT ;  /* 0x000000053c00720c */ /* 0x000fe20003f25270 */
[----:B------:R-:W-:Y:S01]  /*3b10*/  USHF.L.U32 UR5, UR5, 0x2, URZ ;  /* 0x0000000205057899 */ /* 0x000fe2000800063f */
[----:B------:R-:W-:Y:S02]  /*3b20*/  IMAD.SHL.U32 R18, R0, 0x8, RZ ;  /* 0x0000000800127824 */ /* 0x000fe400078e00ff */
[----:B------:R-:W-:Y:S01]  /*3b30*/  ISETP.NE.OR P0, PT, RZ, c[0x0][0x1ec], P1 ;  /* 0x00007b00ff007a0c */ /* 0x000fe20000f05670 */
[----:B------:R-:W-:Y:S01]  /*3b40*/  ULOP3.LUT UR5, UR5, 0xfffffff0, URZ, 0xc0, !UPT ;  /* 0xfffffff005057892 */ /* 0x000fe2000f8ec03f */
[--C-:B0-----:R-:W-:Y:S02]  /*3b50*/  IMAD R2, R69, c[0x0][0x1d4], R18.reuse ;  /* 0x0000750045027a24 */ /* 0x101fe400078e0212 */
[----:B------:R-:W-:Y:S01]  /*3b60*/  IMAD R7, R65, c[0x0][0x1d4], R18 ;  /* 0x0000750041077a24 */ /* 0x000fe200078e0212 */
[----:B------:R-:W-:Y:S02]  /*3b70*/  UIADD3 UR6, UR5, 0xc0, URZ ;  /* 0x000000c005067890 */ /* 0x000fe4000fffe03f */
[----:B------:R-:W-:-:S02]  /*3b80*/  SHF.R.S32.HI R5, RZ, 0x1f, R2 ;  /* 0x0000001fff057819 */ /* 0x000fc40000011402 */
[----:B------:R-:W-:-:S04]  /*3b90*/  SHF.R.S32.HI R4, RZ, 0x1f, R7 ;  /* 0x0000001fff047819 */ /* 0x000fc80000011407 */
        /* <DEDUP_REMOVED lines=9> */
.L_x_433:
[----:B-----5:R0:W-:Y:S02]  /*3c30*/  STS.128 [R0.X16+0x80], R8 ;  /* 0x0000800800007388 */ /* 0x0201e4000000cc00 */
.L_x_432:
[----:B------:R-:W-:Y:S05]  /*3c40*/  BSYNC B0 ;  /* 0x0000000000007941 */ /* 0x000fea0003800000 */
.L_x_431:
[C---:B------:R-:W-:Y:S01]  /*3c50*/  IMAD.IADD R6, R60.reuse, 0x1, R3 ;  /* 0x000000013c067824 */ /* 0x040fe200078e0203 */
[----:B------:R-:W-:Y:S01]  /*3c60*/  IMNMX R41, R61, c[0x0][0x1d4], PT ;  /* 0x000075003d297a17 */ /* 0x000fe20003800200 */
[----:B------:R-:W-:Y:S01]  /*3c70*/  BAR.SYNC.DEFER_BLOCKING 0x0 ;  /* 0x0000000000007b1d */ /* 0x000fe20000010000 */
[----:B------:R-:W-:Y:S01]  /*3c80*/  LEA R40, R60, UR6, 0x1 ;  /* 0x000000063c287c11 */ /* 0x000fe2000f8e08ff */
[----:B------:R-:W-:Y:S01]  /*3c90*/  IMAD.SHL.U32 R12, R6, 0x20, RZ ;  /* 0x00000020060c7824 */ /* 0x000fe200078e00ff */
[----:B------:R-:W-:Y:S01]  /*3ca0*/  CS2R R34, SRZ ;  /* 0x0000000000227805 */ /* 0x000fe2000001ff00 */
[----:B------:R-:W-:Y:S01]  /*3cb0*/  CS2R R32, SRZ ;  /* 0x0000000000207805 */ /* 0x000fe2000001ff00 */
[----:B------:R-:W-:Y:S01]  /*3cc0*/  CS2R R30, SRZ ;  /* 0x00000000001e7805 */ /* 0x000fe2000001ff00 */
[----:B------:R-:W-:Y:S01]  /*3cd0*/  BSSY B0, `(.L_x_434) ;  /* 0x0000098000007945 */ /* 0x000fe20003800000 */
[----:B------:R-:W-:Y:S01]  /*3ce0*/  SHF.R.S32.HI R15, RZ, 0x1f, R12 ;  /* 0x0000001fff0f7819 */ /* 0x000fe2000001140c */
[----:B------:R-:W-:Y:S01]  /*3cf0*/  CS2R R28, SRZ ;  /* 0x00000000001c7805 */ /* 0x000fe2000001ff00 */
[----:B------:R-:W-:-:S05]  /*3d00*/  IADD3 R13, P0, R7, R12, RZ ;  /* 0x0000000c070d7210 */ /* 0x000fca0007f1e0ff */
[----:B------:R-:W-:Y:S01]  /*3d10*/  IMAD.X R14, R4, 0x1, R15, P0 ;  /* 0x00000001040e7824 */ /* 0x000fe200000e060f */
        /* <DEDUP_REMOVED lines=15> */
[----:B------:R-:W-:Y:S01]  /*3e10*/  IMAD.MOV.U32 R46, RZ, RZ, R6 ;  /* 0x000000ffff2e7224 */ /* 0x000fe200078e0006 */
[----:B------:R-:W-:Y:S01]  /*3e20*/  CS2R R32, SRZ ;  /* 0x0000000000207805 */ /* 0x000fe2000001ff00 */
[----:B------:R-:W-:Y:S01]  /*3e30*/  IMAD.IADD R42, R13, 0x1, -R14 ;  /* 0x000000010d2a7824 */ /* 0x000fe200078e0a0e */
[----:B------:R-:W-:Y:S01]  /*3e40*/  CS2R R34, SRZ ;  /* 0x0000000000227805 */ /* 0x000fe2000001ff00 */
[----:B------:R-:W-:-:S03]  /*3e50*/  IMAD.WIDE R38, R38, R39, c[0x0][0x238] ;  /* 0x00008e0026267625 */ /* 0x000fc600078e0227 */
[----:B------:R-:W-:-:S13]  /*3e60*/  LOP3.LUT P0, RZ, R42, 0x40, RZ, 0xc0, !PT ;  /* 0x000000402aff7812 */ /* 0x000fda000780c0ff */
[----:B------:R-:W-:Y:S05]  /*3e70*/  @P0 BRA `(.L_x_437) ;  /* 0x0000028000000947 */ /* 0x000fea0003800000 */
[----:B------:R-:W-:Y:S01]  /*3e80*/  IADD3 R13, P0, R2, R12, RZ ;  /* 0x0000000c020d7210 */ /* 0x000fe20007f1e0ff */
[----:B------:R-:W1:Y:S04]  /*3e90*/  LDS.U16 R20, [R40] ;  /* 0x0000000028147984 */ /* 0x000e680000000400 */
[----:B------:R-:W-:Y:S01]  /*3ea0*/  IMAD.X R14, R5, 0x1, R15, P0 ;  /* 0x00000001050e7824 */ /* 0x000fe200000e060f */
[----:B------:R-:W-:-:S04]  /*3eb0*/  LEA R12, P0, R13, c[0x0][0x1a0], 0x1 ;  /* 0x000068000d0c7a11 */ /* 0x000fc800078008ff */
[----:B------:R-:W-:-:S06]  /*3ec0*/  LEA.HI.X R13, R13, c[0x0][0x1a4], R14, 0x1, P0 ;  /* 0x000069000d0d7a11 */ /* 0x000fcc00000f0c0e */
[----:B------:R-:W5:Y:S01]  /*3ed0*/  LDG.E.128 R12, [R12.64] ;  /* 0x000000240c0c7981 */ /* 0x000f62000c1e1d00 */
[----:B------:R-:W-:Y:S02]  /*3ee0*/  ULDC UR4, c[0x0][0x1ec] ;  /* 0x00007b0000047ab9 */ /* 0x000fe40000000800 */
[----:B------:R-:W-:-:S06]  /*3ef0*/  UISETP.NE.AND UP0, UPT, URZ, UR4, UPT ;  /* 0x000000043f00728c */ /* 0x000fcc000bf05270 */
[----:B------:R-:W-:Y:S01]  /*3f00*/  PLOP3.LUT P2, PT, PT, PT, UP0, 0x80, 0x0 ;  /* 0x000000000000781c */ /* 0x000fe20003f4f008 */
[----:B-1----:R-:W-:-:S12]  /*3f10*/  HADD2.F32 R35, -RZ, R20.H0_H0 ;  /* 0x20000014ff237230 */ /* 0x002fd80000004100 */
        /* <DEDUP_REMOVED lines=13> */
.L_x_438:
        /* <DEDUP_REMOVED lines=17> */
.L_x_437:
[----:B------:R-:W-:Y:S05]  /*4100*/  BSYNC B1 ;  /* 0x0000000000017941 */ /* 0x000fea0003800000 */
.L_x_436:
[----:B------:R-:W-:-:S13]  /*4110*/  LOP3.LUT P0, RZ, R42, 0xffffffc0, RZ, 0xc0, !PT ;  /* 0xffffffc02aff7812 */ /* 0x000fda000780c0ff */
[----:B------:R-:W-:Y:S05]  /*4120*/  @!P0 BRA `(.L_x_435) ;  /* 0x0000052000008947 */ /* 0x000fea0003800000 */
[----:B------:R-:W-:Y:S02]  /*4130*/  ULDC UR4, c[0x0][0x1ec] ;  /* 0x00007b0000047ab9 */ /* 0x000fe40000000800 */
[----:B------:R-:W-:-:S06]  /*4140*/  UISETP.NE.AND UP0, UPT, URZ, UR4, UPT ;  /* 0x000000043f00728c */ /* 0x000fcc000bf05270 */
[----:B------:R-:W-:Y:S02]  /*4150*/  PLOP3.LUT P2, PT, PT, PT, UP0, 0x80, 0x0 ;  /* 0x000000000000781c */ /* 0x000fe40003f4f008 */
.L_x_441:
[----:B------:R-:W-:Y:S01]  /*4160*/  IMAD.SHL.U32 R12, R46, 0x20, RZ ;  /* 0x000000202e0c7824 */ /* 0x000fe200078e00ff */
[----:B------:R-:W-:-:S04]  /*4170*/  ISETP.NE.AND P4, PT, R66, RZ, PT ;  /* 0x000000ff4200720c */ /* 0x000fc80003f85270 */
[----:B------:R-:W-:Y:S02]  /*4180*/  SHF.R.S32.HI R13, RZ, 0x1f, R12 ;  /* 0x0000001fff0d7819 */ /* 0x000fe4000001140c */
[-C--:B------:R-:W-:Y:S02]  /*4190*/  IADD3 R14, P0, R2, R12.reuse, RZ ;  /* 0x0000000c020e7210 */ /* 0x080fe40007f1e0ff */
[----:B------:R-:W-:-:S03]  /*41a0*/  IADD3 R12, P3, R7, R12, RZ ;  /* 0x0000000c070c7210 */ /* 0x000fc60007f7e0ff */
[--C-:B------:R-:W-:Y:S01]  /*41b0*/  IMAD.X R15, R5, 0x1, R13.reuse, P0 ;  /* 0x00000001050f7824 */ /* 0x100fe200000e060d */
[----:B------:R-:W-:Y:S01]  /*41c0*/  LEA R44, P0, R14, c[0x0][0x1a0], 0x1 ;  /* 0x000068000e2c7a11 */ /* 0x000fe200078008ff */
[----:B------:R-:W-:Y:S01]  /*41d0*/  IMAD.X R13, R4, 0x1, R13, P3 ;  /* 0x00000001040d7824 */ /* 0x000fe200018e060d */
[----:B------:R-:W-:Y:S02]  /*41e0*/  LEA R42, P3, R12, c[0x0][0x1a0], 0x1 ;  /* 0x000068000c2a7a11 */ /* 0x000fe400078608ff */
[----:B------:R-:W-:Y:S02]  /*41f0*/  LEA.HI.X R45, R14, c[0x0][0x1a4], R15, 0x1, P0 ;  /* 0x000069000e2d7a11 */ /* 0x000fe400000f0c0f */
[----:B------:R-:W-:-:S03]  /*4200*/  LEA.HI.X R43, R12, c[0x0][0x1a4], R13, 0x1, P3 ;  /* 0x000069000c2b7a11 */ /* 0x000fc600018f0c0d */
[----:B------:R1:W5:Y:S01]  /*4210*/  LDG.E.128 R12, [R44.64] ;  /* 0x000000242c0c7981 */ /* 0x000362000c1e1d00 */
[----:B------:R-:W-:Y:S05]  /*4220*/  @P2 BRA `(.L_x_439) ;  /* 0x000000b000002947 */ /* 0x000fea0003800000 */
[----:B------:R-:W3:Y:S04]  /*4230*/  @P4 LDG.E.128 R20, [R38.64] ;  /* 0x0000002426144981 */ /* 0x000ee8000c1e1d00 */
[----:B--2---:R-:W2:Y:S02]  /*4240*/  LDS.128 R24, [R0.X16+0x80] ;  /* 0x0000800000187984 */ /* 0x004ea4000000cc00 */
[----:B--2--5:R-:W-:Y:S01]  /*4250*/  HFMA2.MMA R12, R12, 1, 1, R24 ;  /* 0x3c003c000c0c7835 */ /* 0x024fe20000000018 */
        /* <DEDUP_REMOVED lines=8> */
.L_x_439:
[----:B--2---:R-:W-:Y:S01]  /*42e0*/  IMAD.IADD R24, R46, 0x1, -R3 ;  /* 0x000000012e187824 */ /* 0x004fe200078e0a03 */
[----:B------:R2:W5:Y:S02]  /*42f0*/  LDG.E.128 R20, [R44.64+0x1000] ;  /* 0x001000242c147981 */ /* 0x000564000c1e1d00 */
[--C-:B-----5:R-:W-:Y:S02]  /*4300*/  HADD2.F32 R27, -RZ, R13.reuse.H0_H0 ;  /* 0x2000000dff1b7230 */ /* 0x120fe40000004100 */
[----:B------:R-:W-:Y:S01]  /*4310*/  HADD2.F32 R48, -RZ, R13.H1_H1 ;  /* 0x3000000dff307230 */ /* 0x000fe20000004100 */
[----:B------:R-:W-:Y:S01]  /*4320*/  LEA R47, R24, UR5, 0x1 ;  /* 0x00000005182f7c11 */ /* 0x000fe2000f8e08ff */
[----:B------:R-:W-:Y:S02]  /*4330*/  HADD2.F32 R26, -RZ, R12.H0_H0 ;  /* 0x2000000cff1a7230 */ /* 0x000fe40000004100 */
[----:B------:R-:W-:Y:S02]  /*4340*/  HADD2.F32 R13, -RZ, R14.H0_H0 ;  /* 0x2000000eff0d7230 */ /* 0x000fe40000004100 */
[----:B------:R-:W3:Y:S01]  /*4350*/  LDS.U16 R25, [R47+0xc0] ;  /* 0x0000c0002f197984 */ /* 0x000ee20000000400 */
[----:B------:R-:W-:-:S02]  /*4360*/  HADD2.F32 R12, -RZ, R12.H1_H1 ;  /* 0x3000000cff0c7230 */ /* 0x000fc40000004100 */
[----:B------:R-:W-:Y:S02]  /*4370*/  HADD2.F32 R14, -RZ, R14.H1_H1 ;  /* 0x3000000eff0e7230 */ /* 0x000fe40000004100 */
[--C-:B-12---:R-:W-:Y:S02]  /*4380*/  HADD2.F32 R44, -RZ, R15.reuse.H0_H0 ;  /* 0x2000000fff2c7230 */ /* 0x106fe40000004100 */
[----:B------:R-:W-:Y:S02]  /*4390*/  HADD2.F32 R50, -RZ, R15.H1_H1 ;  /* 0x3000000fff327230 */ /* 0x000fe40000004100 */
[----:B---3--:R-:W-:-:S05]  /*43a0*/  HADD2.F32 R25, -RZ, R25.H0_H0 ;  /* 0x20000019ff197230 */ /* 0x008fca0000004100 */
[C---:B------:R-:W-:Y:S01]  /*43b0*/  FFMA.FTZ R45, R25.reuse, R26, R28 ;  /* 0x0000001a192d7223 */ /* 0x040fe2000001001c */
[----:B------:R-:W-:Y:S01]  /*43c0*/  LEA R28, R24, UR6, 0x1 ;  /* 0x00000006181c7c11 */ /* 0x000fe2000f8e08ff */
[C---:B------:R-:W-:Y:S02]  /*43d0*/  FFMA.FTZ R31, R25.reuse, R48, R31 ;  /* 0x00000030191f7223 */ /* 0x040fe4000001001f */
[C---:B------:R-:W-:Y:S02]  /*43e0*/  FFMA.FTZ R47, R25.reuse, R12, R29 ;  /* 0x0000000c192f7223 */ /* 0x040fe4000001001d */
[C---:B------:R-:W-:Y:S02]  /*43f0*/  FFMA.FTZ R30, R25.reuse, R27, R30 ;  /* 0x0000001b191e7223 */ /* 0x040fe4000001001e */
[C---:B------:R-:W-:Y:S02]  /*4400*/  FFMA.FTZ R32, R25.reuse, R13, R32 ;  /* 0x0000000d19207223 */ /* 0x040fe40000010020 */
[----:B------:R-:W-:-:S02]  /*4410*/  FFMA.FTZ R48, R25, R14, R33 ;  /* 0x0000000e19307223 */ /* 0x000fc40000010021 */
[C---:B------:R-:W-:Y:S02]  /*4420*/  FFMA.FTZ R34, R25.reuse, R44, R34 ;  /* 0x0000002c19227223 */ /* 0x040fe40000010022 */
        /* <DEDUP_REMOVED lines=13> */
.L_x_440:
[----:B------:R-:W2:Y:S01]  /*4500*/  LDS.U16 R12, [R28+0x80] ;  /* 0x000080001c0c7984 */ /* 0x000ea20000000400 */
[----:B------:R-:W-:Y:S01]  /*4510*/  IADD3 R46, R46, 0x80, RZ ;  /* 0x000000802e2e7810 */ /* 0x000fe20007ffe0ff */
[----:B------:R-:W-:Y:S02]  /*4520*/  HADD2.F32 R15, -RZ, R21.H0_H0 ;  /* 0x20000015ff0f7230 */ /* 0x000fe40000004100 */
[----:B------:R-:W-:Y:S01]  /*4530*/  HADD2.F32 R27, -RZ, R23.H0_H0 ;  /* 0x20000017ff1b7230 */ /* 0x000fe20000004100 */
[----:B------:R-:W-:Y:S01]  /*4540*/  ISETP.GE.AND P0, PT, R46, R41, PT ;  /* 0x000000292e00720c */ /* 0x000fe20003f06270 */
[--C-:B------:R-:W-:Y:S02]  /*4550*/  HADD2.F32 R13, -RZ, R20.reuse.H0_H0 ;  /* 0x20000014ff0d7230 */ /* 0x100fe40000004100 */
[----:B------:R-:W-:Y:S02]  /*4560*/  HADD2.F32 R29, -RZ, R20.H1_H1 ;  /* 0x30000014ff1d7230 */ /* 0x000fe40000004100 */
[----:B-1----:R-:W-:-:S02]  /*4570*/  HADD2.F32 R21, -RZ, R21.H1_H1 ;  /* 0x30000015ff157230 */ /* 0x002fc40000004100 */
        /* <DEDUP_REMOVED lines=13> */
.L_x_435:
[----:B------:R-:W-:Y:S05]  /*4650*/  BSYNC B0 ;  /* 0x0000000000007941 */ /* 0x000fea0003800000 */
.L_x_434:
        /* <DEDUP_REMOVED lines=37> */
[----:B------:R-:W-:-:S05]  /*48b0*/  @!P3 LOP3.LUT R12, RZ, c[0x0][0x1d4], RZ, 0x33, !PT ;  /* 0x00007500ff0cba12 */ /* 0x000fca00078e33ff */
        /* <DEDUP_REMOVED lines=23> */
.L_x_448:
        /* <DEDUP_REMOVED lines=16> */
.L_x_447:
[----:B------:R-:W-:Y:S05]  /*4b30*/  BSYNC B2 ;  /* 0x0000000000027941 */ /* 0x000fea0003800000 */
.L_x_446:
[----:B------:R-:W-:Y:S02]  /*4b40*/  IADD3 R6, R6, 0x40, RZ ;  /* 0x0000004006067810 */ /* 0x000fe40007ffe0ff */
.L_x_445:
[----:B------:R-:W-:Y:S05]  /*4b50*/  BSYNC B1 ;  /* 0x0000000000017941 */ /* 0x000fea0003800000 */
.L_x_444:
[----:B------:R-:W-:-:S13]  /*4b60*/  LOP3.LUT P0, RZ, R41, 0xffffffc0, RZ, 0xc0, !PT ;  /* 0xffffffc029ff7812 */ /* 0x000fda000780c0ff */
[----:B------:R-:W-:Y:S05]  /*4b70*/  @!P0 BRA `(.L_x_443) ;  /* 0x0000094000008947 */ /* 0x000fea0003800000 */
[C---:B------:R-:W-:Y:S01]  /*4b80*/  LEA R12, R6.reuse, UR5, 0x1 ;  /* 0x00000005060c7c11 */ /* 0x040fe2000f8e08ff */
[----:B------:R-:W-:Y:S01]  /*4b90*/  IMAD.MOV.U32 R40, RZ, RZ, RZ ;  /* 0x000000ffff287224 */ /* 0x000fe200078e00ff */
[----:B------:R-:W-:-:S03]  /*4ba0*/  LEA R44, R6, 0x800, 0x5 ;  /* 0x00000800062c7811 */ /* 0x000fc600078e28ff */
[----:B------:R-:W-:Y:S02]  /*4bb0*/  IMAD R41, R3, -0x2, R12 ;  /* 0xfffffffe03297824 */ /* 0x000fe400078e020c */
.L_x_455:
        /* <DEDUP_REMOVED lines=16> */
[----:B------:R1:W3:Y:S02]  /*4cc0*/  F2I.FTZ.U32.TRUNC.NTZ R13, R20 ;  /* 0x00000014000d7305 */ /* 0x0002e4000021f000 */
[----:B-1----:R-:W1:Y:S01]  /*4cd0*/  LDS.U16 R20, [R42+0xc0] ;  /* 0x0000c0002a147984 */ /* 0x002e620000000400 */
        /* <DEDUP_REMOVED lines=37> */
.L_x_451:
[--C-:B-----5:R-:W-:Y:S02]  /*4f30*/  HADD2.F32 R21, -RZ, R13.reuse.H0_H0 ;  /* 0x2000000dff157230 */ /* 0x120fe40000004100 */
[----:B------:R-:W-:Y:S02]  /*4f40*/  HADD2.F32 R22, -RZ, R13.H1_H1 ;  /* 0x3000000dff167230 */ /* 0x000fe40000004100 */
        /* <DEDUP_REMOVED lines=8> */
[--C-:B------:R-:W-:Y:S01]  /*4fd0*/  HADD2.F32 R23, -RZ, R15.reuse.H0_H0 ;  /* 0x2000000fff177230 */ /* 0x100fe20000004100 */
[C---:B------:R-:W-:Y:S01]  /*4fe0*/  FFMA.FTZ R29, R43.reuse, R12, R29 ;  /* 0x0000000c2b1d7223 */ /* 0x040fe2000001001d */
[----:B--2---:R-:W-:Y:S01]  /*4ff0*/  HADD2.F32 R24, -RZ, R15.H1_H1 ;  /* 0x3000000fff187230 */ /* 0x004fe20000004100 */
[----:B------:R-:W-:-:S02]  /*5000*/  FFMA.FTZ R33, R43, R14, R33 ;  /* 0x0000000e2b217223 */ /* 0x000fc40000010021 */
[C---:B------:R-:W-:Y:S02]  /*5010*/  FFMA.FTZ R34, R43.reuse, R23, R34 ;  /* 0x000000172b227223 */ /* 0x040fe40000010022 */
[----:B------:R-:W-:Y:S02]  /*5020*/  FFMA.FTZ R35, R43, R24, R35 ;  /* 0x000000182b237223 */ /* 0x000fe40000010023 */
.L_x_450:
[----:B------:R-:W-:Y:S05]  /*5030*/  BSYNC B1 ;  /* 0x0000000000017941 */ /* 0x000fea0003800000 */
.L_x_449:
        /* <DEDUP_REMOVED lines=50> */
.L_x_454:
        /* <DEDUP_REMOVED lines=16> */
.L_x_453:
[----:B------:R-:W-:Y:S05]  /*5460*/  BSYNC B1 ;  /* 0x0000000000017941 */ /* 0x000fea0003800000 */
.L_x_452:
[----:B------:R-:W-:Y:S02]  /*5470*/  IADD3 R6, R6, 0x80, RZ ;  /* 0x0000008006067810 */ /* 0x000fe40007ffe0ff */
[----:B------:R-:W-:Y:S02]  /*5480*/  IADD3 R40, R40, 0x100, RZ ;  /* 0x0000010028287810 */ /* 0x000fe40007ffe0ff */
[----:B------:R-:W-:Y:S02]  /*5490*/  ISETP.GE.AND P0, PT, R6, R61, PT ;  /* 0x0000003d0600720c */ /* 0x000fe40003f06270 */
[----:B------:R-:W-:-:S11]  /*54a0*/  IADD3 R44, R44, 0x1000, RZ ;  /* 0x000010002c2c7810 */ /* 0x000fd60007ffe0ff */
[----:B------:R-:W-:Y:S05]  /*54b0*/  @!P0 BRA `(.L_x_455) ;  /* 0xfffff70000008947 */ /* 0x000fea000383ffff */
.L_x_443:
[----:B------:R-:W-:Y:S05]  /*54c0*/  BSYNC B0 ;  /* 0x0000000000007941 */ /* 0x000fea0003800000 */
.L_x_442:
        /* <DEDUP_REMOVED lines=10> */
[----:B------:R-:W-:-:S05]  /*5570*/  LEA R2, R2, UR5, 0x1 ;  /* 0x0000000502027c11 */ /* 0x000fca000f8e08ff */
        /* <DEDUP_REMOVED lines=23> */
.L_x_459:
[----:B------:R-:W-:Y:S05]  /*56f0*/  BSYNC B1 ;  /* 0x0000000000017941 */ /* 0x000fea0003800000 */
.L_x_458:
[----:B0----5:R-:W-:Y:S02]  /*5700*/  HADD2.F32 R3, -RZ, R12.H0_H0 ;  /* 0x2000000cff037230 */ /* 0x021fe40000004100 */
[----:B------:R-:W-:Y:S02]  /*5710*/  HADD2.F32 R5, -RZ, R13.H0_H0 ;  /* 0x2000000dff057230 */ /* 0x000fe40000004100 */
        /* <DEDUP_REMOVED lines=14> */
.L_x_457:
[----:B------:R-:W-:Y:S05]  /*5800*/  BSYNC B0 ;  /* 0x0000000000007941 */ /* 0x000fea0003800000 */
.L_x_456:
        /* <DEDUP_REMOVED lines=26> */
.L_x_461:
[----:B------:R-:W-:Y:S05]  /*59b0*/  BSYNC B0 ;  /* 0x0000000000007941 */ /* 0x000fea0003800000 */
.L_x_460:
[----:B------:R-:W-:Y:S01]  /*59c0*/  BAR.SYNC.DEFER_BLOCKING 0x0 ;  /* 0x0000000000007b1d */ /* 0x000fe20000010000 */
[----:B------:R-:W-:-:S05]  /*59d0*/  ISETP.NE.AND P4, PT, R2, 0x20, PT ;  /* 0x000000200200780c */ /* 0x000fca0003f85270 */
        /* <DEDUP_REMOVED lines=19> */
.L_x_463:
[----:B------:R-:W-:Y:S05]  /*5b10*/  BSYNC B0 ;  /* 0x0000000000007941 */ /* 0x000fea0003800000 */
.L_x_462:
        /* <DEDUP_REMOVED lines=9> */
.L_x_465:
[----:B------:R-:W-:Y:S05]  /*5bb0*/  BSYNC B0 ;  /* 0x0000000000007941 */ /* 0x000fea0003800000 */
.L_x_464:
        /* <DEDUP_REMOVED lines=21> */
.L_x_467:
[----:B------:R-:W-:Y:S05]  /*5d10*/  BSYNC B0 ;  /* 0x0000000000007941 */ /* 0x000fea0003800000 */
.L_x_466:
        /* <DEDUP_REMOVED lines=9> */
.L_x_469:
[----:B------:R-:W-:Y:S05]  /*5db0*/  BSYNC B0 ;  /* 0x0000000000007941 */ /* 0x000fea0003800000 */
.L_x_468:
        /* <DEDUP_REMOVED lines=21> */
.L_x_471:
[----:B------:R-:W-:Y:S05]  /*5f10*/  BSYNC B0 ;  /* 0x0000000000007941 */ /* 0x000fea0003800000 */
.L_x_470:
        /* <DEDUP_REMOVED lines=8> */
.L_x_473:
[----:B------:R-:W-:Y:S05]  /*5fa0*/  BSYNC B0 ;  /* 0x0000000000007941 */ /* 0x000fea0003800000 */
.L_x_472:
        /* <DEDUP_REMOVED lines=20> */
.L_x_475:
[----:B------:R-:W-:Y:S05]  /*60f0*/  BSYNC B0 ;  /* 0x0000000000007941 */ /* 0x000fea0003800000 */
.L_x_474:
        /* <DEDUP_REMOVED lines=8> */
.L_x_477:
[----:B------:R-:W-:Y:S05]  /*6180*/  BSYNC B0 ;  /* 0x0000000000007941 */ /* 0x000fea0003800000 */
.L_x_476:
        /* <DEDUP_REMOVED lines=21> */
.L_x_479:
[----:B------:R-:W-:Y:S05]  /*62e0*/  BSYNC B0 ;  /* 0x0000000000007941 */ /* 0x000fea0003800000 */
.L_x_478:
        /* <DEDUP_REMOVED lines=8> */
.L_x_481:
[----:B------:R-:W-:Y:S05]  /*6370*/  BSYNC B0 ;  /* 0x0000000000007941 */ /* 0x000fea0003800000 */
.L_x_480:
        /* <DEDUP_REMOVED lines=20> */
.L_x_483:
[----:B------:R-:W-:Y:S05]  /*64c0*/  BSYNC B0 ;  /* 0x0000000000007941 */ /* 0x000fea0003800000 */
.L_x_482:
        /* <DEDUP_REMOVED lines=16> */
.L_x_484:
        /* <DEDUP_REMOVED lines=58> */
.L_x_387:
[----:B------:R-:W-:Y:S01]  /*6970*/  IMAD.MOV.U32 R0, RZ, RZ, 0x8 ;  /* 0x00000008ff007424 */ /* 0x000fe200078e00ff */
[----:B0-----:R-:W-:Y:S01]  /*6980*/  MOV R4, 0x69c0 ;  /* 0x000069c000047802 */ /* 0x001fe20000000f00 */
[----:B------:R-:W-:Y:S02]  /*6990*/  IMAD.MOV.U32 R6, RZ, RZ, 0x1f ;  /* 0x0000001fff067424 */ /* 0x000fe400078e00ff */
[----:B------:R-:W-:Y:S02]  /*69a0*/  IMAD.MOV.U32 R7, RZ, RZ, 0xffff ;  /* 0x0000ffffff077424 */ /* 0x000fe400078e00ff */
[----:B------:R-:W-:Y:S05]  /*69b0*/  CALL.REL.NOINC `($__internal_3_$__cuda_sm70_shflsync_bfly_p) ;  /* 0x0000015000007944 */ /* 0x000fea0003c00000 */
[----:B01----:R-:W-:Y:S05]  /*69c0*/  BRA `(.L_x_485) ;  /* 0xffffae2000007947 */ /* 0x003fea000383ffff */
.L_x_388:
[----:B-1----:R-:W-:Y:S01]  /*69d0*/  IMAD.MOV.U32 R3, RZ, RZ, R9 ;  /* 0x000000ffff037224 */ /* 0x002fe200078e0009 */
[----:B0-----:R-:W-:Y:S01]  /*69e0*/  MOV R4, 0x6a30 ;  /* 0x00006a3000047802 */ /* 0x001fe20000000f00 */
[----:B------:R-:W-:Y:S02]  /*69f0*/  IMAD.MOV.U32 R0, RZ, RZ, 0x4 ;  /* 0x00000004ff007424 */ /* 0x000fe400078e00ff */
[----:B------:R-:W-:Y:S02]  /*6a00*/  IMAD.MOV.U32 R6, RZ, RZ, 0x1f ;  /* 0x0000001fff067424 */ /* 0x000fe400078e00ff */
[----:B------:R-:W-:-:S02]  /*6a10*/  IMAD.MOV.U32 R7, RZ, RZ, 0xffff ;  /* 0x0000ffffff077424 */ /* 0x000fc400078e00ff */
[----:B------:R-:W-:Y:S05]  /*6a20*/  CALL.REL.NOINC `($__internal_3_$__cuda_sm70_shflsync_bfly_p) ;  /* 0x000000e000007944 */ /* 0x000fea0003c00000 */
[----:B01----:R-:W-:Y:S01]  /*6a30*/  FADD.FTZ R3, R9, R0 ;  /* 0x0000000009037221 */ /* 0x003fe20000010000 */
[----:B------:R-:W-:Y:S01]  /*6a40*/  MOV R4, 0x6a90 ;  /* 0x00006a9000047802 */ /* 0x000fe20000000f00 */
[----:B------:R-:W-:-:S02]  /*6a50*/  IMAD.MOV.U32 R0, RZ, RZ, 0x2 ;  /* 0x00000002ff007424 */ /* 0x000fc400078e00ff */
[----:B------:R-:W-:Y:S02]  /*6a60*/  IMAD.MOV.U32 R6, RZ, RZ, 0x1f ;  /* 0x0000001fff067424 */ /* 0x000fe400078e00ff */
[----:B------:R-:W-:Y:S02]  /*6a70*/  IMAD.MOV.U32 R7, RZ, RZ, 0xffff ;  /* 0x0000ffffff077424 */ /* 0x000fe400078e00ff */
[----:B------:R-:W-:Y:S05]  /*6a80*/  CALL.REL.NOINC `($__internal_3_$__cuda_sm70_shflsync_bfly_p) ;  /* 0x0000008000007944 */ /* 0x000fea0003c00000 */
[----:B01----:R-:W-:Y:S01]  /*6a90*/  FADD.FTZ R3, R3, R0 ;  /* 0x0000000003037221 */ /* 0x003fe20000010000 */
[----:B------:R-:W-:Y:S01]  /*6aa0*/  MOV R4, 0x6af0 ;  /* 0x00006af000047802 */ /* 0x000fe20000000f00 */
[----:B------:R-:W-:Y:S02]  /*6ab0*/  IMAD.MOV.U32 R0, RZ, RZ, 0x1 ;  /* 0x00000001ff007424 */ /* 0x000fe400078e00ff */
[----:B------:R-:W-:Y:S02]  /*6ac0*/  IMAD.MOV.U32 R6, RZ, RZ, 0x1f ;  /* 0x0000001fff067424 */ /* 0x000fe400078e00ff */
[----:B------:R-:W-:Y:S02]  /*6ad0*/  IMAD.MOV.U32 R7, RZ, RZ, 0xffff ;  /* 0x0000ffffff077424 */ /* 0x000fe400078e00ff */
[----:B------:R-:W-:Y:S05]  /*6ae0*/  CALL.REL.NOINC `($__internal_3_$__cuda_sm70_shflsync_bfly_p) ;  /* 0x0000002000007944 */ /* 0x000fea0003c00000 */
[----:B-1----:R-:W-:Y:S01]  /*6af0*/  IMAD.MOV.U32 R4, RZ, RZ, R0 ;  /* 0x000000ffff047224 */ /* 0x002fe200078e0000 */
[----:B0-----:R-:W-:Y:S05]  /*6b00*/  BRA `(.L_x_486) ;  /* 0xffffad6000007947 */ /* 0x001fea000383ffff */
        .weak           $__internal_3_$__cuda_sm70_shflsync_bfly_p
        .type           $__internal_3_$__cuda_sm70_shflsync_bfly_p,@function
        .size           $__internal_3_$__cuda_sm70_shflsync_bfly_p,(.L_x_2211 - $__internal_3_$__cuda_sm70_shflsync_bfly_p)
$__internal_3_$__cuda_sm70_shflsync_bfly_p:
[----:B------:R-:W-:Y:S01]  /*6b10*/  IMAD.MOV.U32 R5, RZ, RZ, 0x0 ;  /* 0x00000000ff057424 */ /* 0x000fe200078e00ff */
[----:B------:R-:W-:Y:S04]  /*6b20*/  WARPSYNC R7 ;  /* 0x0000000700007348 */ /* 0x000fe80003800000 */
[----:B------:R0:W1:Y:S01]  /*6b30*/  SHFL.BFLY PT, R0, R3, R0, R6 ;  /* 0x0c00000003007389 */ /* 0x00006200000e0006 */
[----:B------:R-:W-:Y:S05]  /*6b40*/  RET.REL.NODEC R4 `(_ZN4mmha33masked_multihead_attention_kernelItLi32ELi32ELi1ELi4ELi256ELb1ELb0EEEv26Multihead_attention_paramsIT_XT5_EE) ;  /* 0xffff94b004007950 */ /* 0x000fea0003c3ffff */
.L_x_487:
        /* <DEDUP_REMOVED lines=11> */
.L_x_2211:


//--------------------- .text._ZN4mmha33masked_multihead_attention_kernelItLi32ELi32ELi2ELi4ELi128ELb1ELb0EEEv26Multihead_attention_paramsIT_XT5_EE --------------------------
	.section	.text._ZN4mmha33masked_multihead_attention_kernelItLi32ELi32ELi2ELi4ELi128ELb1ELb0EEEv26Multihead_attention_paramsIT_XT5_EE,"ax",@progbits
	.sectioninfo	@"SHI_REGISTERS=64"
	.align	128
        .global         _ZN4mmha33masked_multihead_attention_kernelItLi32ELi32ELi2ELi4ELi128ELb1ELb0EEEv26Multihead_attention_paramsIT_XT5_EE
        .type           _ZN4mmha33masked_multihead_attention_kernelItLi32ELi32ELi2ELi4ELi128ELb1ELb0EEEv26Multihead_attention_paramsIT_XT5_EE,@function
        .size           _ZN4mmha33masked_multihead_attention_kernelItLi32ELi32ELi2ELi4ELi128ELb1ELb0EEEv26Multihead_attention_paramsIT_XT5_EE,(.L_x_2212 - _ZN4mmha33masked_multihead_attention_kernelItLi32ELi32ELi2ELi4ELi128ELb1ELb0EEEv26Multihead_attention_paramsIT_XT5_EE)
        .other          _ZN4mmha33masked_multihead_attention_kernelItLi32ELi32ELi2ELi4ELi128ELb1ELb0EEEv26Multihead_attention_paramsIT_XT5_EE,@"STO_CUDA_ENTRY STV_DEFAULT"
_ZN4mmha33masked_multihead_attention_kernelItLi32ELi32ELi2ELi4ELi128ELb1ELb0EEEv26Multihead_attention_paramsIT_XT5_EE:
.text._ZN4mmha33masked_multihead_attention_kernelItLi32ELi32ELi2ELi4ELi128ELb1ELb0EEEv26Multihead_attention_paramsIT_XT5_EE:
        /* <DEDUP_REMOVED lines=11> */
.L_x_488:
        /* <DEDUP_REMOVED lines=121> */
.L_x_490:
[----:B01----:R-:W-:Y:S05]  /*0840*/  BSYNC B0 ;  /* 0x0000000000007941 */ /* 0x003fea0003800000 */
.L_x_489:
        /* <DEDUP_REMOVED lines=73> */
.L_x_493:
        /* <DEDUP_REMOVED lines=9> */
.L_x_494:
        /* <DEDUP_REMOVED lines=42> */
.L_x_498:
        /* <DEDUP_REMOVED lines=34> */
.L_x_501:
[----:B------:R-:W-:Y:S05]  /*1230*/  BSYNC B2 ;  /* 0x0000000000027941 */ /* 0x000fea0003800000 */
.L_x_500:
[----:B------:R-:W-:Y:S01]  /*1240*/  PRMT R6, R32, 0x7632, R6 ;  /* 0x0000763220067816 */ /* 0x000fe20000000006 */
[----:B------:R0:W-:Y:S04]  /*1250*/  STS.U16 [R13+0xa0], R32 ;  /* 0x0000a0200d007388 */ /* 0x0001e80000000400 */
[----:B------:R0:W-:Y:S02]  /*1260*/  STS.U16 [R12], R6 ;  /* 0x000000060c007388 */ /* 0x0001e40000000400 */
.L_x_499:
[----:B------:R-:W-:Y:S05]  /*1270*/  BSYNC B1 ;  /* 0x0000000000017941 */ /* 0x000fea0003800000 */
.L_x_497:
[----:B------:R-:W-:Y:S01]  /*1280*/  PRMT R5, R33, 0x7632, R5 ;  /* 0x0000763221057816 */ /* 0x000fe20000000005 */
[----:B------:R1:W-:Y:S04]  /*1290*/  STS.U16 [R4+0xa0], R33 ;  /* 0x0000a02104007388 */ /* 0x0003e80000000400 */
[----:B------:R1:W-:Y:S02]  /*12a0*/  STS.U16 [R34], R5 ;  /* 0x0000000522007388 */ /* 0x0003e40000000400 */
.L_x_496:
[----:B------:R-:W-:Y:S05]  /*12b0*/  BSYNC B0 ;  /* 0x0000000000007941 */ /* 0x000fea0003800000 */
.L_x_495:
[----:B------:R-:W-:Y:S06]  /*12c0*/  BAR.SYNC.DEFER_BLOCKING 0x0 ;  /* 0x0000000000007b1d */ /* 0x000fec0000010000 */
[----:B------:R-:W-:Y:S01]  /*12d0*/  BSSY B0, `(.L_x_502) ;  /* 0x0000005000007945 */ /* 0x000fe20003800000 */
[----:B------:R-:W-:Y:S05]  /*12e0*/  @!P6 BRA `(.L_x_503) ;  /* 0x000000300000e947 */ /* 0x000fea0003800000 */
[----:B------:R-:W-:Y:S01]  /*12f0*/  ISETP.NE.AND P0, PT, RZ, c[0x0][0x1ec], PT ;  /* 0x00007b00ff007a0c */ /* 0x000fe20003f05270 */
[----:B01----:R0:W1:-:S12]  /*1300*/  LDS R33, [R0] ;  /* 0x0000000000217984 */ /* 0x0030580000000800 */
[----:B------:R0:W2:Y:S02]  /*1310*/  @!P0 LDS R32, [R3] ;  /* 0x0000000003208984 */ /* 0x0000a40000000800 */
.L_x_503:
[----:B------:R-:W-:Y:S05]  /*1320*/  BSYNC B0 ;  /* 0x0000000000007941 */ /* 0x000fea0003800000 */
.L_x_502:
[----:B------:R-:W-:Y:S06]  /*1330*/  BAR.SYNC.DEFER_BLOCKING 0x0 ;  /* 0x0000000000007b1d */ /* 0x000fec0000010000 */
[----:B------:R-:W-:Y:S05]  /*1340*/  BRA `(.L_x_492) ;  /* 0x0000035000007947 */ /* 0x000fea0003800000 */
.L_x_491:
        /* <DEDUP_REMOVED lines=25> */
.L_x_504:
        /* <DEDUP_REMOVED lines=27> */
.L_x_505:
[----:B------:R-:W-:Y:S05]  /*1690*/  BSYNC B0 ;  /* 0x0000000000007941 */ /* 0x000fea0003800000 */
.L_x_492:
        /* <DEDUP_REMOVED lines=19> */
.L_x_605:
[----:B------:R-:W-:Y:S01]  /*17d0*/  UMOV UR4, 0xffff ;  /* 0x0000ffff00047882 */ /* 0x000fe20000000000 */
[----:B-12---:R-:W-:Y:S02]  /*17e0*/  FADD.FTZ R58, R58, R55 ;  /* 0x000000373a3a7221 */ /* 0x006fe40000010000 */
[----:B------:R-:W-:Y:S05]  /*17f0*/  BRA.DIV UR4, `(.L_x_509) ;  /* 0x00004c0204007947 */ /* 0x000fea000b800000 */
[----:B------:R-:W1:Y:S02]  /*1800*/  SHFL.BFLY PT, R0, R58, 0x4, 0x1f ;  /* 0x0c801f003a007f89 */ /* 0x000e6400000e0000 */
[----:B-1----:R-:W-:-:S05]  /*1810*/  FADD.FTZ R0, R58, R0 ;  /* 0x000000003a007221 */ /* 0x002fca0000010000 */
[----:B------:R-:W1:Y:S02]  /*1820*/  SHFL.BFLY PT, R3, R0, 0x2, 0x1f ;  /* 0x0c401f0000037f89 */ /* 0x000e6400000e0000 */
[----:B-1----:R-:W-:-:S05]  /*1830*/  FADD.FTZ R3, R0, R3 ;  /* 0x0000000300037221 */ /* 0x002fca0000010000 */
[----:B------:R1:W2:Y:S02]  /*1840*/  SHFL.BFLY PT, R55, R3, 0x1, 0x1f ;  /* 0x0c201f0003377f89 */ /* 0x0002a400000e0000 */
.L_x_606:
[----:B-12---:R-:W-:Y:S02]  /*1850*/  FADD.FTZ R3, R55, R3 ;  /* 0x0000000337037221 */ /* 0x006fe40000010000 */
.L_x_507:
[----:B------:R-:W-:Y:S05]  /*1860*/  BSYNC B0 ;  /* 0x0000000000007941 */ /* 0x000fea0003800000 */
.L_x_506:
        /* <DEDUP_REMOVED lines=10> */
[----:B01----:R-:W-:Y:S02]  /*1910*/  IMAD.IADD R4, R19, 0x1, -R24 ;  /* 0x0000000113047824 */ /* 0x003fe400078e0a18 */
[----:B------:R-:W-:Y:S02]  /*1920*/  IMAD.MOV.U32 R5, RZ, RZ, 0x2 ;  /* 0x00000002ff057424 */ /* 0x000fe400078e00ff */
[----:B------:R-:W-:-:S04]  /*1930*/  IMAD R3, R35, c[0x0][0x220], R4 ;  /* 0x0000880023037a24 */ /* 0x000fc800078e0204 */
[----:B------:R-:W-:-:S04]  /*1940*/  IMAD R4, R3, c[0x0][0x220], R4 ;  /* 0x0000880003047a24 */ /* 0x000fc800078e0204 */
[----:B------:R-:W-:-:S06]  /*1950*/  IMAD.WIDE R4, R4, R5, c[0x0][0x218] ;  /* 0x0000860004047625 */ /* 0x000fcc00078e0205 */
[----:B------:R-:W3:Y:S02]  /*1960*/  LDG.E.U16 R4, [R4.64] ;  /* 0x0000002404047981 */ /* 0x000ee4000c1e1500 */
[----:B---3--:R-:W-:-:S05]  /*1970*/  HADD2.F32 R3, -RZ, R4.H0_H0 ;  /* 0x20000004ff037230 */ /* 0x008fca0000004100 */
[----:B------:R-:W-:-:S05]  /*1980*/  FADD.FTZ R0, R0, R3 ;  /* 0x0000000300007221 */ /* 0x000fca0000010000 */
.L_x_511:
[----:B------:R3:W-:Y:S02]  /*1990*/  STS [R7.X4+0xa0], R0 ;  /* 0x0000a00007007388 */ /* 0x0007e40000004800 */
.L_x_510:
[----:B------:R-:W-:Y:S02]  /*19a0*/  WARPSYNC 0xffffffff ;  /* 0xffffffff00007948 */ /* 0x000fe40003800000 */
[----:B------:R-:W-:Y:S01]  /*19b0*/  BAR.SYNC.DEFER_BLOCKING 0x0 ;  /* 0x0000000000007b1d */ /* 0x000fe20000010000 */
[----:B01----:R-:W-:Y:S02]  /*19c0*/  IADD3 R4, R19, 0xf, -R6 ;  /* 0x0000000f13047810 */ /* 0x003fe40007ffe806 */
[----:B------:R-:W-:Y:S02]  /*19d0*/  LEA.HI R3, R16, R16, RZ, 0x1 ;  /* 0x0000001010037211 */ /* 0x000fe400078f08ff */
[----:B---3--:R-:W-:Y:S01]  /*19e0*/  SHF.R.S32.HI R7, RZ, 0x1f, R4 ;  /* 0x0000001fff077819 */ /* 0x008fe20000011404 */
[----:B------:R-:W-:Y:S01]  /*19f0*/  BSSY B0, `(.L_x_512) ;  /* 0x00000cc000007945 */ /* 0x000fe20003800000 */
[----:B------:R-:W-:Y:S02]  /*1a00*/  ISETP.NE.AND P0, PT, RZ, c[0x0][0x1ec], PT ;  /* 0x00007b00ff007a0c */ /* 0x000fe40003f05270 */
[----:B------:R-:W-:Y:S02]  /*1a10*/  LEA.HI R7, R7, R4, RZ, 0x4 ;  /* 0x0000000407077211 */ /* 0x000fe400078f20ff */
[----:B------:R-:W-:-:S02]  /*1a20*/  LOP3.LUT R5, R3, 0xfffffffe, RZ, 0xc0, !PT ;  /* 0xfffffffe03057812 */ /* 0x000fc400078ec0ff */
[----:B------:R-:W-:Y:S02]  /*1a30*/  LOP3.LUT R7, R7, 0xfffffff0, RZ, 0xc0, !PT ;  /* 0xfffffff007077812 */ /* 0x000fe400078ec0ff */
[----:B------:R-:W-:Y:S01]  /*1a40*/  LEA.HI.SX32 R38, R3, R6, 0x1f ;  /* 0x0000000603267211 */ /* 0x000fe200078ffaff */
[----:B------:R-:W-:Y:S02]  /*1a50*/  IMAD.IADD R5, R16, 0x1, -R5 ;  /* 0x0000000110057824 */ /* 0x000fe400078e0a05 */
[----:B------:R-:W-:Y:S02]  /*1a60*/  IMAD.IADD R7, R7, 0x1, R6 ;  /* 0x0000000107077824 */ /* 0x000fe400078e0206 */
[----:B------:R-:W-:Y:S01]  /*1a70*/  IMAD R3, R28, c[0x0][0x1d0], R35 ;  /* 0x000074001c037a24 */ /* 0x000fe200078e0223 */
[----:B------:R0:W1:Y:S03]  /*1a80*/  @!P0 LDS.64 R8, [R5.X8+0x60] ;  /* 0x0000600005088984 */ /* 0x0000660000008a00 */
[----:B------:R-:W-:Y:S01]  /*1a90*/  IMAD.SHL.U32 R3, R3, 0x20, RZ ;  /* 0x0000002003037824 */ /* 0x000fe200078e00ff */
[----:B------:R0:W3:Y:S04]  /*1aa0*/  @!P0 LDS.64 R10, [R5.X8+0x70] ;  /* 0x00007000050a8984 */ /* 0x0000e80000008a00 */
[----:B------:R0:W4:Y:S04]  /*1ab0*/  @!P0 LDS.64 R12, [R5.X8+0x80] ;  /* 0x00008000050c8984 */ /* 0x0001280000008a00 */
[----:B------:R0:W2:Y:S01]  /*1ac0*/  @!P0 LDS.64 R14, [R5.X8+0x90] ;  /* 0x00009000050e8984 */ /* 0x0000a20000008a00 */
[----:B------:R-:W-:-:S13]  /*1ad0*/  ISETP.GE.AND P0, PT, R38, R7, PT ;  /* 0x000000072600720c */ /* 0x000fda0003f06270 */
[----:B------:R-:W-:Y:S05]  /*1ae0*/  @P0 BRA `(.L_x_513) ;  /* 0x00000bc000000947 */ /* 0x000fea0003800000 */
[----:B0-----:R0:W4:Y:S01]  /*1af0*/  LDS.64 R20, [R5.X8+0x20] ;  /* 0x0000200005147984 */ /* 0x0011220000008a00 */
[----:B------:R-:W-:Y:S02]  /*1b00*/  IMAD R37, R2, c[0x0][0x1d8], R35 ;  /* 0x0000760002257a24 */ /* 0x000fe400078e0223 */
[----:B------:R-:W-:Y:S01]  /*1b10*/  IMAD.SHL.U32 R4, R5, 0x4, RZ ;  /* 0x0000000405047824 */ /* 0x000fe200078e00ff */
[----:B------:R0:W3:Y:S01]  /*1b20*/  LDS.64 R28, [R5.X8+0x30] ;  /* 0x00003000051c7984 */ /* 0x0000e20000008a00 */
[----:B------:R-:W-:Y:S02]  /*1b30*/  IMAD.MOV.U32 R41, RZ, RZ, 0x2 ;  /* 0x00000002ff297424 */ /* 0x000fe400078e00ff */
[--C-:B------:R-:W-:Y:S01]  /*1b40*/  IMAD R36, R37, 0x20, R4.reuse ;  /* 0x0000002025247824 */ /* 0x100fe200078e0204 */
[----:B------:R0:W2:Y:S01]  /*1b50*/  LDS.64 R30, [R5.X8+0x40] ;  /* 0x00004000051e7984 */ /* 0x0000a20000008a00 */
[----:B------:R-:W-:Y:S02]  /*1b60*/  IMAD.MOV.U32 R53, RZ, RZ, c[0x0][0x1e8] ;  /* 0x00007a00ff357624 */ /* 0x000fe400078e00ff */
[--C-:B------:R-:W-:Y:S01]  /*1b70*/  IMAD R50, R17, c[0x0][0x1d4], R4.reuse ;  /* 0x0000750011327a24 */ /* 0x100fe200078e0204 */
        /* <DEDUP_REMOVED lines=10> */
.L_x_525:
        /* <DEDUP_REMOVED lines=28> */
[----:B------:R-:W-:-:S04]  /*1de0*/  @!P3 LOP3.LUT R48, RZ, c[0x0][0x1d4], RZ, 0x33, !PT ;  /* 0x00007500ff30ba12 */ /* 0x000fc800078e33ff */
[----:B------:R-:W-:Y:S02]  /*1df0*/  IADD3 R58, R48, c[0x0][0x1d4], RZ ;  /* 0x00007500303a7a10 */ /* 0x000fe40007ffe0ff */
[----:B-----5:R-:W-:-:S03]  /*1e00*/  ISETP.NE.AND P0, PT, R56, RZ, P0 ;  /* 0x000000ff3800720c */ /* 0x020fc60000705270 */
[----:B------:R-:W-:Y:S05]  /*1e10*/  @P1 BRA `(.L_x_515) ;  /* 0x0000014000001947 */ /* 0x000fea0003800000 */
[----:B------:R-:W-:-:S05]  /*1e20*/  IMAD.SHL.U32 R56, R48, 0x8, RZ ;  /* 0x0000000830387824 */ /* 0x000fca00078e00ff */
[----:B------:R-:W-:Y:S02]  /*1e30*/  SHF.R.S32.HI R55, RZ, 0x1f, R56 ;  /* 0x0000001fff377819 */ /* 0x000fe40000011438 */
[----:B------:R-:W-:-:S05]  /*1e40*/  IADD3 R43, P2, R51, R56, RZ ;  /* 0x00000038332b7210 */ /* 0x000fca0007f5e0ff */
[----:B------:R-:W-:Y:S01]  /*1e50*/  IMAD.X R48, R54, 0x1, R55, P2 ;  /* 0x0000000136307824 */ /* 0x000fe200010e0637 */
[----:B------:R-:W-:-:S04]  /*1e60*/  LEA R42, P2, R43, c[0x0][0x198], 0x1 ;  /* 0x000066002b2a7a11 */ /* 0x000fc800078408ff */
[----:B------:R-:W-:-:S06]  /*1e70*/  LEA.HI.X R43, R43, c[0x0][0x19c], R48, 0x1, P2 ;  /* 0x000067002b2b7a11 */ /* 0x000fcc00010f0c30 */
[----:B------:R-:W5:Y:S01]  /*1e80*/  LDG.E.64 R42, [R42.64] ;  /* 0x000000242a2a7981 */ /* 0x000f62000c1e1b00 */
[----:B------:R-:W-:-:S13]  /*1e90*/  ISETP.NE.AND P2, PT, RZ, c[0x0][0x1ec], PT ;  /* 0x00007b00ff007a0c */ /* 0x000fda0003f45270 */
[----:B------:R-:W-:Y:S05]  /*1ea0*/  @P2 BRA `(.L_x_515) ;  /* 0x000000b000002947 */ /* 0x000fea0003800000 */
[----:B------:R-:W-:-:S13]  /*1eb0*/  ISETP.NE.AND P4, PT, R23, RZ, PT ;  /* 0x000000ff1700720c */ /* 0x000fda0003f85270 */
[----:B----4-:R-:W4:Y:S01]  /*1ec0*/  @P4 LDG.E.64 R48, [R36.64] ;  /* 0x0000002424304981 */ /* 0x010f22000c1e1b00 */
[----:B-1---5:R-:W-:Y:S01]  /*1ed0*/  HFMA2.MMA R42, R42, 1, 1, R8 ;  /* 0x3c003c002a2a7835 */ /* 0x022fe20000000008 */
[----:B------:R-:W-:Y:S01]  /*1ee0*/  IADD3 R57, P2, R50, R56, RZ ;  /* 0x0000003832397210 */ /* 0x000fe20007f5e0ff */
[----:B------:R-:W-:-:S08]  /*1ef0*/  HADD2 R43, R43, R9 ;  /* 0x000000092b2b7230 */ /* 0x000fd00000000000 */
[----:B----4-:R-:W-:Y:S01]  /*1f00*/  @P4 HMUL2 R42, R42, R48 ;  /* 0x000000302a2a4232 */ /* 0x010fe20000000000 */
[----:B------:R-:W-:Y:S01]  /*1f10*/  IMAD.X R48, R52, 0x1, R55, P2 ;  /* 0x0000000134307824 */ /* 0x000fe200010e0637 */
[----:B------:R-:W-:Y:S01]  /*1f20*/  LEA R56, P2, R57, c[0x0][0x198], 0x1 ;  /* 0x0000660039387a11 */ /* 0x000fe200078408ff */
[----:B------:R-:W-:-:S03]  /*1f30*/  @P4 HFMA2.MMA R43, R43, R49, -RZ ;  /* 0x000000312b2b4235 */ /* 0x000fc600001000ff */
[----:B------:R-:W-:-:S05]  /*1f40*/  LEA.HI.X R57, R57, c[0x0][0x19c], R48, 0x1, P2 ;  /* 0x0000670039397a11 */ /* 0x000fca00010f0c30 */
[----:B------:R0:W-:Y:S04]  /*1f50*/  STG.E.64 [R56.64], R42 ;  /* 0x0000002a38007986 */ /* 0x0001e8000c101b24 */
.L_x_515:
[----:B------:R-:W-:Y:S05]  /*1f60*/  BSYNC B1 ;  /* 0x0000000000017941 */ /* 0x000fea0003800000 */
.L_x_514:
[----:B------:R-:W-:Y:S01]  /*1f70*/  BSSY B1, `(.L_x_516) ;  /* 0x0000017000017945 */ /* 0x000fe20003800000 */
[----:B------:R-:W-:Y:S01]  /*1f80*/  IADD3 R55, R58, c[0x0][0x1d4], RZ ;  /* 0x000075003a377a10 */ /* 0x000fe20007ffe0ff */
[----:B------:R-:W-:Y:S05]  /*1f90*/  @P1 BRA `(.L_x_517) ;  /* 0x0000014000001947 */ /* 0x000fea0003800000 */
[----:B------:R-:W-:-:S05]  /*1fa0*/  IMAD.SHL.U32 R58, R58, 0x8, RZ ;  /* 0x000000083a3a7824 */ /* 0x000fca00078e00ff */
[----:B0-----:R-:W-:Y:S02]  /*1fb0*/  SHF.R.S32.HI R57, RZ, 0x1f, R58 ;  /* 0x0000001fff397819 */ /* 0x001fe4000001143a */
        /* <DEDUP_REMOVED lines=9> */
[----:B------:R-:W-:Y:S01]  /*2050*/  IADD3 R58, P2, R50, R58, RZ ;  /* 0x0000003a323a7210 */ /* 0x000fe20007f5e0ff */
[----:B---3-5:R-:W-:Y:S01]  /*2060*/  HFMA2.MMA R5, R5, 1, 1, R11 ;  /* 0x3c003c0005057835 */ /* 0x028fe2000000000b */
[----:B------:R-:W-:-:S03]  /*2070*/  HADD2 R4, R4, R10 ;  /* 0x0000000a04047230 */ /* 0x000fc60000000000 */
[----:B------:R-:W-:Y:S01]  /*2080*/  IMAD.X R57, R52, 0x1, R57, P2 ;  /* 0x0000000134397824 */ /* 0x000fe200010e0639 */
[----:B------:R-:W-:-:S04]  /*2090*/  LEA R56, P2, R58, c[0x0][0x198], 0x1 ;  /* 0x000066003a387a11 */ /* 0x000fc800078408ff */
[----:B------:R-:W-:Y:S01]  /*20a0*/  LEA.HI.X R57, R58, c[0x0][0x19c], R57, 0x1, P2 ;  /* 0x000067003a397a11 */ /* 0x000fe200010f0c39 */
[----:B----4-:R-:W-:Y:S02]  /*20b0*/  @P3 HMUL2 R4, R4, R48 ;  /* 0x0000003004043232 */ /* 0x010fe40000000000 */
[----:B------:R-:W-:-:S05]  /*20c0*/  @P3 HMUL2 R5, R5, R49 ;  /* 0x0000003105053232 */ /* 0x000fca0000000000 */
[----:B------:R0:W-:Y:S02]  /*20d0*/  STG.E.64 [R56.64], R4 ;  /* 0x0000000438007986 */ /* 0x0001e4000c101b24 */
.L_x_517:
[----:B------:R-:W-:Y:S05]  /*20e0*/  BSYNC B1 ;  /* 0x0000000000017941 */ /* 0x000fea0003800000 */
.L_x_516:
[----:B------:R-:W-:Y:S01]  /*20f0*/  BSSY B1, `(.L_x_518) ;  /* 0x0000016000017945 */ /* 0x000fe20003800000 */
[----:B------:R-:W-:Y:S05]  /*2100*/  @P1 BRA `(.L_x_519) ;  /* 0x0000014000001947 */ /* 0x000fea0003800000 */
[----:B0-----:R-:W-:-:S05]  /*2110*/  IMAD.SHL.U32 R56, R55, 0x8, RZ ;  /* 0x0000000837387824 */ /* 0x001fca00078e00ff */
        /* <DEDUP_REMOVED lines=9> */
[----:B----4-:R-:W4:Y:S01]  /*21b0*/  @P3 LDG.E.64 R48, [R40.64+0x10] ;  /* 0x0000102428303981 */ /* 0x010f22000c1e1b00 */
[----:B------:R-:W-:Y:S01]  /*21c0*/  IADD3 R58, P2, R50, R56, RZ ;  /* 0x00000038323a7210 */ /* 0x000fe20007f5e0ff */
[----:B-----5:R-:W-:Y:S02]  /*21d0*/  HADD2 R44, R44, R12 ;  /* 0x0000000c2c2c7230 */ /* 0x020fe40000000000 */
[----:B------:R-:W-:Y:S02]  /*21e0*/  HADD2 R45, R45, R13 ;  /* 0x0000000d2d2d7230 */ /* 0x000fe40000000000 */
[----:B------:R-:W-:Y:S01]  /*21f0*/  IMAD.X R57, R52, 0x1, R57, P2 ;  /* 0x0000000134397824 */ /* 0x000fe200010e0639 */
[----:B------:R-:W-:-:S04]  /*2200*/  LEA R56, P2, R58, c[0x0][0x198], 0x1 ;  /* 0x000066003a387a11 */ /* 0x000fc800078408ff */
[----:B------:R-:W-:Y:S01]  /*2210*/  LEA.HI.X R57, R58, c[0x0][0x19c], R57, 0x1, P2 ;  /* 0x000067003a397a11 */ /* 0x000fe200010f0c39 */
[----:B----4-:R-:W-:Y:S01]  /*2220*/  @P3 HFMA2.MMA R44, R44, R48, -RZ ;  /* 0x000000302c2c3235 */ /* 0x010fe200001000ff */
[----:B------:R-:W-:-:S06]  /*2230*/  @P3 HMUL2 R45, R45, R49 ;  /* 0x000000312d2d3232 */ /* 0x000fcc0000000000 */
[----:B------:R0:W-:Y:S04]  /*2240*/  STG.E.64 [R56.64], R44 ;  /* 0x0000002c38007986 */ /* 0x0001e8000c101b24 */
.L_x_519:
[----:B------:R-:W-:Y:S05]  /*2250*/  BSYNC B1 ;  /* 0x0000000000017941 */ /* 0x000fea0003800000 */
.L_x_518:
[----:B------:R-:W-:Y:S01]  /*2260*/  BSSY B1, `(.L_x_520) ;  /* 0x0000017000017945 */ /* 0x000fe20003800000 */
[----:B------:R-:W-:Y:S05]  /*2270*/  @P1 BRA `(.L_x_521) ;  /* 0x0000015000001947 */ /* 0x000fea0003800000 */
[----:B------:R-:W-:-:S05]  /*2280*/  IADD3 R55, R55, c[0x0][0x1d4], RZ ;  /* 0x0000750037377a10 */ /* 0x000fca0007ffe0ff */
        /* <DEDUP_REMOVED lines=12> */
[----:B-----5:R-:W-:Y:S01]  /*2350*/  HFMA2.MMA R46, R46, 1, 1, R14 ;  /* 0x3c003c002e2e7835 */ /* 0x020fe2000000000e */
[----:B------:R-:W-:-:S03]  /*2360*/  HADD2 R47, R47, R15 ;  /* 0x0000000f2f2f7230 */ /* 0x000fc60000000000 */
[----:B------:R-:W-:Y:S01]  /*2370*/  IMAD.X R58, R52, 0x1, R57, P1 ;  /* 0x00000001343a7824 */ /* 0x000fe200008e0639 */
[----:B------:R-:W-:-:S04]  /*2380*/  LEA R56, P1, R55, c[0x0][0x198], 0x1 ;  /* 0x0000660037387a11 */ /* 0x000fc800078208ff */
[----:B------:R-:W-:Y:S01]  /*2390*/  LEA.HI.X R57, R55, c[0x0][0x19c], R58, 0x1, P1 ;  /* 0x0000670037397a11 */ /* 0x000fe200008f0c3a */
[----:B----4-:R-:W-:Y:S01]  /*23a0*/  @P2 HFMA2.MMA R47, R47, R49, -RZ ;  /* 0x000000312f2f2235 */ /* 0x010fe200001000ff */
[----:B------:R-:W-:-:S06]  /*23b0*/  @P2 HMUL2 R46, R46, R48 ;  /* 0x000000302e2e2232 */ /* 0x000fcc0000000000 */
[----:B------:R0:W-:Y:S04]  /*23c0*/  STG.E.64 [R56.64], R46 ;  /* 0x0000002e38007986 */ /* 0x0001e8000c101b24 */
.L_x_521:
[----:B------:R-:W-:Y:S05]  /*23d0*/  BSYNC B1 ;  /* 0x0000000000017941 */ /* 0x000fea0003800000 */
.L_x_520:
        /* <DEDUP_REMOVED lines=11> */
[----:B------:R-:W-:Y:S01]  /*2490*/  FADD.FTZ R58, R49, R48 ;  /* 0x00000030313a7221 */ /* 0x000fe20000010000 */
[----:B------:R-:W-:Y:S05]  /*24a0*/  BRA.DIV ~URZ, `(.L_x_522) ;  /* 0x000040827f007947 */ /* 0x000fea000b800000 */
[----:B------:R2:W3:Y:S02]  /*24b0*/  SHFL.BFLY PT, R55, R58, 0x1, 0x1f ;  /* 0x0c201f003a377f89 */ /* 0x0004e400000e0000 */
.L_x_607:
[----:B------:R-:W-:Y:S01]  /*24c0*/  LOP3.LUT P1, RZ, R16, 0x1, RZ, 0xc0, !PT ;  /* 0x0000000110ff7812 */ /* 0x000fe2000782c0ff */
[----:B------:R-:W-:Y:S01]  /*24d0*/  BSSY B1, `(.L_x_523) ;  /* 0x000001a000017945 */ /* 0x000fe20003800000 */
[----:B---3--:R-:W-:Y:S02]  /*24e0*/  FADD.FTZ R55, R58, R55 ;  /* 0x000000373a377221 */ /* 0x008fe40000010000 */
        /* <DEDUP_REMOVED lines=9> */
[----:B------:R-:W3:Y:S05]  /*2580*/  @P1 LDG.E.U16 R59, [R34.64] ;  /* 0x00000024223b1981 */ /* 0x000eea000c1e1500 */
[----:B------:R-:W4:Y:S01]  /*2590*/  @P2 LDG.E.U16 R48, [R48.64] ;  /* 0x0000002430302981 */ /* 0x000f22000c1e1500 */
[C---:B------:R-:W-:Y:S02]  /*25a0*/  @P1 ISETP.GE.AND P3, PT, R38.reuse, R53, PT ;  /* 0x000000352600120c */ /* 0x040fe40003f66270 */
[----:B0-----:R-:W-:Y:S02]  /*25b0*/  @P1 IADD3 R57, R38, 0x1, -R39 ;  /* 0x0000000126391810 */ /* 0x001fe40007ffe827 */
[----:B------:R-:W-:-:S05]  /*25c0*/  @P1 SEL R56, R24, RZ, !P3 ;  /* 0x000000ff18381207 */ /* 0x000fca0005800000 */
[----:B------:R-:W-:-:S04]  /*25d0*/  @P1 IMAD.IADD R57, R56, 0x1, R57 ;  /* 0x0000000138391824 */ /* 0x000fc800078e0239 */
[----:B--2---:R-:W0:Y:S01]  /*25e0*/  @P1 I2F R58, R57 ;  /* 0x00000039003a1306 */ /* 0x004e220000201400 */
[----:B------:R-:W-:Y:S01]  /*25f0*/  FMUL.FTZ R55, R55, c[0x0][0x1f0] ;  /* 0x00007c0037377a20 */ /* 0x000fe20000410000 */
[----:B---3--:R-:W-:Y:S02]  /*2600*/  @P1 HADD2.F32 R59, -RZ, R59.H0_H0 ;  /* 0x2000003bff3b1230 */ /* 0x008fe40000004100 */
[----:B----4-:R-:W-:Y:S01]  /*2610*/  @P2 HADD2.F32 R56, -RZ, R48.H0_H0 ;  /* 0x20000030ff382230 */ /* 0x010fe20000004100 */
[----:B------:R-:W-:-:S04]  /*2620*/  IMAD.IADD R48, R38, 0x1, -R6 ;  /* 0x0000000126307824 */ /* 0x000fc800078e0a06 */
[----:B------:R-:W-:-:S04]  /*2630*/  @P2 FADD.FTZ R55, R55, R56 ;  /* 0x0000003837372221 */ /* 0x000fc80000010000 */
[----:B0-----:R-:W-:-:S05]  /*2640*/  @P1 FFMA.FTZ R55, R58, R59, R55 ;  /* 0x0000003b3a371223 */ /* 0x001fca0000010037 */
[----:B------:R0:W-:Y:S01]  /*2650*/  STS [R48.X4+0xa0], R55 ;  /* 0x0000a03730007388 */ /* 0x0001e20000004800 */
[----:B------:R-:W-:-:S03]  /*2660*/  @!P0 FMNMX.FTZ R0, R0, R55, !PT ;  /* 0x0000003700008209 */ /* 0x000fc60007810000 */
.L_x_524:
[----:B------:R-:W-:Y:S05]  /*2670*/  BSYNC B1 ;  /* 0x0000000000017941 */ /* 0x000fea0003800000 */
.L_x_523:
[----:B------:R-:W-:-:S04]  /*2680*/  IADD3 R38, R38, 0x40, RZ ;  /* 0x0000004026267810 */ /* 0x000fc80007ffe0ff */
[----:B------:R-:W-:-:S13]  /*2690*/  ISETP.GE.AND P0, PT, R38, R7, PT ;  /* 0x000000072600720c */ /* 0x000fda0003f06270 */
[----:B012---:R-:W-:Y:S05]  /*26a0*/  @!P0 BRA `(.L_x_525) ;  /* 0xfffff57000008947 */ /* 0x007fea000383ffff */
.L_x_513:
[----:B0-----:R-:W-:Y:S05]  /*26b0*/  BSYNC B0 ;  /* 0x0000000000007941 */ /* 0x001fea0003800000 */
.L_x_512:
[----:B------:R-:W-:Y:S01]  /*26c0*/  SHF.R.S32.HI R7, RZ, 0x1f, R16 ;  /* 0x0000001fff077819 */ /* 0x000fe20000011410 */
[----:B------:R-:W-:Y:S05]  /*26d0*/  BRA.DIV ~URZ, `(.L_x_526) ;  /* 0x00003eb27f007947 */ /* 0x000fea000b800000 */
[----:B------:R0:W4:Y:S02]  /*26e0*/  SHFL.BFLY PT, R55, R0, 0x10, 0x1f ;  /* 0x0e001f0000377f89 */ /* 0x00012400000e0000 */
.L_x_608:
[----:B----4-:R-:W-:Y:S01]  /*26f0*/  FMNMX.FTZ R58, R55, R0, !PT ;  /* 0x00000000373a7209 */ /* 0x010fe20007810000 */
[----:B------:R-:W-:Y:S05]  /*2700*/  BRA.DIV ~URZ, `(.L_x_527) ;  /* 0x00003ef27f007947 */ /* 0x000fea000b800000 */
[----:B0-----:R-:W0:Y:S02]  /*2710*/  SHFL.BFLY PT, R0, R58, 0x8, 0x1f ;  /* 0x0d001f003a007f89 */ /* 0x001e2400000e0000 */
[----:B0-----:R-:W-:-:S05]  /*2720*/  FMNMX.FTZ R0, R58, R0, !PT ;  /* 0x000000003a007209 */ /* 0x001fca0007810000 */
[----:B------:R-:W0:Y:S02]  /*2730*/  SHFL.BFLY PT, R5, R0, 0x4, 0x1f ;  /* 0x0c801f0000057f89 */ /* 0x000e2400000e0000 */
[----:B0-----:R-:W-:-:S05]  /*2740*/  FMNMX.FTZ R5, R0, R5, !PT ;  /* 0x0000000500057209 */ /* 0x001fca0007810000 */
[----:B------:R0:W4:Y:S02]  /*2750*/  SHFL.BFLY PT, R55, R5, 0x2, 0x1f ;  /* 0x0c401f0005377f89 */ /* 0x00012400000e0000 */
.L_x_609:
[----:B------:R-:W-:Y:S01]  /*2760*/  LEA.HI R0, R7, R16, RZ, 0x5 ;  /* 0x0000001007007211 */ /* 0x000fe200078f28ff */
[----:B------:R-:W-:Y:S03]  /*2770*/  WARPSYNC 0xffffffff ;  /* 0xffffffff00007948 */ /* 0x000fe60003800000 */
[----:B------:R-:W-:-:S05]  /*2780*/  LOP3.LUT R7, R0, 0xffffffe0, RZ, 0xc0, !PT ;  /* 0xffffffe000077812 */ /* 0x000fca00078ec0ff */
[----:B------:R-:W-:-:S05]  /*2790*/  IMAD.IADD R7, R16, 0x1, -R7 ;  /* 0x0000000110077824 */ /* 0x000fca00078e0a07 */
[----:B------:R-:W-:-:S13]  /*27a0*/  ISETP.NE.AND P0, PT, R7, RZ, PT ;  /* 0x000000ff0700720c */ /* 0x000fda0003f05270 */
[----:B----4-:R-:W-:Y:S02]  /*27b0*/  @!P0 FMNMX.FTZ R55, R55, R5, !PT ;  /* 0x0000000537378209 */ /* 0x010fe40007810000 */
[----:B------:R-:W-:-:S05]  /*27c0*/  @!P0 SHF.R.S32.HI R0, RZ, 0x5, R0 ;  /* 0x00000005ff008819 */ /* 0x000fca0000011400 */
[----:B------:R4:W-:Y:S02]  /*27d0*/  @!P0 STS [R0.X4], R55 ;  /* 0x0000003700008388 */ /* 0x0009e40000004800 */
[----:B------:R-:W-:Y:S01]  /*27e0*/  BAR.SYNC.DEFER_BLOCKING 0x0 ;  /* 0x0000000000007b1d */ /* 0x000fe20000010000 */
[----:B------:R-:W-:Y:S01]  /*27f0*/  ISETP.GT.AND P0, PT, R7, 0x3, PT ;  /* 0x000000030700780c */ /* 0x000fe20003f04270 */
[----:B------:R-:W-:Y:S02]  /*2800*/  IMAD.MOV.U32 R4, RZ, RZ, -0x800001 ;  /* 0xff7fffffff047424 */ /* 0x000fe400078e00ff */
[----:B-1----:R-:W-:Y:S02]  /*2810*/  IMAD.MOV.U32 R9, RZ, RZ, RZ ;  /* 0x000000ffff097224 */ /* 0x002fe400078e00ff */
[----:B------:R-:W-:Y:S08]  /*2820*/  BSSY B0, `(.L_x_528) ;  /* 0x000006e000007945 */ /* 0x000ff00003800000 */
[----:B------:R-:W1:Y:S04]  /*2830*/  @!P0 LDS R4, [R7.X4] ;  /* 0x0000000007048984 */ /* 0x000e680000004800 */
[----:B01----:R-:W0:Y:S02]  /*2840*/  SHFL.BFLY PT, R5, R4, 0x2, 0x1f ;  /* 0x0c401f0004057f89 */ /* 0x003e2400000e0000 */
[----:B0-----:R-:W-:-:S05]  /*2850*/  FMNMX.FTZ R5, R5, R4, !PT ;  /* 0x0000000405057209 */ /* 0x001fca0007810000 */
[----:B----4-:R-:W0:Y:S02]  /*2860*/  SHFL.BFLY PT, R0, R5, 0x1, 0x1f ;  /* 0x0c201f0005007f89 */ /* 0x010e2400000e0000 */
[----:B0-----:R-:W-:Y:S01]  /*2870*/  FMNMX.FTZ R8, R5, R0, !PT ;  /* 0x0000000005087209 */ /* 0x001fe20007810000 */
[----:B------:R-:W-:-:S04]  /*2880*/  IMAD.IADD R0, R16, 0x1, R6 ;  /* 0x0000000110007824 */ /* 0x000fc800078e0206 */
[----:B--2---:R0:W1:Y:S01]  /*2890*/  SHFL.IDX PT, R14, R8, RZ, 0x1f ;  /* 0x00001fff080e7589 */ /* 0x00406200000e0000 */
[----:B------:R-:W-:-:S13]  /*28a0*/  ISETP.GE.AND P1, PT, R0, R39, PT ;  /* 0x000000270000720c */ /* 0x000fda0003f26270 */
[----:B------:R-:W-:Y:S05]  /*28b0*/  @P1 BRA `(.L_x_529) ;  /* 0x0000064000001947 */ /* 0x000fea0003800000 */
[----:B0-----:R-:W-:Y:S01]  /*28c0*/  LOP3.LUT R4, RZ, R6, RZ, 0x33, !PT ;  /* 0x00000006ff047212 */ /* 0x001fe200078e33ff */
[----:B------:R-:W-:Y:S01]  /*28d0*/  BSSY B1, `(.L_x_530) ;  /* 0x0000022000017945 */ /* 0x000fe20003800000 */
[----:B------:R-:W-:Y:S02]  /*28e0*/  IMAD.MOV.U32 R9, RZ, RZ, RZ ;  /* 0x000000ffff097224 */ /* 0x000fe400078e00ff */
[----:B------:R-:W-:Y:S01]  /*28f0*/  IADD3 R7, -R16, R39, R4 ;  /* 0x0000002710077210 */ /* 0x000fe20007ffe104 */
[----:B---3--:R-:W-:-:S03]  /*2900*/  IMAD.MOV.U32 R10, RZ, RZ, R0 ;  /* 0x000000ffff0a7224 */ /* 0x008fc600078e0000 */
        /* <DEDUP_REMOVED lines=8> */
.L_x_535:
[----:B0-----:R-:W-:Y:S01]  /*2990*/  IMAD.IADD R4, R10, 0x1, -R6 ;  /* 0x000000010a047824 */ /* 0x001fe200078e0a06 */
[----:B------:R-:W-:Y:S01]  /*29a0*/  IADD3 R8, R8, -0x1, RZ ;  /* 0xffffffff08087810 */ /* 0x000fe20007ffe0ff */
[----:B------:R-:W-:Y:S03]  /*29b0*/  BSSY B2, `(.L_x_532) ;  /* 0x000000f000027945 */ /* 0x000fe60003800000 */
[----:B------:R-:W-:-:S02]  /*29c0*/  ISETP.NE.AND P4, PT, R8, RZ, PT ;  /* 0x000000ff0800720c */ /* 0x000fc40003f85270 */
[----:B-1----:R-:W-:Y:S01]  /*29d0*/  LEA R11, R4, 0xa0, 0x2 ;  /* 0x000000a0040b7811 */ /* 0x002fe200078e10ff */
        /* <DEDUP_REMOVED lines=8> */
.L_x_533:
[----:B------:R-:W0:Y:S02]  /*2a60*/  LDS R4, [R11] ;  /* 0x000000000b047984 */ /* 0x000e240000000800 */
[----:B01----:R-:W-:-:S04]  /*2a70*/  FADD.FTZ R4, -R14, R4 ;  /* 0x000000040e047221 */ /* 0x003fc80000010100 */
[----:B------:R-:W-:-:S04]  /*2a80*/  FMUL.FTZ R4, R4, 1.4426950216293334961 ;  /* 0x3fb8aa3b04047820 */ /* 0x000fc80000410000 */
[----:B------:R0:W1:Y:S03]  /*2a90*/  MUFU.EX2 R12, R4 ;  /* 0x00000004000c7308 */ /* 0x0000660000000800 */
.L_x_534:
[----:B------:R-:W-:Y:S05]  /*2aa0*/  BSYNC B2 ;  /* 0x0000000000027941 */ /* 0x000fea0003800000 */
.L_x_532:
[----:B-1----:R1:W-:Y:S01]  /*2ab0*/  STS [R11], R12 ;  /* 0x0000000c0b007388 */ /* 0x0023e20000000800 */
[----:B------:R-:W-:Y:S01]  /*2ac0*/  FADD.FTZ R9, R12, R9 ;  /* 0x000000090c097221 */ /* 0x000fe20000010000 */
[----:B------:R-:W-:Y:S01]  /*2ad0*/  IADD3 R10, R10, 0x80, RZ ;  /* 0x000000800a0a7810 */ /* 0x000fe20007ffe0ff */
[----:B------:R-:W-:Y:S05]  /*2ae0*/  @P4 BRA `(.L_x_535) ;  /* 0xfffffea000004947 */ /* 0x000fea000383ffff */
.L_x_531:
[----:B------:R-:W-:Y:S05]  /*2af0*/  BSYNC B1 ;  /* 0x0000000000017941 */ /* 0x000fea0003800000 */
.L_x_530:
[----:B------:R-:W-:-:S13]  /*2b00*/  ISETP.GE.U32.AND P0, PT, R7, 0x180, PT ;  /* 0x000001800700780c */ /* 0x000fda0003f06070 */
[----:B------:R-:W-:Y:S05]  /*2b10*/  @!P0 BRA `(.L_x_529) ;  /* 0x000003e000008947 */ /* 0x000fea0003800000 */
[----:B------:R-:W-:-:S04]  /*2b20*/  ISETP.NE.U32.AND P0, PT, RZ, c[0x0][0x200], PT ;  /* 0x00008000ff007a0c */ /* 0x000fc80003f05070 */
[----:B------:R-:W-:Y:S02]  /*2b30*/  ISETP.NE.AND.EX P0, PT, RZ, c[0x0][0x204], PT, P0 ;  /* 0x00008100ff007a0c */ /* 0x000fe40003f05300 */
.L_x_548:
        /* <DEDUP_REMOVED lines=9> */
[----:B------:R-:W2:Y:S02]  /*2bd0*/  LDG.E.U8 R7, [R4.64] ;  /* 0x0000002404077981 */ /* 0x000ea4000c1e1100 */
[----:B--2---:R-:W-:-:S13]  /*2be0*/  ISETP.NE.AND P3, PT, R7, RZ, PT ;  /* 0x000000ff0700720c */ /* 0x004fda0003f65270 */
[----:B------:R-:W-:Y:S01]  /*2bf0*/  @P3 IMAD.MOV.U32 R8, RZ, RZ, RZ ;  /* 0x000000ffff083224 */ /* 0x000fe200078e00ff */
[----:B------:R-:W-:Y:S05]  /*2c00*/  @P3 BRA `(.L_x_538) ;  /* 0x0000004000003947 */ /* 0x000fea0003800000 */
.L_x_537:
[----:B------:R-:W0:Y:S02]  /*2c10*/  LDS R7, [R12] ;  /* 0x000000000c077984 */ /* 0x000e240000000800 */
[----:B0-----:R-:W-:-:S04]  /*2c20*/  FADD.FTZ R7, -R14, R7 ;  /* 0x000000070e077221 */ /* 0x001fc80000010100 */
[----:B------:R-:W-:-:S04]  /*2c30*/  FMUL.FTZ R7, R7, 1.4426950216293334961 ;  /* 0x3fb8aa3b07077820 */ /* 0x000fc80000410000 */
[----:B------:R0:W1:Y:S03]  /*2c40*/  MUFU.EX2 R8, R7 ;  /* 0x0000000700087308 */ /* 0x0000660000000800 */
.L_x_538:
[----:B------:R-:W-:Y:S05]  /*2c50*/  BSYNC B1 ;  /* 0x0000000000017941 */ /* 0x000fea0003800000 */
.L_x_536:
[----:B-1----:R1:W-:Y:S01]  /*2c60*/  STS [R12], R8 ;  /* 0x000000080c007388 */ /* 0x0023e20000000800 */
[----:B------:R-:W-:Y:S01]  /*2c70*/  BSSY B1, `(.L_x_539) ;  /* 0x000000b000017945 */ /* 0x000fe20003800000 */
[----:B------:R-:W-:Y:S01]  /*2c80*/  FADD.FTZ R20, R8, R9 ;  /* 0x0000000908147221 */ /* 0x000fe20000010000 */
[----:B------:R-:W-:Y:S05]  /*2c90*/  @!P0 BRA `(.L_x_540) ;  /* 0x0000004000008947 */ /* 0x000fea0003800000 */
[----:B0-----:R-:W2:Y:S02]  /*2ca0*/  LDG.E.U8 R7, [R4.64+0x80] ;  /* 0x0000802404077981 */ /* 0x001ea4000c1e1100 */
[----:B--2---:R-:W-:-:S13]  /*2cb0*/  ISETP.NE.AND P3, PT, R7, RZ, PT ;  /* 0x000000ff0700720c */ /* 0x004fda0003f65270 */
[----:B------:R-:W-:Y:S01]  /*2cc0*/  @P3 IMAD.MOV.U32 R7, RZ, RZ, RZ ;  /* 0x000000ffff073224 */ /* 0x000fe200078e00ff */
[----:B------:R-:W-:Y:S05]  /*2cd0*/  @P3 BRA `(.L_x_541) ;  /* 0x0000004000003947 */ /* 0x000fea0003800000 */
.L_x_540:
[----:B0-----:R-:W0:Y:S02]  /*2ce0*/  LDS R7, [R12+0x200] ;  /* 0x000200000c077984 */ /* 0x001e240000000800 */
[----:B0-----:R-:W-:-:S04]  /*2cf0*/  FADD.FTZ R7, -R14, R7 ;  /* 0x000000070e077221 */ /* 0x001fc80000010100 */
[----:B------:R-:W-:-:S06]  /*2d00*/  FMUL.FTZ R7, R7, 1.4426950216293334961 ;  /* 0x3fb8aa3b07077820 */ /* 0x000fcc0000410000 */
[----:B------:R-:W0:Y:S02]  /*2d10*/  MUFU.EX2 R7, R7 ;  /* 0x0000000700077308 */ /* 0x000e240000000800 */
.L_x_541:
[----:B------:R-:W-:Y:S05]  /*2d20*/  BSYNC B1 ;  /* 0x0000000000017941 */ /* 0x000fea0003800000 */
.L_x_539:
        /* <DEDUP_REMOVED lines=8> */
.L_x_543:
[----:B0-----:R-:W0:Y:S02]  /*2db0*/  LDS R7, [R12+0x400] ;  /* 0x000400000c077984 */ /* 0x001e240000000800 */
[----:B0-----:R-:W-:-:S04]  /*2dc0*/  FADD.FTZ R7, -R14, R7 ;  /* 0x000000070e077221 */ /* 0x001fc80000010100 */
[----:B------:R-:W-:-:S06]  /*2dd0*/  FMUL.FTZ R7, R7, 1.4426950216293334961 ;  /* 0x3fb8aa3b07077820 */ /* 0x000fcc0000410000 */
[----:B------:R-:W0:Y:S02]  /*2de0*/  MUFU.EX2 R7, R7 ;  /* 0x0000000700077308 */ /* 0x000e240000000800 */
.L_x_544:
[----:B------:R-:W-:Y:S05]  /*2df0*/  BSYNC B1 ;  /* 0x0000000000017941 */ /* 0x000fea0003800000 */
.L_x_542:
        /* <DEDUP_REMOVED lines=8> */
.L_x_546:
[----:B------:R-:W2:Y:S02]  /*2e80*/  LDS R4, [R12+0x600] ;  /* 0x000600000c047984 */ /* 0x000ea40000000800 */
[----:B--2---:R-:W-:-:S04]  /*2e90*/  FADD.FTZ R4, -R14, R4 ;  /* 0x000000040e047221 */ /* 0x004fc80000010100 */
[----:B------:R-:W-:-:S04]  /*2ea0*/  FMUL.FTZ R4, R4, 1.4426950216293334961 ;  /* 0x3fb8aa3b04047820 */ /* 0x000fc80000410000 */
[----:B0-----:R0:W2:Y:S03]  /*2eb0*/  MUFU.EX2 R7, R4 ;  /* 0x0000000400077308 */ /* 0x0010a60000000800 */
.L_x_547:
[----:B------:R-:W-:Y:S05]  /*2ec0*/  BSYNC B1 ;  /* 0x0000000000017941 */ /* 0x000fea0003800000 */
.L_x_545:
[----:B--2---:R2:W-:Y:S01]  /*2ed0*/  STS [R12+0x600], R7 ;  /* 0x000600070c007388 */ /* 0x0045e20000000800 */
[----:B------:R-:W-:Y:S01]  /*2ee0*/  FADD.FTZ R9, R20, R7 ;  /* 0x0000000714097221 */ /* 0x000fe20000010000 */
[----:B------:R-:W-:Y:S05]  /*2ef0*/  @!P2 BRA `(.L_x_548) ;  /* 0xfffffc400000a947 */ /* 0x000fea000383ffff */
.L_x_529:
[----:B0-----:R-:W-:Y:S05]  /*2f00*/  BSYNC B0 ;  /* 0x0000000000007941 */ /* 0x001fea0003800000 */
.L_x_528:
[----:B------:R-:W0:Y:S01]  /*2f10*/  SHFL.BFLY PT, R4, R9, 0x10, 0x1f ;  /* 0x0e001f0009047f89 */ /* 0x000e2200000e0000 */
[----:B-1-3--:R-:W-:Y:S01]  /*2f20*/  LOP3.LUT P0, R11, R16, 0x1f, RZ, 0xc0, !PT ;  /* 0x0000001f100b7812 */ /* 0x00afe2000780c0ff */
        /* <DEDUP_REMOVED lines=12> */
[----:B------:R-:W-:-:S03]  /*2ff0*/  UMOV UR5, URZ ;  /* 0x0000003f00057c82 */ /* 0x000fc60008000000 */
[----:B------:R-:W0:Y:S01]  /*3000*/  SHFL.BFLY PT, R5, R4, 0x8, 0x1f ;  /* 0x0d001f0004057f89 */ /* 0x000e2200000e0000 */
[----:B------:R-:W-:Y:S01]  /*3010*/  @!P0 LOP3.LUT R9, R9, 0x1ffffffc, RZ, 0xc0, !PT ;  /* 0x1ffffffc09098812 */ /* 0x000fe200078ec0ff */
[----:B0-----:R-:W-:-:S05]  /*3020*/  FADD.FTZ R5, R4, R5 ;  /* 0x0000000504057221 */ /* 0x001fca0000010000 */
[----:B------:R-:W0:Y:S02]  /*3030*/  SHFL.BFLY PT, R8, R5, 0x4, 0x1f ;  /* 0x0c801f0005087f89 */ /* 0x000e2400000e0000 */
        /* <DEDUP_REMOVED lines=27> */
.L_x_549:
        /* <DEDUP_REMOVED lines=9> */
[----:B------:R-:W-:Y:S02]  /*3280*/  IADD3 R11, P2, R0, UR4, RZ ;  /* 0x00000004000b7c10 */ /* 0x000fe4000ff5e0ff */
[----:B------:R-:W-:Y:S02]  /*3290*/  LEA R4, R16, UR6, 0x1 ;  /* 0x0000000610047c11 */ /* 0x000fe4000f8e08ff */
[----:B------:R-:W-:Y:S02]  /*32a0*/  LEA.HI.X.SX32 R8, R0, UR5, 0x1, P2 ;  /* 0x0000000500087c11 */ /* 0x000fe400090f0eff */
[C---:B------:R-:W-:Y:S02]  /*32b0*/  LEA R10, P2, R11.reuse, c[0x0][0x260], 0x2 ;  /* 0x000098000b0a7a11 */ /* 0x040fe400078410ff */
[----:B------:R-:W-:Y:S02]  /*32c0*/  LEA R9, R16, 0xa0, 0x2 ;  /* 0x000000a010097811 */ /* 0x000fe400078e10ff */
[----:B------:R-:W-:-:S02]  /*32d0*/  LEA.HI.X R11, R11, c[0x0][0x264], R8, 0x2, P2 ;  /* 0x000099000b0b7a11 */ /* 0x000fc400010f1408 */
[----:B------:R-:W-:Y:S02]  /*32e0*/  IADD3 R8, R4, 0xa0, RZ ;  /* 0x000000a004087810 */ /* 0x000fe40007ffe0ff */
.L_x_554:
[----:B-1----:R0:W2:Y:S01]  /*32f0*/  LDS R4, [R9] ;  /* 0x0000000009047984 */ /* 0x0020a20000000800 */
[----:B------:R-:W-:Y:S01]  /*3300*/  @P0 IMAD.MOV.U32 R5, RZ, RZ, R11 ;  /* 0x000000ffff050224 */ /* 0x000fe200078e000b */
[----:B------:R-:W-:Y:S02]  /*3310*/  IADD3 R7, R7, -0x1, RZ ;  /* 0xffffffff07077810 */ /* 0x000fe40007ffe0ff */
[----:B------:R-:W-:Y:S02]  /*3320*/  IADD3 R0, R0, 0x80, RZ ;  /* 0x0000008000007810 */ /* 0x000fe40007ffe0ff */
[----:B------:R-:W-:Y:S02]  /*3330*/  ISETP.NE.AND P2, PT, R7, RZ, PT ;  /* 0x000000ff0700720c */ /* 0x000fe40003f45270 */
[----:B0-----:R-:W-:Y:S01]  /*3340*/  IADD3 R9, R9, 0x200, RZ ;  /* 0x0000020009097810 */ /* 0x001fe20007ffe0ff */
[----:B-12---:R-:W-:-:S05]  /*3350*/  FMUL.FTZ R15, R4, R13 ;  /* 0x0000000d040f7220 */ /* 0x006fca0000410000 */
        /* <DEDUP_REMOVED lines=9> */
.L_x_553:
[----:B------:R-:W-:Y:S05]  /*33f0*/  BSYNC B1 ;  /* 0x0000000000017941 */ /* 0x000fea0003800000 */
.L_x_552:
[----:B------:R-:W-:Y:S05]  /*3400*/  @!P1 BRA `(.L_x_551) ;  /* 0x000002c000009947 */ /* 0x000fea0003800000 */
[----:B-1----:R-:W-:Y:S01]  /*3410*/  LEA R5, R0, UR6, 0x1 ;  /* 0x0000000600057c11 */ /* 0x002fe2000f8e08ff */
[----:B------:R-:W-:Y:S01]  /*3420*/  IMAD.SHL.U32 R7, R6, 0x4, RZ ;  /* 0x0000000406077824 */ /* 0x000fe200078e00ff */
[----:B------:R-:W-:Y:S02]  /*3430*/  IADD3 R11, P0, R0, UR4, RZ ;  /* 0x00000004000b7c10 */ /* 0x000fe4000ff1e0ff */
[----:B------:R-:W-:Y:S01]  /*3440*/  ISETP.NE.AND P2, PT, RZ, UR9, PT ;  /* 0x00000009ff007c0c */ /* 0x000fe2000bf45270 */
[----:B------:R-:W-:Y:S01]  /*3450*/  IMAD R5, R6, -0x2, R5 ;  /* 0xfffffffe06057824 */ /* 0x000fe200078e0205 */
[C---:B------:R-:W-:Y:S01]  /*3460*/  LEA.HI.X.SX32 R4, R0.reuse, UR5, 0x1, P0 ;  /* 0x0000000500047c11 */ /* 0x040fe200080f0eff */
[----:B------:R-:W-:Y:S01]  /*3470*/  IMAD R7, R0, 0x4, -R7 ;  /* 0x0000000400077824 */ /* 0x000fe200078e0a07 */
[----:B------:R-:W-:-:S02]  /*3480*/  LEA R10, P0, R11, c[0x0][0x260], 0x2 ;  /* 0x000098000b0a7a11 */ /* 0x000fc400078010ff */
[----:B------:R-:W-:Y:S02]  /*3490*/  IADD3 R8, R5, 0xa0, RZ ;  /* 0x000000a005087810 */ /* 0x000fe40007ffe0ff */
[----:B------:R-:W-:Y:S02]  /*34a0*/  LEA.HI.X R11, R11, c[0x0][0x264], R4, 0x2, P0 ;  /* 0x000099000b0b7a11 */ /* 0x000fe400000f1404 */
[----:B------:R-:W-:-:S05]  /*34b0*/  IADD3 R7, R7, 0xa0, RZ ;  /* 0x000000a007077810 */ /* 0x000fca0007ffe0ff */
.L_x_555:
        /* <DEDUP_REMOVED lines=15> */
[----:B------:R-:W-:-:S05]  /*35b0*/  F2FP.PACK_AB R4, RZ, R25 ;  /* 0x00000019ff04723e */ /* 0x000fca00000000ff */
        /* <DEDUP_REMOVED lines=17> */
.L_x_551:
[----:B------:R-:W-:Y:S05]  /*36d0*/  BSYNC B0 ;  /* 0x0000000000007941 */ /* 0x000fea0003800000 */
.L_x_550:
[----:B------:R-:W-:Y:S01]  /*36e0*/  SHF.R.S32.HI R0, RZ, 0x1f, R19 ;  /* 0x0000001fff007819 */ /* 0x000fe20000011413 */
[----:B------:R-:W-:Y:S01]  /*36f0*/  BSSY B0, `(.L_x_556) ;  /* 0x000001c000007945 */ /* 0x000fe20003800000 */
[----:B-1----:R-:W-:Y:S01]  /*3700*/  SHF.R.S32.HI R5, RZ, 0x1f, R16 ;  /* 0x0000001fff057819 */ /* 0x002fe20000011410 */
[----:B------:R-:W-:Y:S01]  /*3710*/  CS2R R10, SRZ ;  /* 0x00000000000a7805 */ /* 0x000fe2000001ff00 */
[----:B------:R-:W-:Y:S01]  /*3720*/  LEA.HI R0, R0, R19, RZ, 0x5 ;  /* 0x0000001300007211 */ /* 0x000fe200078f28ff */
[----:B------:R-:W-:Y:S01]  /*3730*/  CS2R R8, SRZ ;  /* 0x0000000000087805 */ /* 0x000fe2000001ff00 */
[----:B------:R-:W-:-:S02]  /*3740*/  LEA.HI R5, R5, R16, RZ, 0x2 ;  /* 0x0000001005057211 */ /* 0x000fc400078f10ff */
[----:B------:R-:W-:Y:S02]  /*3750*/  LOP3.LUT R0, R0, 0xffffffe0, RZ, 0xc0, !PT ;  /* 0xffffffe000007812 */ /* 0x000fe400078ec0ff */
[----:B0-----:R-:W-:-:S03]  /*3760*/  LOP3.LUT R7, R5, 0xfffffffc, RZ, 0xc0, !PT ;  /* 0xfffffffc05077812 */ /* 0x001fc600078ec0ff */
        /* <DEDUP_REMOVED lines=19> */
.L_x_558:
[----:B-----5:R0:W-:Y:S02]  /*38a0*/  STS.128 [R0.X16+0x60], R8 ;  /* 0x0000600800007388 */ /* 0x0201e4000000cc00 */
.L_x_557:
[----:B------:R-:W-:Y:S05]  /*38b0*/  BSYNC B0 ;  /* 0x0000000000007941 */ /* 0x000fea0003800000 */
.L_x_556:
[----:B------:R-:W-:Y:S01]  /*38c0*/  IMAD.IADD R20, R18, 0x1, R6 ;  /* 0x0000000112147824 */ /* 0x000fe200078e0206 */
[----:B------:R-:W-:Y:S01]  /*38d0*/  IMNMX R43, R19, c[0x0][0x1d4], PT ;  /* 0x00007500132b7a17 */ /* 0x000fe20003800200 */
[----:B------:R-:W-:Y:S01]  /*38e0*/  UIADD3 UR5, UR6, 0xa0, URZ ;  /* 0x000000a006057890 */ /* 0x000fe2000fffe03f */
[----:B------:R-:W-:Y:S01]  /*38f0*/  BAR.SYNC.DEFER_BLOCKING 0x0 ;  /* 0x0000000000007b1d */ /* 0x000fe20000010000 */
[----:B------:R-:W-:Y:S01]  /*3900*/  IMAD.SHL.U32 R12, R20, 0x20, RZ ;  /* 0x00000020140c7824 */ /* 0x000fe200078e00ff */
[----:B------:R-:W-:Y:S01]  /*3910*/  CS2R R36, SRZ ;  /* 0x0000000000247805 */ /* 0x000fe2000001ff00 */
[----:B------:R-:W-:Y:S01]  /*3920*/  IMAD.MOV.U32 R40, RZ, RZ, RZ ;  /* 0x000000ffff287224 */ /* 0x000fe200078e00ff */
[----:B------:R-:W-:Y:S01]  /*3930*/  CS2R R34, SRZ ;  /* 0x0000000000227805 */ /* 0x000fe2000001ff00 */
[----:B------:R-:W-:Y:S01]  /*3940*/  IMAD.MOV.U32 R38, RZ, RZ, RZ ;  /* 0x000000ffff267224 */ /* 0x000fe200078e00ff */
[----:B------:R-:W-:Y:S01]  /*3950*/  SHF.R.S32.HI R14, RZ, 0x1f, R12 ;  /* 0x0000001fff0e7819 */ /* 0x000fe2000001140c */
[----:B------:R-:W-:Y:S01]  /*3960*/  BSSY B0, `(.L_x_559) ;  /* 0x0000098000007945 */ /* 0x000fe20003800000 */
[----:B------:R-:W-:Y:S01]  /*3970*/  IADD3 R13, P0, R7, R12, RZ ;  /* 0x0000000c070d7210 */ /* 0x000fe20007f1e0ff */
[----:B------:R-:W-:Y:S01]  /*3980*/  IMAD.MOV.U32 R33, RZ, RZ, RZ ;  /* 0x000000ffff217224 */ /* 0x000fe200078e00ff */
[----:B------:R-:W-:Y:S01]  /*3990*/  LEA R41, R18, UR5, 0x1 ;  /* 0x0000000512297c11 */ /* 0x000fe2000f8e08ff */
[----:B------:R-:W-:-:S02]  /*39a0*/  IMAD.MOV.U32 R21, RZ, RZ, RZ ;  /* 0x000000ffff157224 */ /* 0x000fc400078e00ff */
[----:B------:R-:W-:Y:S01]  /*39b0*/  IMAD.X R24, R5, 0x1, R14, P0 ;  /* 0x0000000105187824 */ /* 0x000fe200000e060e */
        /* <DEDUP_REMOVED lines=26> */
[----:B------:R-:W1:Y:S04]  /*3b60*/  LDS.U16 R21, [R41] ;  /* 0x0000000029157984 */ /* 0x000e680000000400 */
[----:B------:R-:W-:Y:S01]  /*3b70*/  IMAD.X R14, R4, 0x1, R14, P0 ;  /* 0x00000001040e7824 */ /* 0x000fe200000e060e */
        /* <DEDUP_REMOVED lines=18> */
.L_x_563:
        /* <DEDUP_REMOVED lines=17> */
.L_x_562:
[----:B------:R-:W-:Y:S05]  /*3db0*/  BSYNC B1 ;  /* 0x0000000000017941 */ /* 0x000fea0003800000 */
.L_x_561:
[----:B------:R-:W-:-:S13]  /*3dc0*/  LOP3.LUT P0, RZ, R48, 0xffffffe0, RZ, 0xc0, !PT ;  /* 0xffffffe030ff7812 */ /* 0x000fda000780c0ff */
[----:B------:R-:W-:Y:S05]  /*3dd0*/  @!P0 BRA `(.L_x_560) ;  /* 0x0000050000008947 */ /* 0x000fea0003800000 */
[----:B------:R-:W-:Y:S02]  /*3de0*/  ISETP.NE.AND P0, PT, RZ, c[0x0][0x1ec], PT ;  /* 0x00007b00ff007a0c */ /* 0x000fe40003f05270 */
.L_x_566:
        /* <DEDUP_REMOVED lines=13> */
[----:B------:R-:W2:Y:S04]  /*3ec0*/  @P4 LDG.E.128 R24, [R46.64] ;  /* 0x000000242e184981 */ /* 0x000ea8000c1e1d00 */
[----:B------:R-:W3:Y:S02]  /*3ed0*/  LDS.128 R28, [R0.X16+0x60] ;  /* 0x00006000001c7984 */ /* 0x000ee4000000cc00 */
[----:B---3-5:R-:W-:Y:S01]  /*3ee0*/  HFMA2.MMA R12, R12, 1, 1, R28 ;  /* 0x3c003c000c0c7835 */ /* 0x028fe2000000001c */
        /* <DEDUP_REMOVED lines=8> */
.L_x_564:
[----:B------:R-:W-:Y:S01]  /*3f70*/  IMAD.IADD R28, R42, 0x1, -R6 ;  /* 0x000000012a1c7824 */ /* 0x000fe200078e0a06 */
[----:B------:R3:W5:Y:S02]  /*3f80*/  LDG.E.128 R24, [R50.64+0x800] ;  /* 0x0008002432187981 */ /* 0x000764000c1e1d00 */
[----:B-----5:R-:W-:Y:S02]  /*3f90*/  HADD2.F32 R30, -RZ, R12.H0_H0 ;  /* 0x2000000cff1e7230 */ /* 0x020fe40000004100 */
[----:B------:R-:W-:Y:S01]  /*3fa0*/  HADD2.F32 R52, -RZ, R13.H0_H0 ;  /* 0x2000000dff347230 */ /* 0x000fe20000004100 */
[----:B------:R-:W-:Y:S01]  /*3fb0*/  LEA R31, R28, UR6, 0x1 ;  /* 0x000000061c1f7c11 */ /* 0x000fe2000f8e08ff */
[----:B------:R-:W-:Y:S02]  /*3fc0*/  HADD2.F32 R54, -RZ, R14.H0_H0 ;  /* 0x2000000eff367230 */ /* 0x000fe40000004100 */
[----:B--2---:R-:W-:Y:S02]  /*3fd0*/  HADD2.F32 R12, -RZ, R12.H1_H1 ;  /* 0x3000000cff0c7230 */ /* 0x004fe40000004100 */
[----:B------:R-:W2:Y:S01]  /*3fe0*/  LDS.U16 R29, [R31+0xa0] ;  /* 0x0000a0001f1d7984 */ /* 0x000ea20000000400 */
[----:B-1-3--:R-:W-:-:S02]  /*3ff0*/  HADD2.F32 R50, -RZ, R15.H0_H0 ;  /* 0x2000000fff327230 */ /* 0x00afc40000004100 */
[----:B------:R-:W-:Y:S02]  /*4000*/  HADD2.F32 R13, -RZ, R13.H1_H1 ;  /* 0x3000000dff0d7230 */ /* 0x000fe40000004100 */
[----:B------:R-:W-:Y:S02]  /*4010*/  HADD2.F32 R14, -RZ, R14.H1_H1 ;  /* 0x3000000eff0e7230 */ /* 0x000fe40000004100 */
[----:B------:R-:W-:Y:S02]  /*4020*/  HADD2.F32 R15, -RZ, R15.H1_H1 ;  /* 0x3000000fff0f7230 */ /* 0x000fe40000004100 */
[----:B--2---:R-:W-:-:S05]  /*4030*/  HADD2.F32 R29, -RZ, R29.H0_H0 ;  /* 0x2000001dff1d7230 */ /* 0x004fca0000004100 */
        /* <DEDUP_REMOVED lines=21> */
.L_x_565:
        /* <DEDUP_REMOVED lines=21> */
.L_x_560:
[----:B------:R-:W-:Y:S05]  /*42e0*/  BSYNC B0 ;  /* 0x0000000000007941 */ /* 0x000fea0003800000 */
.L_x_559:
        /* <DEDUP_REMOVED lines=60> */
.L_x_573:
        /* <DEDUP_REMOVED lines=16> */
.L_x_572:
[----:B------:R-:W-:Y:S05]  /*47b0*/  BSYNC B2 ;  /* 0x0000000000027941 */ /* 0x000fea0003800000 */
.L_x_571:
[----:B------:R-:W-:Y:S02]  /*47c0*/  IADD3 R20, R20, 0x20, RZ ;  /* 0x0000002014147810 */ /* 0x000fe40007ffe0ff */
.L_x_570:
[----:B------:R-:W-:Y:S05]  /*47d0*/  BSYNC B1 ;  /* 0x0000000000017941 */ /* 0x000fea0003800000 */
.L_x_569:
[----:B------:R-:W-:-:S13]  /*47e0*/  LOP3.LUT P0, RZ, R39, 0xffffffe0, RZ, 0xc0, !PT ;  /* 0xffffffe027ff7812 */ /* 0x000fda000780c0ff */
[----:B------:R-:W-:Y:S05]  /*47f0*/  @!P0 BRA `(.L_x_568) ;  /* 0x0000090000008947 */ /* 0x000fea0003800000 */
[C---:B------:R-:W-:Y:S01]  /*4800*/  LEA R13, R20.reuse, UR6, 0x1 ;  /* 0x00000006140d7c11 */ /* 0x040fe2000f8e08ff */
[----:B------:R-:W-:Y:S01]  /*4810*/  IMAD.MOV.U32 R41, RZ, RZ, RZ ;  /* 0x000000ffff297224 */ /* 0x000fe200078e00ff */
[----:B------:R-:W-:-:S03]  /*4820*/  LEA R39, R20, 0x400, 0x5 ;  /* 0x0000040014277811 */ /* 0x000fc600078e28ff */
[----:B------:R-:W-:Y:S02]  /*4830*/  IMAD R46, R6, -0x2, R13 ;  /* 0xfffffffe062e7824 */ /* 0x000fe400078e020d */
.L_x_580:
        /* <DEDUP_REMOVED lines=8> */
[----:B------:R-:W-:Y:S05]  /*48c0*/  @!P0 BRA `(.L_x_575) ;  /* 0x000003c000008947 */ /* 0x000fea0003800000 */
[----:B------:R-:W-:Y:S02]  /*48d0*/  IABS R15, c[0x0][0x1d4] ;  /* 0x00007500000f7a13 */ /* 0x000fe40000000000 */
[----:B------:R-:W-:Y:S02]  /*48e0*/  IABS R26, R20 ;  /* 0x00000014001a7213 */ /* 0x000fe40000000000 */
[----:B------:R-:W1:Y:S01]  /*48f0*/  I2F.RP R14, R15 ;  /* 0x0000000f000e7306 */ /* 0x000e620000209400 */
[----:B------:R-:W-:Y:S02]  /*4900*/  ISETP.GE.AND P2, PT, R20, RZ, PT ;  /* 0x000000ff1400720c */ /* 0x000fe40003f46270 */
[----:B------:R-:W-:-:S05]  /*4910*/  ISETP.NE.AND P3, PT, RZ, c[0x0][0x1d4], PT ;  /* 0x00007500ff007a0c */ /* 0x000fca0003f65270 */
[----:B-1----:R-:W1:Y:S02]  /*4920*/  MUFU.RCP R14, R14 ;  /* 0x0000000e000e7308 */ /* 0x002e640000001000 */
[----:B-1----:R-:W-:-:S06]  /*4930*/  IADD3 R24, R14, 0xffffffe, RZ ;  /* 0x0ffffffe0e187810 */ /* 0x002fcc0007ffe0ff */
[----:B------:R1:W2:Y:S02]  /*4940*/  F2I.FTZ.U32.TRUNC.NTZ R13, R24 ;  /* 0x00000018000d7305 */ /* 0x0002a4000021f000 */
[----:B-1----:R-:W1:Y:S01]  /*4950*/  LDS.U16 R24, [R47+0xa0] ;  /* 0x0000a0002f187984 */ /* 0x002e620000000400 */
        /* <DEDUP_REMOVED lines=35> */
.L_x_576:
        /* <DEDUP_REMOVED lines=16> */
.L_x_575:
[----:B------:R-:W-:Y:S05]  /*4c90*/  BSYNC B1 ;  /* 0x0000000000017941 */ /* 0x000fea0003800000 */
.L_x_574:
        /* <DEDUP_REMOVED lines=48> */
.L_x_579:
        /* <DEDUP_REMOVED lines=16> */
.L_x_578:
[----:B------:R-:W-:Y:S05]  /*50a0*/  BSYNC B1 ;  /* 0x0000000000017941 */ /* 0x000fea0003800000 */
.L_x_577:
[----:B------:R-:W-:Y:S02]  /*50b0*/  IADD3 R20, R20, 0x40, RZ ;  /* 0x0000004014147810 */ /* 0x000fe40007ffe0ff */
[----:B------:R-:W-:Y:S02]  /*50c0*/  IADD3 R41, R41, 0x80, RZ ;  /* 0x0000008029297810 */ /* 0x000fe40007ffe0ff */
[----:B------:R-:W-:Y:S02]  /*50d0*/  ISETP.GE.AND P0, PT, R20, R19, PT ;  /* 0x000000131400720c */ /* 0x000fe40003f06270 */
[----:B------:R-:W-:-:S11]  /*50e0*/  IADD3 R39, R39, 0x800, RZ ;  /* 0x0000080027277810 */ /* 0x000fd60007ffe0ff */
[----:B------:R-:W-:Y:S05]  /*50f0*/  @!P0 BRA `(.L_x_580) ;  /* 0xfffff74000008947 */ /* 0x000fea000383ffff */
.L_x_568:
[----:B------:R-:W-:Y:S05]  /*5100*/  BSYNC B0 ;  /* 0x0000000000007941 */ /* 0x000fea0003800000 */
.L_x_567:
        /* <DEDUP_REMOVED lines=9> */
[----:B------:R-:W-:-:S04]  /*51a0*/  ISETP.NE.AND P0, PT, RZ, c[0x0][0x1ec], PT ;  /* 0x00007b00ff007a0c */ /* 0x000fc80003f05270 */
[----:B------:R-:W-:-:S05]  /*51b0*/  LEA R3, R3, UR6, 0x1 ;  /* 0x0000000603037c11 */ /* 0x000fca000f8e08ff */
[----:B------:R-:W0:Y:S02]  /*51c0*/  LDS.U16 R0, [R3+0xa0] ;  /* 0x0000a00003007984 */ /* 0x000e240000000400 */
[----:B0-----:R-:W-:Y:S02]  /*51d0*/  HADD2.F32 R0, -RZ, R0.H0_H0 ;  /* 0x20000000ff007230 */ /* 0x001fe40000004100 */
        /* <DEDUP_REMOVED lines=22> */
.L_x_583:
        /* <DEDUP_REMOVED lines=16> */
.L_x_582:
[----:B------:R-:W-:Y:S05]  /*5440*/  BSYNC B0 ;  /* 0x0000000000007941 */ /* 0x000fea0003800000 */
.L_x_581:
        /* <DEDUP_REMOVED lines=25> */
.L_x_585:
[----:B------:R-:W-:Y:S05]  /*55e0*/  BSYNC B0 ;  /* 0x0000000000007941 */ /* 0x000fea0003800000 */
.L_x_584:
        /* <DEDUP_REMOVED lines=21> */
.L_x_587:
[----:B------:R-:W-:Y:S05]  /*5740*/  BSYNC B0 ;  /* 0x0000000000007941 */ /* 0x000fea0003800000 */
.L_x_586:
        /* <DEDUP_REMOVED lines=9> */
.L_x_589:
[----:B------:R-:W-:Y:S05]  /*57e0*/  BSYNC B0 ;  /* 0x0000000000007941 */ /* 0x000fea0003800000 */
.L_x_588:
        /* <DEDUP_REMOVED lines=21> */
.L_x_591:
[----:B------:R-:W-:Y:S05]  /*5940*/  BSYNC B0 ;  /* 0x0000000000007941 */ /* 0x000fea0003800000 */
.L_x_590:
        /* <DEDUP_REMOVED lines=8> */
.L_x_593:
[----:B------:R-:W-:Y:S05]  /*59d0*/  BSYNC B0 ;  /* 0x0000000000007941 */ /* 0x000fea0003800000 */
.L_x_592:
        /* <DEDUP_REMOVED lines=20> */
.L_x_595:
[----:B------:R-:W-:Y:S05]  /*5b20*/  BSYNC B0 ;  /* 0x0000000000007941 */ /* 0x000fea0003800000 */
.L_x_594:
        /* <DEDUP_REMOVED lines=8> */
.L_x_597:
[----:B------:R-:W-:Y:S05]  /*5bb0*/  BSYNC B0 ;  /* 0x0000000000007941 */ /* 0x000fea0003800000 */
.L_x_596:
        /* <DEDUP_REMOVED lines=21> */
.L_x_599:
[----:B------:R-:W-:Y:S05]  /*5d10*/  BSYNC B0 ;  /* 0x0000000000007941 */ /* 0x000fea0003800000 */
.L_x_598:
        /* <DEDUP_REMOVED lines=8> */
.L_x_601:
[----:B------:R-:W-:Y:S05]  /*5da0*/  BSYNC B0 ;  /* 0x0000000000007941 */ /* 0x000fea0003800000 */
.L_x_600:
        /* <DEDUP_REMOVED lines=20> */
.L_x_603:
[----:B------:R-:W-:Y:S05]  /*5ef0*/  BSYNC B0 ;  /* 0x0000000000007941 */ /* 0x000fea0003800000 */
.L_x_602:
        /* <DEDUP_REMOVED lines=16> */
.L_x_604:
        /* <DEDUP_REMOVED lines=58> */
.L_x_508:
[----:B------:R-:W-:Y:S01]  /*63a0*/  IMAD.MOV.U32 R55, RZ, RZ, 0x8 ;  /* 0x00000008ff377424 */ /* 0x000fe200078e00ff */
[----:B------:R-:W-:Y:S01]  /*63b0*/  MOV R48, 0x63f0 ;  /* 0x000063f000307802 */ /* 0x000fe20000000f00 */
[----:B------:R-:W-:Y:S02]  /*63c0*/  IMAD.MOV.U32 R56, RZ, RZ, 0x1f ;  /* 0x0000001fff387424 */ /* 0x000fe400078e00ff */
[----:B------:R-:W-:Y:S02]  /*63d0*/  IMAD.MOV.U32 R57, RZ, RZ, 0xffff ;  /* 0x0000ffffff397424 */ /* 0x000fe400078e00ff */
[----:B0-----:R-:W-:Y:S05]  /*63e0*/  CALL.REL.NOINC `($__internal_4_$__cuda_sm70_shflsync_bfly_p) ;  /* 0x0000034000007944 */ /* 0x001fea0003c00000 */
[----:B01----:R-:W-:Y:S05]  /*63f0*/  BRA `(.L_x_605) ;  /* 0xffffb3d000007947 */ /* 0x003fea000383ffff */
.L_x_509:
[----:B------:R-:W-:Y:S01]  /*6400*/  IMAD.MOV.U32 R55, RZ, RZ, 0x4 ;  /* 0x00000004ff377424 */ /* 0x000fe200078e00ff */
[----:B------:R-:W-:Y:S01]  /*6410*/  MOV R48, 0x6450 ;  /* 0x0000645000307802 */ /* 0x000fe20000000f00 */
[----:B------:R-:W-:Y:S02]  /*6420*/  IMAD.MOV.U32 R56, RZ, RZ, 0x1f ;  /* 0x0000001fff387424 */ /* 0x000fe400078e00ff */
[----:B------:R-:W-:Y:S02]  /*6430*/  IMAD.MOV.U32 R57, RZ, RZ, 0xffff ;  /* 0x0000ffffff397424 */ /* 0x000fe400078e00ff */
[----:B0-----:R-:W-:Y:S05]  /*6440*/  CALL.REL.NOINC `($__internal_4_$__cuda_sm70_shflsync_bfly_p) ;  /* 0x000002e000007944 */ /* 0x001fea0003c00000 */
[----:B01----:R-:W-:Y:S01]  /*6450*/  FADD.FTZ R58, R58, R55 ;  /* 0x000000373a3a7221 */ /* 0x003fe20000010000 */
[----:B------:R-:W-:Y:S01]  /*6460*/  MOV R48, 0x64b0 ;  /* 0x000064b000307802 */ /* 0x000fe20000000f00 */
[----:B------:R-:W-:-:S02]  /*6470*/  IMAD.MOV.U32 R55, RZ, RZ, 0x2 ;  /* 0x00000002ff377424 */ /* 0x000fc400078e00ff */
[----:B------:R-:W-:Y:S02]  /*6480*/  IMAD.MOV.U32 R56, RZ, RZ, 0x1f ;  /* 0x0000001fff387424 */ /* 0x000fe400078e00ff */
[----:B------:R-:W-:Y:S02]  /*6490*/  IMAD.MOV.U32 R57, RZ, RZ, 0xffff ;  /* 0x0000ffffff397424 */ /* 0x000fe400078e00ff */
[----:B------:R-:W-:Y:S05]  /*64a0*/  CALL.REL.NOINC `($__internal_4_$__cuda_sm70_shflsync_bfly_p) ;  /* 0x0000028000007944 */ /* 0x000fea0003c00000 */
[----:B-1----:R-:W-:Y:S01]  /*64b0*/  FADD.FTZ R3, R58, R55 ;  /* 0x000000373a037221 */ /* 0x002fe20000010000 */
[----:B------:R-:W-:Y:S01]  /*64c0*/  MOV R48, 0x6520 ;  /* 0x0000652000307802 */ /* 0x000fe20000000f00 */
[----:B------:R-:W-:Y:S02]  /*64d0*/  IMAD.MOV.U32 R55, RZ, RZ, 0x1 ;  /* 0x00000001ff377424 */ /* 0x000fe400078e00ff */
[----:B0-----:R-:W-:Y:S02]  /*64e0*/  IMAD.MOV.U32 R56, RZ, RZ, 0x1f ;  /* 0x0000001fff387424 */ /* 0x001fe400078e00ff */
[----:B------:R-:W-:Y:S02]  /*64f0*/  IMAD.MOV.U32 R57, RZ, RZ, 0xffff ;  /* 0x0000ffffff397424 */ /* 0x000fe400078e00ff */
[----:B------:R-:W-:-:S02]  /*6500*/  IMAD.MOV.U32 R58, RZ, RZ, R3 ;  /* 0x000000ffff3a7224 */ /* 0x000fc400078e0003 */
[----:B------:R-:W-:Y:S05]  /*6510*/  CALL.REL.NOINC `($__internal_4_$__cuda_sm70_shflsync_bfly_p) ;  /* 0x0000021000007944 */ /* 0x000fea0003c00000 */
[----:B01----:R-:W-:Y:S05]  /*6520*/  BRA `(.L_x_606) ;  /* 0xffffb32000007947 */ /* 0x003fea000383ffff */
.L_x_522:
[----:B------:R-:W-:Y:S01]  /*6530*/  IMAD.MOV.U32 R55, RZ, RZ, 0x1 ;  /* 0x00000001ff377424 */ /* 0x000fe200078e00ff */
[----:B------:R-:W-:Y:S01]  /*6540*/  MOV R48, 0x6580 ;  /* 0x0000658000307802 */ /* 0x000fe20000000f00 */
[----:B0-----:R-:W-:-:S02]  /*6550*/  IMAD.MOV.U32 R56, RZ, RZ, 0x1f ;  /* 0x0000001fff387424 */ /* 0x001fc400078e00ff */
[----:B------:R-:W-:Y:S02]  /*6560*/  IMAD.MOV.U32 R57, RZ, RZ, -0x1 ;  /* 0xffffffffff397424 */ /* 0x000fe400078e00ff */
[----:B-1----:R-:W-:Y:S05]  /*6570*/  CALL.REL.NOINC `($__internal_4_$__cuda_sm70_shflsync_bfly_p) ;  /* 0x000001b000007944 */ /* 0x002fea0003c00000 */
[----:B01----:R-:W-:Y:S05]  /*6580*/  BRA `(.L_x_607) ;  /* 0xffffbf3000007947 */ /* 0x003fea000383ffff */
.L_x_526:
[----:B------:R-:W-:Y:S01]  /*6590*/  IMAD.MOV.U32 R58, RZ, RZ, R0 ;  /* 0x000000ffff3a7224 */ /* 0x000fe200078e0000 */
[----:B------:R-:W-:Y:S01]  /*65a0*/  MOV R48, 0x65f0 ;  /* 0x000065f000307802 */ /* 0x000fe20000000f00 */
[----:B------:R-:W-:Y:S02]  /*65b0*/  IMAD.MOV.U32 R55, RZ, RZ, 0x10 ;  /* 0x00000010ff377424 */ /* 0x000fe400078e00ff */
[----:B------:R-:W-:Y:S02]  /*65c0*/  IMAD.MOV.U32 R56, RZ, RZ, 0x1f ;  /* 0x0000001fff387424 */ /* 0x000fe400078e00ff */
[----:B------:R-:W-:Y:S02]  /*65d0*/  IMAD.MOV.U32 R57, RZ, RZ, -0x1 ;  /* 0xffffffffff397424 */ /* 0x000fe400078e00ff */
[----:B-1234-:R-:W-:Y:S05]  /*65e0*/  CALL.REL.NOINC `($__internal_4_$__cuda_sm70_shflsync_bfly_p) ;  /* 0x0000014000007944 */ /* 0x01efea0003c00000 */
[----:B01----:R-:W-:Y:S05]  /*65f0*/  BRA `(.L_x_608) ;  /* 0xffffc0f000007947 */ /* 0x003fea000383ffff */
.L_x_527:
[----:B------:R-:W-:Y:S01]  /*6600*/  IMAD.MOV.U32 R55, RZ, RZ, 0x8 ;  /* 0x00000008ff377424 */ /* 0x000fe200078e00ff */
[----:B------:R-:W-:Y:S01]  /*6610*/  MOV R48, 0x6650 ;  /* 0x0000665000307802 */ /* 0x000fe20000000f00 */
[----:B------:R-:W-:Y:S02]  /*6620*/  IMAD.MOV.U32 R56, RZ, RZ, 0x1f ;  /* 0x0000001fff387424 */ /* 0x000fe400078e00ff */
[----:B------:R-:W-:-:S02]  /*6630*/  IMAD.MOV.U32 R57, RZ, RZ, -0x1 ;  /* 0xffffffffff397424 */ /* 0x000fc400078e00ff */
[----:B0123--:R-:W-:Y:S05]  /*6640*/  CALL.REL.NOINC `($__internal_4_$__cuda_sm70_shflsync_bfly_p) ;  /* 0x000000e000007944 */ /* 0x00ffea0003c00000 */
[----:B01----:R-:W-:Y:S01]  /*6650*/  FMNMX.FTZ R58, R58, R55, !PT ;  /* 0x000000373a3a7209 */ /* 0x003fe20007810000 */
[----:B------:R-:W-:Y:S01]  /*6660*/  IMAD.MOV.U32 R55, RZ, RZ, 0x4 ;  /* 0x00000004ff377424 */ /* 0x000fe200078e00ff */
[----:B------:R-:W-:Y:S01]  /*6670*/  MOV R48, 0x66b0 ;  /* 0x000066b000307802 */ /* 0x000fe20000000f00 */
[----:B------:R-:W-:-:S02]  /*6680*/  IMAD.MOV.U32 R56, RZ, RZ, 0x1f ;  /* 0x0000001fff387424 */ /* 0x000fc400078e00ff */
[----:B------:R-:W-:Y:S02]  /*6690*/  IMAD.MOV.U32 R57, RZ, RZ, -0x1 ;  /* 0xffffffffff397424 */ /* 0x000fe400078e00ff */
[----:B------:R-:W-:Y:S05]  /*66a0*/  CALL.REL.NOINC `($__internal_4_$__cuda_sm70_shflsync_bfly_p) ;  /* 0x0000008000007944 */ /* 0x000fea0003c00000 */
[----:B-1----:R-:W-:Y:S01]  /*66b0*/  FMNMX.FTZ R5, R58, R55, !PT ;  /* 0x000000373a057209 */ /* 0x002fe20007810000 */
[----:B------:R-:W-:Y:S01]  /*66c0*/  IMAD.MOV.U32 R55, RZ, RZ, 0x2 ;  /* 0x00000002ff377424 */ /* 0x000fe200078e00ff */
[----:B------:R-:W-:Y:S01]  /*66d0*/  MOV R48, 0x6720 ;  /* 0x0000672000307802 */ /* 0x000fe20000000f00 */
[----:B0-----:R-:W-:Y:S02]  /*66e0*/  IMAD.MOV.U32 R56, RZ, RZ, 0x1f ;  /* 0x0000001fff387424 */ /* 0x001fe400078e00ff */
[----:B------:R-:W-:Y:S02]  /*66f0*/  IMAD.MOV.U32 R57, RZ, RZ, -0x1 ;  /* 0xffffffffff397424 */ /* 0x000fe400078e00ff */
[----:B------:R-:W-:Y:S02]  /*6700*/  IMAD.MOV.U32 R58, RZ, RZ, R5 ;  /* 0x000000ffff3a7224 */ /* 0x000fe400078e0005 */
[----:B------:R-:W-:Y:S05]  /*6710*/  CALL.REL.NOINC `($__internal_4_$__cuda_sm70_shflsync_bfly_p) ;  /* 0x0000001000007944 */ /* 0x000fea0003c00000 */
[----:B01----:R-:W-:Y:S05]  /*6720*/  BRA `(.L_x_609) ;  /* 0xffffc03000007947 */ /* 0x003fea000383ffff */
        .weak           $__internal_4_$__cuda_sm70_shflsync_bfly_p
        .type           $__internal_4_$__cuda_sm70_shflsync_bfly_p,@function
        .size           $__internal_4_$__cuda_sm70_shflsync_bfly_p,(.L_x_2212 - $__internal_4_$__cuda_sm70_shflsync_bfly_p)
$__internal_4_$__cuda_sm70_shflsync_bfly_p:
[----:B------:R-:W-:Y:S01]  /*6730*/  IMAD.MOV.U32 R49, RZ, RZ, 0x0 ;  /* 0x00000000ff317424 */ /* 0x000fe200078e00ff */
[----:B------:R-:W-:Y:S04]  /*6740*/  WARPSYNC R57 ;  /* 0x0000003900007348 */ /* 0x000fe80003800000 */
[----:B------:R0:W1:Y:S01]  /*6750*/  SHFL.BFLY PT, R55, R58, R55, R56 ;  /* 0x0c0000373a377389 */ /* 0x00006200000e0038 */
[----:B------:R-:W-:Y:S05]  /*6760*/  RET.REL.NODEC R48 `(_ZN4mmha33masked_multihead_attention_kernelItLi32ELi32ELi2ELi4ELi128ELb1ELb0EEEv26Multihead_attention_paramsIT_XT5_EE) ;  /* 0xffff989030007950 */ /* 0x000fea0003c3ffff */
.L_x_610:
        /* <DEDUP_REMOVED lines=9> */
.L_x_2212:


//--------------------- .text._ZN4mmha33masked_multihead_attention_kernelItLi32ELi32ELi4ELi4ELi64ELb1ELb0EEEv26Multihead_attention_paramsIT_XT5_EE --------------------------
	.section	.text._ZN4mmha33masked_multihead_attention_kernelItLi32ELi32ELi4ELi4ELi64ELb1ELb0EEEv26Multihead_attention_paramsIT_XT5_EE,"ax",@progbits
	.sectioninfo	@"SHI_REGISTERS=54"
	.align	128
        .global         _ZN4mmha33masked_multihead_attention_kernelItLi32ELi32ELi4ELi4ELi64ELb1ELb0EEEv26Multihead_attention_paramsIT_XT5_EE
        .type           _ZN4mmha33masked_multihead_attention_kernelItLi32ELi32ELi4ELi4ELi64ELb1ELb0EEEv26Multihead_attention_paramsIT_XT5_EE,@function
        .size           _ZN4mmha33masked_multihead_attention_kernelItLi32ELi32ELi4ELi4ELi64ELb1ELb0EEEv26Multihead_attention_paramsIT_XT5_EE,(.L_x_2213 - _ZN4mmha33masked_multihead_attention_kernelItLi32ELi32ELi4ELi4ELi64ELb1ELb0EEEv26Multihead_attention_paramsIT_XT5_EE)
        .other          _ZN4mmha33masked_multihead_attention_kernelItLi32ELi32ELi4ELi4ELi64ELb1ELb0EEEv26Multihead_attention_paramsIT_XT5_EE,@"STO_CUDA_ENTRY STV_DEFAULT"
_ZN4mmha33masked_multihead_attention_kernelItLi32ELi32ELi4ELi4ELi64ELb1ELb0EEEv26Multihead_attention_paramsIT_XT5_EE:
.text._ZN4mmha33masked_multihead_attention_kernelItLi32ELi32ELi4ELi4ELi64ELb1ELb0EEEv26Multihead_attention_paramsIT_XT5_EE:
        /* <DEDUP_REMOVED lines=11> */
.L_x_611:
[----:B------:R-:W-:Y:S01]  /*00b0*/  IABS R5, c[0x0][0x1d0] ;  /* 0x0000740000057a13 */ /* 0x000fe20000000000 */
[----:B------:R-:W-:Y:S01]  /*00c0*/  IMAD.MOV.U32 R6, RZ, RZ, 0x4 ;  /* 0x00000004ff067424 */ /* 0x000fe200078e00ff */
[----:B------:R-:W-:Y:S02]  /*00d0*/  ISETP.NE.U32.AND P0, PT, RZ, c[0x0][0x240], PT ;  /* 0x00009000ff007a0c */ /* 0x000fe40003f05070 */
[----:B------:R-:W1:Y:S02]  /*00e0*/  I2F.RP R0, R5 ;  /* 0x0000000500007306 */ /* 0x000e640000209400 */
[----:B------:R-:W-:-:S04]  /*00f0*/  ISETP.NE.AND.EX P0, PT, RZ, c[0x0][0x244], PT, P0 ;  /* 0x00009100ff007a0c */ /* 0x000fc80003f05300 */
[----:B------:R-:W-:Y:S02]  /*0100*/  ISETP.EQ.AND P4, PT, RZ, c[0x0][0x1ec], P0 ;  /* 0x00007b00ff007a0c */ /* 0x000fe40000782270 */
[----:B-1----:R-:W1:Y:S02]  /*0110*/  MUFU.RCP R0, R0 ;  /* 0x0000000000007308 */ /* 0x002e640000001000 */
[----:B-1----:R-:W-:-:S06]  /*0120*/  IADD3 R2, R0, 0xffffffe, RZ ;  /* 0x0ffffffe00027810 */ /* 0x002fcc0007ffe0ff */
[----:B------:R1:W2:Y:S02]  /*0130*/  F2I.FTZ.U32.TRUNC.NTZ R3, R2 ;  /* 0x0000000200037305 */ /* 0x0002a4000021f000 */
[----:B-1----:R-:W-:Y:S02]  /*0140*/  IMAD.MOV.U32 R2, RZ, RZ, RZ ;  /* 0x000000ffff027224 */ /* 0x002fe400078e00ff */
[----:B--2---:R-:W-:-:S04]  /*0150*/  IMAD.MOV R4, RZ, RZ, -R3 ;  /* 0x000000ffff047224 */ /* 0x004fc800078e0a03 */
[----:B------:R-:W-:Y:S01]  /*0160*/  IMAD R7, R4, R5, RZ ;  /* 0x0000000504077224 */ /* 0x000fe200078e02ff */
[----:B0-----:R-:W-:-:S03]  /*0170*/  IABS R4, R25 ;  /* 0x0000001900047213 */ /* 0x001fc60000000000 */
[----:B------:R-:W-:-:S04]  /*0180*/  IMAD.HI.U32 R3, R3, R7, R2 ;  /* 0x0000000703037227 */ /* 0x000fc800078e0002 */
[----:B------:R-:W-:Y:S01]  /*0190*/  IMAD.MOV.U32 R23, RZ, RZ, RZ ;  /* 0x000000ffff177224 */ /* 0x000fe200078e00ff */
[----:B------:R-:W0:Y:S01]  /*01a0*/  S2R R22, SR_TID.X ;  /* 0x0000000000167919 */ /* 0x000e220000002100 */
[----:B------:R-:W-:-:S03]  /*01b0*/  IMAD.HI.U32 R33, R3, R4, RZ ;  /* 0x0000000403217227 */ /* 0x000fc600078e00ff */
[----:B------:R-:W1:Y:S01]  /*01c0*/  S2R R28, SR_CTAID.X ;  /* 0x00000000001c7919 */ /* 0x000e620000002500 */
[----:B------:R-:W-:Y:S02]  /*01d0*/  IMAD.MOV R0, RZ, RZ, -R33 ;  /* 0x000000ffff007224 */ /* 0x000fe400078e0a21 */
[----:B------:R-:W-:Y:S01]  /*01e0*/  IMAD.MOV.U32 R30, RZ, RZ, RZ ;  /* 0x000000ffff1e7224 */ /* 0x000fe200078e00ff */
[----:B------:R-:W-:Y:S01]  /*01f0*/  ISETP.EQ.U32.AND P0, PT, RZ, c[0x0][0x170], PT ;  /* 0x00005c00ff007a0c */ /* 0x000fe20003f02070 */
[C---:B------:R-:W-:Y:S02]  /*0200*/  IMAD R0, R5.reuse, R0, R4 ;  /* 0x0000000005007224 */ /* 0x040fe400078e0204 */
[----:B------:R-:W-:Y:S01]  /*0210*/  IMAD.MOV.U32 R37, RZ, RZ, RZ ;  /* 0x000000ffff257224 */ /* 0x000fe200078e00ff */
[----:B------:R-:W-:Y:S02]  /*0220*/  IABS R15, c[0x0][0x1d4] ;  /* 0x00007500000f7a13 */ /* 0x000fe40000000000 */
[----:B------:R-:W-:-:S02]  /*0230*/  ISETP.GT.U32.AND P2, PT, R5, R0, PT ;  /* 0x000000000500720c */ /* 0x000fc40003f44070 */
[----:B------:R-:W-:Y:S01]  /*0240*/  SHF.R.S32.HI R12, RZ, 0x1f, R25 ;  /* 0x0000001fff0c7819 */ /* 0x000fe20000011419 */
[----:B------:R-:W-:Y:S02]  /*0250*/  IMAD.MOV.U32 R24, RZ, RZ, RZ ;  /* 0x000000ffff187224 */ /* 0x000fe400078e00ff */
[----:B------:R-:W-:Y:S01]  /*0260*/  IMAD.MOV.U32 R35, RZ, RZ, RZ ;  /* 0x000000ffff237224 */ /* 0x000fe200078e00ff */
[----:B------:R-:W-:Y:S01]  /*0270*/  BSSY B0, `(.L_x_612) ;  /* 0x000005d000007945 */ /* 0x000fe20003800000 */
[----:B------:R-:W-:-:S06]  /*0280*/  P2R R2, PR, RZ, 0x10 ;  /* 0x00000010ff027803 */ /* 0x000fcc0000000000 */
[----:B------:R-:W-:Y:S01]  /*0290*/  @!P2 IMAD.IADD R0, R0, 0x1, -R5 ;  /* 0x000000010000a824 */ /* 0x000fe200078e0a05 */
[----:B------:R-:W-:Y:S02]  /*02a0*/  @!P2 IADD3 R33, R33, 0x1, RZ ;  /* 0x000000012121a810 */ /* 0x000fe40007ffe0ff */
[----:B------:R-:W-:Y:S02]  /*02b0*/  ISETP.NE.AND P2, PT, RZ, c[0x0][0x1d0], PT ;  /* 0x00007400ff007a0c */ /* 0x000fe40003f45270 */
[----:B------:R-:W-:Y:S01]  /*02c0*/  ISETP.GE.U32.AND P1, PT, R0, R5, PT ;  /* 0x000000050000720c */ /* 0x000fe20003f26070 */
[C---:B------:R-:W-:Y:S01]  /*02d0*/  IMAD.WIDE R4, R25.reuse, R6, c[0x0][0x278] ;  /* 0x00009e0019047625 */ /* 0x040fe200078e0206 */
[----:B------:R-:W-:-:S04]  /*02e0*/  LOP3.LUT R0, R25, c[0x0][0x1d0], RZ, 0x3c, !PT ;  /* 0x0000740019007a12 */ /* 0x000fc800078e3cff */
[----:B------:R2:W3:Y:S01]  /*02f0*/  LDG.E R39, [R4.64] ;  /* 0x0000002404277981 */ /* 0x0004e2000c1e1900 */
[----:B------:R-:W-:-:S06]  /*0300*/  ISETP.GE.AND P3, PT, R0, RZ, PT ;  /* 0x000000ff0000720c */ /* 0x000fcc0003f66270 */
[----:B------:R-:W-:-:S07]  /*0310*/  @P1 IADD3 R33, R33, 0x1, RZ ;  /* 0x0000000121211810 */ /* 0x000fce0007ffe0ff */
[----:B------:R-:W-:Y:S01]  /*0320*/  @!P3 IMAD.MOV R33, RZ, RZ, -R33 ;  /* 0x000000ffff21b224 */ /* 0x000fe200078e0a21 */
[----:B------:R-:W-:-:S05]  /*0330*/  @!P2 LOP3.LUT R33, RZ, c[0x0][0x1d0], RZ, 0x33, !PT ;  /* 0x00007400ff21aa12 */ /* 0x000fca00078e33ff */
[----:B------:R-:W-:-:S05]  /*0340*/  @P4 IMAD.WIDE R6, R33, R6, c[0x0][0x240] ;  /* 0x0000900021064625 */ /* 0x000fca00078e0206 */
[----:B------:R4:W3:Y:S01]  /*0350*/  @P4 LDG.E R23, [R6.64] ;  /* 0x0000002406174981 */ /* 0x0008e2000c1e1900 */
[----:B0-----:R-:W-:Y:S02]  /*0360*/  ISETP.GT.AND P5, PT, R22, 0xf, PT ;  /* 0x0000000f1600780c */ /* 0x001fe40003fa4270 */
[----:B----4-:R-:W-:-:S04]  /*0370*/  SHF.R.S32.HI R7, RZ, 0x1f, R22 ;  /* 0x0000001fff077819 */ /* 0x010fc80000011416 */
[----:B------:R-:W-:-:S04]  /*0380*/  LEA.HI R7, R7, R22, RZ, 0x2 ;  /* 0x0000001607077211 */ /* 0x000fc800078f10ff */
[----:B------:R-:W-:Y:S01]  /*0390*/  LOP3.LUT R29, R7, 0xfffffffc, RZ, 0xc0, !PT ;  /* 0xfffffffc071d7812 */ /* 0x000fe200078ec0ff */
[----:B-1----:R-:W-:Y:S01]  /*03a0*/  IMAD R19, R25, c[0x0][0x1d8], R28 ;  /* 0x0000760019137a24 */ /* 0x002fe200078e021c */
        /* <DEDUP_REMOVED lines=9> */
[----:B------:R-:W-:-:S04]  /*0440*/  IMAD.SHL.U32 R0, R22, 0x2, RZ ;  /* 0x0000000216007824 */ /* 0x000fc800078e00ff */
[----:B------:R-:W-:-:S06]  /*0450*/  IMAD.IADD R8, R3, 0x1, R0 ;  /* 0x0000000103087824 */ /* 0x000fcc00078e0200 */
[----:B--2---:R-:W-:Y:S01]  /*0460*/  @!P0 IMAD.MOV.U32 R5, RZ, RZ, 0x2 ;  /* 0x00000002ff058424 */ /* 0x004fe200078e00ff */
[----:B------:R-:W-:-:S03]  /*0470*/  ISETP.NE.U32.AND P2, PT, RZ, c[0x0][0x1f8], PT ;  /* 0x00007e00ff007a0c */ /* 0x000fc60003f45070 */
[----:B------:R-:W-:Y:S01]  /*0480*/  @!P0 IMAD.WIDE R4, R8, R5, c[0x0][0x170] ;  /* 0x00005c0008048625 */ /* 0x000fe200078e0205 */
[----:B------:R-:W-:-:S04]  /*0490*/  ISETP.EQ.U32.AND P1, PT, RZ, c[0x0][0x180], PT ;  /* 0x00006000ff007a0c */ /* 0x000fc80003f22070 */
[----:B------:R0:W5:Y:S01]  /*04a0*/  @!P0 LDG.E R37, [R4.64] ;  /* 0x0000002404258981 */ /* 0x000162000c1e1900 */
[----:B------:R-:W-:Y:S02]  /*04b0*/  ISETP.NE.AND.EX P0, PT, RZ, c[0x0][0x1fc], PT, P2 ;  /* 0x00007f00ff007a0c */ /* 0x000fe40003f05320 */
[----:B------:R-:W-:Y:S02]  /*04c0*/  ISETP.EQ.OR.EX P1, PT, RZ, c[0x0][0x184], P5, P1 ;  /* 0x00006100ff007a0c */ /* 0x000fe40002f22710 */
[----:B------:R-:W-:Y:S02]  /*04d0*/  ISETP.LT.AND P2, PT, R22, 0x10, P4 ;  /* 0x000000101600780c */ /* 0x000fe40002741270 */
[----:B------:R-:W-:Y:S02]  /*04e0*/  ISETP.NE.OR P1, PT, RZ, c[0x0][0x1ec], P1 ;  /* 0x00007b00ff007a0c */ /* 0x000fe40000f25670 */
[----:B---3--:R-:W-:-:S05]  /*04f0*/  IADD3 R17, R39, -0x1, RZ ;  /* 0xffffffff27117810 */ /* 0x008fca0007ffe0ff */
[----:B------:R-:W-:-:S04]  /*0500*/  @!P5 IMAD R6, R17, 0x8, R34 ;  /* 0x000000081106d824 */ /* 0x000fc800078e0222 */
[----:B------:R-:W-:-:S04]  /*0510*/  @!P5 IMAD R10, R31, c[0x0][0x1d4], R6 ;  /* 0x000075001f0ada24 */ /* 0x000fc800078e0206 */
[----:B------:R-:W-:-:S05]  /*0520*/  @!P5 IMAD.WIDE R10, R10, R11, c[0x0][0x198] ;  /* 0x000066000a0ad625 */ /* 0x000fca00078e020b */
[----:B------:R1:W5:Y:S01]  /*0530*/  @!P5 LDG.E R30, [R10.64] ;  /* 0x000000240a1ed981 */ /* 0x000362000c1e1900 */
[----:B------:R-:W-:Y:S02]  /*0540*/  @!P1 IMAD.MOV.U32 R7, RZ, RZ, 0x2 ;  /* 0x00000002ff079424 */ /* 0x000fe400078e00ff */
[----:B------:R-:W-:Y:S02]  /*0550*/  @P2 IMAD.MOV.U32 R14, RZ, RZ, 0x2 ;  /* 0x00000002ff0e2424 */ /* 0x000fe400078e00ff */
[----:B0-----:R-:W-:-:S04]  /*0560*/  @P2 IMAD R5, R23, c[0x0][0x1d8], R28 ;  /* 0x0000760017052a24 */ /* 0x001fc800078e021c */
[----:B------:R-:W-:Y:S02]  /*0570*/  @P2 IMAD R9, R5, 0x20, R0 ;  /* 0x0000002005092824 */ /* 0x000fe400078e0200 */
[----:B------:R-:W-:-:S04]  /*0580*/  @!P1 IMAD.WIDE R6, R8, R7, c[0x0][0x180] ;  /* 0x0000600008069625 */ /* 0x000fc800078e0207 */
[----:B------:R-:W-:Y:S01]  /*0590*/  @P2 IMAD.WIDE R8, R9, R14, c[0x0][0x230] ;  /* 0x00008c0009082625 */ /* 0x000fe200078e020e */
[----:B------:R-:W-:Y:S01]  /*05a0*/  @P0 LEA R4, P3, R25, c[0x0][0x1f8], 0x2 ;  /* 0x00007e0019040a11 */ /* 0x000fe200078610ff */
[----:B------:R-:W0:Y:S01]  /*05b0*/  I2F.RP R14, R15 ;  /* 0x0000000f000e7306 */ /* 0x000e220000209400 */
[----:B------:R-:W-:Y:S01]  /*05c0*/  IABS R16, R17 ;  /* 0x0000001100107213 */ /* 0x000fe20000000000 */
[----:B------:R1:W5:Y:S01]  /*05d0*/  @!P1 LDG.E R35, [R6.64] ;  /* 0x0000002406239981 */ /* 0x000362000c1e1900 */
[----:B------:R-:W-:-:S03]  /*05e0*/  ISETP.NE.AND P4, PT, RZ, c[0x0][0x1ec], PT ;  /* 0x00007b00ff007a0c */ /* 0x000fc60003f85270 */
[----:B------:R2:W5:Y:S02]  /*05f0*/  @P2 LDG.E R9, [R8.64] ;  /* 0x0000002408092981 */ /* 0x000564000c1e1900 */
[----:B0-----:R-:W0:Y:S01]  /*0600*/  MUFU.RCP R14, R14 ;  /* 0x0000000e000e7308 */ /* 0x001e220000001000 */
[----:B------:R-:W-:-:S05]  /*0610*/  @P0 LEA.HI.X R5, R25, c[0x0][0x1fc], R12, 0x2, P3 ;  /* 0x00007f0019050a11 */ /* 0x000fca00018f140c */
[----:B------:R3:W5:Y:S01]  /*0620*/  @P0 LDG.E R24, [R4.64] ;  /* 0x0000002404180981 */ /* 0x000762000c1e1900 */
[----:B0-----:R-:W-:-:S04]  /*0630*/  IADD3 R12, R14, 0xffffffe, RZ ;  /* 0x0ffffffe0e0c7810 */ /* 0x001fc80007ffe0ff */
[----:B------:R0:W3:Y:S02]  /*0640*/  F2I.FTZ.U32.TRUNC.NTZ R13, R12 ;  /* 0x0000000c000d7305 */ /* 0x0000e4000021f000 */
[----:B0-----:R-:W-:Y:S02]  /*0650*/  IMAD.MOV.U32 R12, RZ, RZ, RZ ;  /* 0x000000ffff0c7224 */ /* 0x001fe400078e00ff */
[----:B---3--:R-:W-:-:S04]  /*0660*/  IMAD.MOV R4, RZ, RZ, -R13 ;  /* 0x000000ffff047224 */ /* 0x008fc800078e0a0d */
[----:B------:R-:W-:-:S04]  /*0670*/  IMAD R5, R4, R15, RZ ;  /* 0x0000000f04057224 */ /* 0x000fc800078e02ff */
[----:B------:R-:W-:-:S06]  /*0680*/  IMAD.HI.U32 R13, R13, R5, R12 ;  /* 0x000000050d0d7227 */ /* 0x000fcc00078e000c */
[----:B------:R-:W-:-:S04]  /*0690*/  IMAD.HI.U32 R13, R13, R16, RZ ;  /* 0x000000100d0d7227 */ /* 0x000fc800078e00ff */
[----:B------:R-:W-:-:S04]  /*06a0*/  IMAD.MOV R13, RZ, RZ, -R13 ;  /* 0x000000ffff0d7224 */ /* 0x000fc800078e0a0d */
[----:B------:R-:W-:-:S05]  /*06b0*/  IMAD R16, R15, R13, R16 ;  /* 0x0000000d0f107224 */ /* 0x000fca00078e0210 */
[----:B------:R-:W-:Y:S01]  /*06c0*/  ISETP.GT.U32.AND P0, PT, R15, R16, PT ;  /* 0x000000100f00720c */ /* 0x000fe20003f04070 */
[----:B------:R-:W-:Y:S01]  /*06d0*/  IMAD R4, R25, c[0x0][0x1c8], R3 ;  /* 0x0000720019047a24 */ /* 0x000fe200078e0203 */
[----:B------:R-:W-:Y:S01]  /*06e0*/  ISETP.NE.AND P1, PT, RZ, c[0x0][0x1c8], PT ;  /* 0x00007200ff007a0c */ /* 0x000fe20003f25270 */
[----:B--2---:R-:W-:-:S03]  /*06f0*/  IMAD.MOV.U32 R8, RZ, RZ, RZ ;  /* 0x000000ffff087224 */ /* 0x004fc600078e00ff */
        /* <DEDUP_REMOVED lines=20> */
.L_x_613:
[----:B01----:R-:W-:Y:S05]  /*0840*/  BSYNC B0 ;  /* 0x0000000000007941 */ /* 0x003fea0003800000 */
.L_x_612:
        /* <DEDUP_REMOVED lines=71> */
.L_x_616:
        /* <DEDUP_REMOVED lines=9> */
.L_x_617:
        /* <DEDUP_REMOVED lines=42> */
.L_x_621:
        /* <DEDUP_REMOVED lines=34> */
.L_x_624:
[----:B------:R-:W-:Y:S05]  /*1210*/  BSYNC B2 ;  /* 0x0000000000027941 */ /* 0x000fea0003800000 */
.L_x_623:
[----:B------:R-:W-:Y:S01]  /*1220*/  PRMT R6, R30, 0x7632, R6 ;  /* 0x000076321e067816 */ /* 0x000fe20000000006 */
[----:B------:R0:W-:Y:S04]  /*1230*/  STS.U16 [R13+0x90], R30 ;  /* 0x0000901e0d007388 */ /* 0x0001e80000000400 */
[----:B------:R0:W-:Y:S02]  /*1240*/  STS.U16 [R12], R6 ;  /* 0x000000060c007388 */ /* 0x0001e40000000400 */
.L_x_622:
[----:B------:R-:W-:Y:S05]  /*1250*/  BSYNC B1 ;  /* 0x0000000000017941 */ /* 0x000fea0003800000 */
.L_x_620:
[----:B------:R-:W-:Y:S01]  /*1260*/  PRMT R5, R37, 0x7632, R5 ;  /* 0x0000763225057816 */ /* 0x000fe20000000005 */
[----:B------:R1:W-:Y:S04]  /*1270*/  STS.U16 [R4+0x90], R37 ;  /* 0x0000902504007388 */ /* 0x0003e80000000400 */
[----:B------:R1:W-:Y:S02]  /*1280*/  STS.U16 [R41], R5 ;  /* 0x0000000529007388 */ /* 0x0003e40000000400 */
.L_x_619:
[----:B------:R-:W-:Y:S05]  /*1290*/  BSYNC B0 ;  /* 0x0000000000007941 */ /* 0x000fea0003800000 */
.L_x_618:
[----:B------:R-:W-:Y:S06]  /*12a0*/  BAR.SYNC.DEFER_BLOCKING 0x0 ;  /* 0x0000000000007b1d */ /* 0x000fec0000010000 */
[----:B------:R-:W-:Y:S01]  /*12b0*/  BSSY B0, `(.L_x_625) ;  /* 0x0000005000007945 */ /* 0x000fe20003800000 */
[----:B------:R-:W-:Y:S05]  /*12c0*/  @!P6 BRA `(.L_x_626) ;  /* 0x000000300000e947 */ /* 0x000fea0003800000 */
[----:B------:R-:W-:Y:S01]  /*12d0*/  ISETP.NE.AND P0, PT, RZ, c[0x0][0x1ec], PT ;  /* 0x00007b00ff007a0c */ /* 0x000fe20003f05270 */
[----:B01----:R0:W1:-:S12]  /*12e0*/  LDS R37, [R0] ;  /* 0x0000000000257984 */ /* 0x0030580000000800 */
[----:B------:R0:W2:Y:S02]  /*12f0*/  @!P0 LDS R30, [R3] ;  /* 0x00000000031e8984 */ /* 0x0000a40000000800 */
.L_x_626:
[----:B------:R-:W-:Y:S05]  /*1300*/  BSYNC B0 ;  /* 0x0000000000007941 */ /* 0x000fea0003800000 */
.L_x_625:
[----:B------:R-:W-:Y:S06]  /*1310*/  BAR.SYNC.DEFER_BLOCKING 0x0 ;  /* 0x0000000000007b1d */ /* 0x000fec0000010000 */
[----:B------:R-:W-:Y:S05]  /*1320*/  BRA `(.L_x_615) ;  /* 0x0000035000007947 */ /* 0x000fea0003800000 */
.L_x_614:
        /* <DEDUP_REMOVED lines=25> */
.L_x_627:
        /* <DEDUP_REMOVED lines=27> */
.L_x_628:
[----:B------:R-:W-:Y:S05]  /*1670*/  BSYNC B0 ;  /* 0x0000000000007941 */ /* 0x000fea0003800000 */
.L_x_615:
        /* <DEDUP_REMOVED lines=16> */
.L_x_631:
[----:B0-----:R-:W-:Y:S01]  /*1780*/  UMOV UR4, 0xffff ;  /* 0x0000ffff00047882 */ /* 0x001fe20000000000 */
[----:B------:R-:W-:Y:S02]  /*1790*/  FADD.FTZ R49, R3, R6 ;  /* 0x0000000603317221 */ /* 0x000fe40000010000 */
[----:B------:R-:W-:Y:S05]  /*17a0*/  BRA.DIV UR4, `(.L_x_632) ;  /* 0x0000481204007947 */ /* 0x000fea000b800000 */
[----:B------:R0:W1:Y:S02]  /*17b0*/  SHFL.BFLY PT, R44, R49, 0x8, 0x1f ;  /* 0x0d001f00312c7f89 */ /* 0x00006400000e0000 */
.L_x_726:
        /* <DEDUP_REMOVED lines=8> */
.L_x_727:
[----:B-1----:R-:W-:Y:S02]  /*1840*/  FADD.FTZ R0, R44, R3 ;  /* 0x000000032c007221 */ /* 0x002fe40000010000 */
.L_x_630:
[----:B------:R-:W-:Y:S05]  /*1850*/  BSYNC B0 ;  /* 0x0000000000007941 */ /* 0x000fea0003800000 */
.L_x_629:
[----:B------:R-:W-:Y:S01]  /*1860*/  ISETP.NE.AND P0, PT, R22, RZ, PT ;  /* 0x000000ff1600720c */ /* 0x000fe20003f05270 */
[----:B-1----:R-:W-:Y:S01]  /*1870*/  IMAD.MOV.U32 R4, RZ, RZ, -0x800001 ;  /* 0xff7fffffff047424 */ /* 0x002fe200078e00ff */
        /* <DEDUP_REMOVED lines=9> */
[----:B------:R-:W-:Y:S02]  /*1910*/  IMAD.MOV.U32 R7, RZ, RZ, 0x2 ;  /* 0x00000002ff077424 */ /* 0x000fe400078e00ff */
[----:B------:R-:W-:-:S04]  /*1920*/  IMAD R0, R28, c[0x0][0x220], R5 ;  /* 0x000088001c007a24 */ /* 0x000fc800078e0205 */
[----:B------:R-:W-:-:S04]  /*1930*/  IMAD R0, R0, c[0x0][0x220], R5 ;  /* 0x0000880000007a24 */ /* 0x000fc800078e0205 */
[----:B------:R-:W-:-:S06]  /*1940*/  IMAD.WIDE R6, R0, R7, c[0x0][0x218] ;  /* 0x0000860000067625 */ /* 0x000fcc00078e0207 */
[----:B------:R-:W3:Y:S02]  /*1950*/  LDG.E.U16 R6, [R6.64] ;  /* 0x0000002406067981 */ /* 0x000ee4000c1e1500 */
[----:B---3--:R-:W-:-:S05]  /*1960*/  HADD2.F32 R5, -RZ, R6.H0_H0 ;  /* 0x20000006ff057230 */ /* 0x008fca0000004100 */
[----:B------:R-:W-:-:S05]  /*1970*/  FADD.FTZ R4, R4, R5 ;  /* 0x0000000504047221 */ /* 0x000fca0000010000 */
.L_x_635:
[----:B------:R0:W-:Y:S02]  /*1980*/  STS [R9.X4+0x90], R4 ;  /* 0x0000900409007388 */ /* 0x0001e40000004800 */
.L_x_634:
[----:B------:R-:W-:Y:S02]  /*1990*/  WARPSYNC 0xffffffff ;  /* 0xffffffff00007948 */ /* 0x000fe40003800000 */
[----:B------:R-:W-:Y:S01]  /*19a0*/  BAR.SYNC.DEFER_BLOCKING 0x0 ;  /* 0x0000000000007b1d */ /* 0x000fe20000010000 */
[--C-:B------:R-:W-:Y:S01]  /*19b0*/  IADD3 R0, R17, 0x7, -R3.reuse ;  /* 0x0000000711007810 */ /* 0x100fe20007ffe803 */
[----:B------:R-:W-:Y:S01]  /*19c0*/  IMAD.IADD R32, R18, 0x1, R3 ;  /* 0x0000000112207824 */ /* 0x000fe200078e0203 */
[----:B------:R-:W-:Y:S02]  /*19d0*/  ISETP.NE.AND P0, PT, RZ, c[0x0][0x1ec], PT ;  /* 0x00007b00ff007a0c */ /* 0x000fe40003f05270 */
[----:B------:R-:W-:Y:S01]  /*19e0*/  SHF.R.S32.HI R5, RZ, 0x1f, R0 ;  /* 0x0000001fff057819 */ /* 0x000fe20000011400 */
[----:B------:R-:W-:Y:S03]  /*19f0*/  BSSY B0, `(.L_x_636) ;  /* 0x00000be000007945 */ /* 0x000fe60003800000 */
[----:B------:R-:W-:-:S04]  /*1a00*/  LEA.HI R5, R5, R0, RZ, 0x3 ;  /* 0x0000000005057211 */ /* 0x000fc800078f18ff */
[----:B------:R-:W-:Y:S01]  /*1a10*/  LOP3.LUT R0, R5, 0xfffffff8, RZ, 0xc0, !PT ;  /* 0xfffffff805007812 */ /* 0x000fe200078ec0ff */
[----:B------:R-:W-:-:S04]  /*1a20*/  IMAD R5, R33, c[0x0][0x1d0], R28 ;  /* 0x0000740021057a24 */ /* 0x000fc800078e021c */
[----:B------:R-:W-:Y:S02]  /*1a30*/  IMAD.IADD R11, R0, 0x1, R3 ;  /* 0x00000001000b7824 */ /* 0x000fe400078e0203 */
[----:B------:R-:W-:Y:S01]  /*1a40*/  IMAD.SHL.U32 R5, R5, 0x20, RZ ;  /* 0x0000002005057824 */ /* 0x000fe200078e00ff */
[----:B------:R1:W3:Y:S04]  /*1a50*/  @!P0 LDS R7, [R29.X4+0x50] ;  /* 0x000050001d078984 */ /* 0x0002e80000004800 */
[----:B------:R1:W4:Y:S04]  /*1a60*/  @!P0 LDS R6, [R29.X4+0x60] ;  /* 0x000060001d068984 */ /* 0x0003280000004800 */
[----:B------:R1:W0:Y:S04]  /*1a70*/  @!P0 LDS R8, [R29.X4+0x70] ;  /* 0x000070001d088984 */ /* 0x0002280000004800 */
[----:B0-----:R1:W0:Y:S01]  /*1a80*/  @!P0 LDS R9, [R29.X4+0x80] ;  /* 0x000080001d098984 */ /* 0x0012220000004800 */
[----:B------:R-:W-:-:S13]  /*1a90*/  ISETP.GE.AND P0, PT, R32, R11, PT ;  /* 0x0000000b2000720c */ /* 0x000fda0003f06270 */
[----:B------:R-:W-:Y:S05]  /*1aa0*/  @P0 BRA `(.L_x_637) ;  /* 0x00000b2000000947 */ /* 0x000fea0003800000 */
[----:B-1----:R-:W-:Y:S01]  /*1ab0*/  IMAD R15, R23, c[0x0][0x1d8], R28 ;  /* 0x00007600170f7a24 */ /* 0x002fe200078e021c */
[----:B------:R-:W1:Y:S01]  /*1ac0*/  LDS R13, [R29.X4+0x10] ;  /* 0x000010001d0d7984 */ /* 0x000e620000004800 */
[--C-:B------:R-:W-:Y:S01]  /*1ad0*/  IMAD R33, R19, c[0x0][0x1d4], R34.reuse ;  /* 0x0000750013217a24 */ /* 0x100fe200078e0222 */
[----:B------:R-:W-:Y:S01]  /*1ae0*/  IADD3 R36, -R39, 0x1, RZ ;  /* 0x0000000127247810 */ /* 0x000fe20007ffe1ff */
[--C-:B------:R-:W-:Y:S01]  /*1af0*/  IMAD R20, R15, 0x20, R34.reuse ;  /* 0x000000200f147824 */ /* 0x100fe200078e0222 */
[----:B------:R-:W4:Y:S01]  /*1b00*/  LDS R10, [R29.X4+0x20] ;  /* 0x000020001d0a7984 */ /* 0x000f220000004800 */
[----:B------:R-:W-:Y:S01]  /*1b10*/  IMAD R34, R5, c[0x0][0x1d4], R34 ;  /* 0x0000750005227a24 */ /* 0x000fe200078e0222 */
[----:B------:R-:W-:Y:S01]  /*1b20*/  SHF.R.S32.HI R40, RZ, 0x1f, R33 ;  /* 0x0000001fff287819 */ /* 0x000fe20000011421 */
[----:B------:R-:W-:Y:S01]  /*1b30*/  IMAD.MOV.U32 R37, RZ, RZ, c[0x0][0x1e8] ;  /* 0x00007a00ff257624 */ /* 0x000fe200078e00ff */
[----:B------:R-:W3:Y:S01]  /*1b40*/  LDS R12, [R29.X4+0x30] ;  /* 0x000030001d0c7984 */ /* 0x000ee20000004800 */
[----:B------:R-:W-:Y:S01]  /*1b50*/  IMAD.MOV.U32 R31, RZ, RZ, 0x2 ;  /* 0x00000002ff1f7424 */ /* 0x000fe200078e00ff */
[----:B------:R-:W-:Y:S01]  /*1b60*/  SHF.R.S32.HI R41, RZ, 0x1f, R34 ;  /* 0x0000001fff297819 */ /* 0x000fe20000011422 */
[C---:B------:R-:W-:Y:S01]  /*1b70*/  IMAD R35, R28.reuse, c[0x0][0x220], R17 ;  /* 0x000088001c237a24 */ /* 0x040fe200078e0211 */
[----:B------:R5:W2:Y:S01]  /*1b80*/  LDS R27, [R29.X4+0x40] ;  /* 0x000040001d1b7984 */ /* 0x000aa20000004800 */
[----:B------:R-:W-:Y:S01]  /*1b90*/  IMAD.WIDE R14, R28, R31, c[0x0][0x228] ;  /* 0x00008a001c0e7625 */ /* 0x000fe200078e021f */
[----:B------:R-:W-:-:S03]  /*1ba0*/  IADD3 R37, R37, c[0x0][0x210], RZ ;  /* 0x0000840025257a10 */ /* 0x000fc60007ffe0ff */
[----:B------:R-:W-:Y:S01]  /*1bb0*/  IMAD.MOV.U32 R38, RZ, RZ, R32 ;  /* 0x000000ffff267224 */ /* 0x000fe200078e0020 */
[C---:B-----5:R-:W-:Y:S01]  /*1bc0*/  IADD3 R29, R20.reuse, 0x8, RZ ;  /* 0x00000008141d7810 */ /* 0x060fe20007ffe0ff */
[----:B------:R-:W-:-:S04]  /*1bd0*/  IMAD.WIDE R20, R20, R31, c[0x0][0x230] ;  /* 0x00008c0014147625 */ /* 0x000fc800078e021f */
[----:B------:R-:W-:-:S04]  /*1be0*/  IMAD.WIDE R28, R29, R31, c[0x0][0x230] ;  /* 0x00008c001d1c7625 */ /* 0x000fc800078e021f */
.L_x_650:
[----:B------:R-:W-:Y:S02]  /*1bf0*/  IABS R48, c[0x0][0x1d4] ;  /* 0x0000750000307a13 */ /* 0x000fe40000000000 */
[----:B------:R-:W-:Y:S02]  /*1c00*/  ISETP.NE.U32.AND P0, PT, RZ, c[0x0][0x200], PT ;  /* 0x00008000ff007a0c */ /* 0x000fe40003f05070 */
[----:B------:R-:W4:Y:S02]  /*1c10*/  I2F.RP R49, R48 ;  /* 0x0000003000317306 */ /* 0x000f240000209400 */
[----:B------:R-:W-:-:S13]  /*1c20*/  ISETP.NE.AND.EX P0, PT, RZ, c[0x0][0x204], PT, P0 ;  /* 0x00008100ff007a0c */ /* 0x000fda0003f05300 */
[----:B------:R-:W-:Y:S01]  /*1c30*/  @P0 SHF.R.S32.HI R31, RZ, 0x1f, R38 ;  /* 0x0000001fff1f0819 */ /* 0x000fe20000011426 */
[----:B----4-:R-:W4:Y:S01]  /*1c40*/  MUFU.RCP R49, R49 ;  /* 0x0000003100317308 */ /* 0x010f220000001000 */
[----:B------:R-:W-:-:S04]  /*1c50*/  @P0 IADD3 R46, P1, P2, R38, c[0x0][0x200], R25 ;  /* 0x00008000262e0a10 */ /* 0x000fc80007a3e019 */
[----:B------:R-:W-:Y:S02]  /*1c60*/  @P0 IADD3.X R47, R31, c[0x0][0x204], R26, P1, P2 ;  /* 0x000081001f2f0a10 */ /* 0x000fe40000fe441a */
[----:B----4-:R-:W-:Y:S01]  /*1c70*/  IADD3 R50, R49, 0xffffffe, RZ ;  /* 0x0ffffffe31327810 */ /* 0x010fe20007ffe0ff */
[----:B--2---:R-:W-:Y:S01]  /*1c80*/  IMAD.MOV.U32 R30, RZ, RZ, RZ ;  /* 0x000000ffff1e7224 */ /* 0x004fe200078e00ff */
[----:B------:R-:W-:Y:S02]  /*1c90*/  ISETP.GE.AND P2, PT, R38, RZ, PT ;  /* 0x000000ff2600720c */ /* 0x000fe40003f46270 */
[----:B------:R-:W-:Y:S01]  /*1ca0*/  ISETP.NE.AND P3, PT, RZ, c[0x0][0x1d4], PT ;  /* 0x00007500ff007a0c */ /* 0x000fe20003f65270 */
[----:B------:R-:W2:Y:S01]  /*1cb0*/  F2I.FTZ.U32.TRUNC.NTZ R31, R50 ;  /* 0x00000032001f7305 */ /* 0x000ea2000021f000 */
[----:B------:R-:W-:Y:S01]  /*1cc0*/  BSSY B1, `(.L_x_638) ;  /* 0x0000024000017945 */ /* 0x000fe20003800000 */
[----:B------:R4:W5:Y:S01]  /*1cd0*/  @P0 LDG.E.U8 R44, [R46.64] ;  /* 0x000000242e2c0981 */ /* 0x000962000c1e1100 */
[----:B--2---:R-:W-:-:S04]  /*1ce0*/  IMAD.MOV R51, RZ, RZ, -R31 ;  /* 0x000000ffff337224 */ /* 0x004fc800078e0a1f */
        /* <DEDUP_REMOVED lines=13> */
[----:B----4-:R-:W-:-:S05]  /*1dc0*/  IADD3 R47, R31, c[0x0][0x1d4], RZ ;  /* 0x000075001f2f7a10 */ /* 0x010fca0007ffe0ff */
[----:B------:R-:W-:Y:S05]  /*1dd0*/  @P1 BRA `(.L_x_639) ;  /* 0x0000012000001947 */ /* 0x000fea0003800000 */
[----:B------:R-:W-:-:S05]  /*1de0*/  IMAD.SHL.U32 R46, R31, 0x8, RZ ;  /* 0x000000081f2e7824 */ /* 0x000fca00078e00ff */
[----:B------:R-:W-:Y:S02]  /*1df0*/  SHF.R.S32.HI R48, RZ, 0x1f, R46 ;  /* 0x0000001fff307819 */ /* 0x000fe4000001142e */
[----:B------:R-:W-:-:S05]  /*1e00*/  IADD3 R0, P2, R34, R46, RZ ;  /* 0x0000002e22007210 */ /* 0x000fca0007f5e0ff */
[----:B------:R-:W-:Y:S01]  /*1e10*/  IMAD.X R31, R41, 0x1, R48, P2 ;  /* 0x00000001291f7824 */ /* 0x000fe200010e0630 */
[----:B------:R-:W-:-:S04]  /*1e20*/  LEA R30, P2, R0, c[0x0][0x198], 0x1 ;  /* 0x00006600001e7a11 */ /* 0x000fc800078408ff */
[----:B------:R-:W-:-:S05]  /*1e30*/  LEA.HI.X R31, R0, c[0x0][0x19c], R31, 0x1, P2 ;  /* 0x00006700001f7a11 */ /* 0x000fca00010f0c1f */
[----:B------:R2:W5:Y:S01]  /*1e40*/  LDG.E R0, [R30.64] ;  /* 0x000000241e007981 */ /* 0x000562000c1e1900 */
[----:B------:R-:W-:-:S13]  /*1e50*/  ISETP.NE.AND P2, PT, RZ, c[0x0][0x1ec], PT ;  /* 0x00007b00ff007a0c */ /* 0x000fda0003f45270 */
[----:B------:R-:W-:Y:S05]  /*1e60*/  @P2 BRA `(.L_x_639) ;  /* 0x0000009000002947 */ /* 0x000fea0003800000 */
[----:B--2---:R-:W-:-:S13]  /*1e70*/  ISETP.NE.AND P4, PT, R2, RZ, PT ;  /* 0x000000ff0200720c */ /* 0x004fda0003f85270 */
[----:B------:R-:W2:Y:S01]  /*1e80*/  @P4 LDG.E R49, [R20.64] ;  /* 0x0000002414314981 */ /* 0x000ea2000c1e1900 */
[----:B------:R-:W-:Y:S01]  /*1e90*/  IADD3 R46, P2, R33, R46, RZ ;  /* 0x0000002e212e7210 */ /* 0x000fe20007f5e0ff */
[----:B---3-5:R-:W-:-:S04]  /*1ea0*/  HFMA2.MMA R0, R0, 1, 1, R7 ;  /* 0x3c003c0000007835 */ /* 0x028fc80000000007 */
[----:B------:R-:W-:Y:S01]  /*1eb0*/  IMAD.X R31, R40, 0x1, R48, P2 ;  /* 0x00000001281f7824 */ /* 0x000fe200010e0630 */
[----:B------:R-:W-:-:S04]  /*1ec0*/  LEA R30, P2, R46, c[0x0][0x198], 0x1 ;  /* 0x000066002e1e7a11 */ /* 0x000fc800078408ff */
[----:B------:R-:W-:Y:S01]  /*1ed0*/  LEA.HI.X R31, R46, c[0x0][0x19c], R31, 0x1, P2 ;  /* 0x000067002e1f7a11 */ /* 0x000fe200010f0c1f */
[----:B--2---:R-:W-:-:S05]  /*1ee0*/  @P4 HMUL2 R0, R0, R49 ;  /* 0x0000003100004232 */ /* 0x004fca0000000000 */
[----:B------:R2:W-:Y:S03]  /*1ef0*/  STG.E [R30.64], R0 ;  /* 0x000000001e007986 */ /* 0x0005e6000c101924 */
.L_x_639:
[----:B--2---:R-:W-:Y:S05]  /*1f00*/  BSYNC B1 ;  /* 0x0000000000017941 */ /* 0x004fea0003800000 */
.L_x_638:
[----:B------:R-:W-:Y:S01]  /*1f10*/  BSSY B1, `(.L_x_640) ;  /* 0x0000015000017945 */ /* 0x000fe20003800000 */
[----:B------:R-:W-:Y:S01]  /*1f20*/  IADD3 R46, R47, c[0x0][0x1d4], RZ ;  /* 0x000075002f2e7a10 */ /* 0x000fe20007ffe0ff */
        /* <DEDUP_REMOVED lines=13> */
[----:B-----5:R-:W-:-:S04]  /*2000*/  HADD2 R43, R43, R6 ;  /* 0x000000062b2b7230 */ /* 0x020fc80000000000 */
[----:B------:R-:W-:Y:S01]  /*2010*/  IMAD.X R50, R40, 0x1, R49, P2 ;  /* 0x0000000128327824 */ /* 0x000fe200010e0631 */
[----:B------:R-:W-:-:S04]  /*2020*/  LEA R30, P2, R47, c[0x0][0x198], 0x1 ;  /* 0x000066002f1e7a11 */ /* 0x000fc800078408ff */
[----:B------:R-:W-:Y:S01]  /*2030*/  LEA.HI.X R31, R47, c[0x0][0x19c], R50, 0x1, P2 ;  /* 0x000067002f1f7a11 */ /* 0x000fe200010f0c32 */
[----:B--2---:R-:W-:-:S07]  /*2040*/  @P3 HFMA2.MMA R43, R43, R48, -RZ ;  /* 0x000000302b2b3235 */ /* 0x004fce00001000ff */
[----:B------:R2:W-:Y:S04]  /*2050*/  STG.E [R30.64], R43 ;  /* 0x0000002b1e007986 */ /* 0x0005e8000c101924 */
.L_x_641:
[----:B--2---:R-:W-:Y:S05]  /*2060*/  BSYNC B1 ;  /* 0x0000000000017941 */ /* 0x004fea0003800000 */
.L_x_640:
[----:B------:R-:W-:Y:S01]  /*2070*/  BSSY B1, `(.L_x_642) ;  /* 0x0000014000017945 */ /* 0x000fe20003800000 */
        /* <DEDUP_REMOVED lines=11> */
[----:B------:R-:W2:Y:S01]  /*2130*/  @P3 LDG.E R48, [R28.64+0x10] ;  /* 0x000010241c303981 */ /* 0x000ea2000c1e1900 */
[----:B------:R-:W-:Y:S01]  /*2140*/  IADD3 R47, P2, R33, R47, RZ ;  /* 0x0000002f212f7210 */ /* 0x000fe20007f5e0ff */
[----:B-----5:R-:W-:-:S04]  /*2150*/  HADD2 R45, R45, R8 ;  /* 0x000000082d2d7230 */ /* 0x020fc80000000000 */
[----:B------:R-:W-:Y:S01]  /*2160*/  IMAD.X R50, R40, 0x1, R49, P2 ;  /* 0x0000000128327824 */ /* 0x000fe200010e0631 */
[----:B------:R-:W-:-:S04]  /*2170*/  LEA R30, P2, R47, c[0x0][0x198], 0x1 ;  /* 0x000066002f1e7a11 */ /* 0x000fc800078408ff */
[----:B------:R-:W-:Y:S01]  /*2180*/  LEA.HI.X R31, R47, c[0x0][0x19c], R50, 0x1, P2 ;  /* 0x000067002f1f7a11 */ /* 0x000fe200010f0c32 */
[----:B--2---:R-:W-:-:S05]  /*2190*/  @P3 HMUL2 R45, R45, R48 ;  /* 0x000000302d2d3232 */ /* 0x004fca0000000000 */
[----:B------:R2:W-:Y:S03]  /*21a0*/  STG.E [R30.64], R45 ;  /* 0x0000002d1e007986 */ /* 0x0005e6000c101924 */
.L_x_643:
[----:B--2---:R-:W-:Y:S05]  /*21b0*/  BSYNC B1 ;  /* 0x0000000000017941 */ /* 0x004fea0003800000 */
.L_x_642:
[----:B------:R-:W-:Y:S01]  /*21c0*/  BSSY B1, `(.L_x_644) ;  /* 0x0000015000017945 */ /* 0x000fe20003800000 */
[----:B------:R-:W-:Y:S05]  /*21d0*/  @P1 BRA `(.L_x_645) ;  /* 0x0000013000001947 */ /* 0x000fea0003800000 */
[----:B------:R-:W-:-:S05]  /*21e0*/  IADD3 R46, R46, c[0x0][0x1d4], RZ ;  /* 0x000075002e2e7a10 */ /* 0x000fca0007ffe0ff */
        /* <DEDUP_REMOVED lines=12> */
[----:B0----5:R-:W-:-:S04]  /*22b0*/  HFMA2.MMA R42, R42, 1, 1, R9 ;  /* 0x3c003c002a2a7835 */ /* 0x021fc80000000009 */
[----:B------:R-:W-:Y:S01]  /*22c0*/  IMAD.X R46, R40, 0x1, R48, P1 ;  /* 0x00000001282e7824 */ /* 0x000fe200008e0630 */
[----:B------:R-:W-:-:S04]  /*22d0*/  LEA R30, P1, R31, c[0x0][0x198], 0x1 ;  /* 0x000066001f1e7a11 */ /* 0x000fc800078208ff */
[----:B------:R-:W-:Y:S01]  /*22e0*/  LEA.HI.X R31, R31, c[0x0][0x19c], R46, 0x1, P1 ;  /* 0x000067001f1f7a11 */ /* 0x000fe200008f0c2e */
[----:B--2---:R-:W-:-:S05]  /*22f0*/  @P2 HMUL2 R42, R42, R47 ;  /* 0x0000002f2a2a2232 */ /* 0x004fca0000000000 */
[----:B------:R0:W-:Y:S03]  /*2300*/  STG.E [R30.64], R42 ;  /* 0x0000002a1e007986 */ /* 0x0001e6000c101924 */
.L_x_645:
[----:B--2---:R-:W-:Y:S05]  /*2310*/  BSYNC B1 ;  /* 0x0000000000017941 */ /* 0x004fea0003800000 */
.L_x_644:
[----:B01---5:R-:W-:Y:S01]  /*2320*/  HFMA2.MMA R30, R13, R0, -RZ ;  /* 0x000000000d1e7235 */ /* 0x023fe200001000ff */
[----:B------:R-:W-:-:S05]  /*2330*/  ISETP.NE.AND P0, PT, R44, RZ, P0 ;  /* 0x000000ff2c00720c */ /* 0x000fca0000705270 */
[----:B------:R-:W-:-:S10]  /*2340*/  HFMA2.MMA R30, R10, R43, R30 ;  /* 0x0000002b0a1e7235 */ /* 0x000fd4000000001e */
[----:B---3--:R-:W-:-:S06]  /*2350*/  HFMA2 R30, R12, R45, R30 ;  /* 0x0000002d0c1e7231 */ /* 0x008fcc000000001e */
[----:B------:R-:W-:-:S10]  /*2360*/  HFMA2.MMA R30, R27, R42, R30 ;  /* 0x0000002a1b1e7235 */ /* 0x000fd4000000001e */
[--C-:B------:R-:W-:Y:S02]  /*2370*/  HADD2.F32 R31, -RZ, R30.reuse.H0_H0 ;  /* 0x2000001eff1f7230 */ /* 0x100fe40000004100 */
[----:B------:R-:W-:-:S05]  /*2380*/  HADD2.F32 R30, -RZ, R30.H1_H1 ;  /* 0x3000001eff1e7230 */ /* 0x000fca0000004100 */
[----:B------:R-:W-:Y:S01]  /*2390*/  FADD.FTZ R49, R31, R30 ;  /* 0x0000001e1f317221 */ /* 0x000fe20000010000 */
[----:B------:R-:W-:Y:S05]  /*23a0*/  BRA.DIV ~URZ, `(.L_x_646) ;  /* 0x00003da27f007947 */ /* 0x000fea000b800000 */
[----:B------:R0:W1:Y:S02]  /*23b0*/  SHFL.BFLY PT, R44, R49, 0x2, 0x1f ;  /* 0x0c401f00312c7f89 */ /* 0x00006400000e0000 */
.L_x_728:
[----:B01----:R-:W-:Y:S01]  /*23c0*/  FADD.FTZ R49, R49, R44 ;  /* 0x0000002c31317221 */ /* 0x003fe20000010000 */
[----:B------:R-:W-:Y:S05]  /*23d0*/  BRA.DIV ~URZ, `(.L_x_647) ;  /* 0x00003dd27f007947 */ /* 0x000fea000b800000 */
[----:B------:R0:W1:Y:S02]  /*23e0*/  SHFL.BFLY PT, R44, R49, 0x1, 0x1f ;  /* 0x0c201f00312c7f89 */ /* 0x00006400000e0000 */
.L_x_729:
        /* <DEDUP_REMOVED lines=12> */
[----:B0-----:R-:W2:Y:S05]  /*24b0*/  @P1 LDG.E.U16 R49, [R14.64] ;  /* 0x000000240e311981 */ /* 0x001eaa000c1e1500 */
[----:B------:R-:W3:Y:S01]  /*24c0*/  @P2 LDG.E.U16 R30, [R30.64] ;  /* 0x000000241e1e2981 */ /* 0x000ee2000c1e1500 */
[----:B------:R-:W-:-:S04]  /*24d0*/  @P1 ISETP.GE.AND P3, PT, R38, R37, PT ;  /* 0x000000252600120c */ /* 0x000fc80003f66270 */
[----:B------:R-:W-:-:S04]  /*24e0*/  @P1 SEL R47, R24, RZ, !P3 ;  /* 0x000000ff182f1207 */ /* 0x000fc80005800000 */
[----:B------:R-:W-:-:S06]  /*24f0*/  @P1 IADD3 R48, R47, R38, R36 ;  /* 0x000000262f301210 */ /* 0x000fcc0007ffe024 */
[----:B------:R-:W0:Y:S01]  /*2500*/  @P1 I2F R48, R48 ;  /* 0x0000003000301306 */ /* 0x000e220000201400 */
        /* <DEDUP_REMOVED lines=8> */
.L_x_649:
[----:B------:R-:W-:Y:S05]  /*2590*/  BSYNC B1 ;  /* 0x0000000000017941 */ /* 0x000fea0003800000 */
.L_x_648:
[----:B------:R-:W-:-:S04]  /*25a0*/  IADD3 R38, R38, 0x10, RZ ;  /* 0x0000001026267810 */ /* 0x000fc80007ffe0ff */
[----:B------:R-:W-:-:S13]  /*25b0*/  ISETP.GE.AND P0, PT, R38, R11, PT ;  /* 0x0000000b2600720c */ /* 0x000fda0003f06270 */
[----:B0-----:R-:W-:Y:S05]  /*25c0*/  @!P0 BRA `(.L_x_650) ;  /* 0xfffff62000008947 */ /* 0x001fea000383ffff */
.L_x_637:
[----:B-1----:R-:W-:Y:S05]  /*25d0*/  BSYNC B0 ;  /* 0x0000000000007941 */ /* 0x002fea0003800000 */
.L_x_636:
[----:B---3--:R-:W-:Y:S01]  /*25e0*/  SHF.R.S32.HI R7, RZ, 0x1f, R22 ;  /* 0x0000001fff077819 */ /* 0x008fe20000011416 */
[----:B------:R-:W-:Y:S05]  /*25f0*/  BRA.DIV ~URZ, `(.L_x_651) ;  /* 0x00003c127f007947 */ /* 0x000fea000b800000 */
[----:B------:R1:W3:Y:S02]  /*2600*/  SHFL.BFLY PT, R44, R4, 0x10, 0x1f ;  /* 0x0e001f00042c7f89 */ /* 0x0002e400000e0000 */
.L_x_730:
[----:B---3--:R-:W-:Y:S01]  /*2610*/  FMNMX.FTZ R49, R44, R4, !PT ;  /* 0x000000042c317209 */ /* 0x008fe20007810000 */
[----:B------:R-:W-:Y:S05]  /*2620*/  BRA.DIV ~URZ, `(.L_x_652) ;  /* 0x00003c527f007947 */ /* 0x000fea000b800000 */
[----:B------:R-:W3:Y:S02]  /*2630*/  SHFL.BFLY PT, R0, R49, 0x8, 0x1f ;  /* 0x0d001f0031007f89 */ /* 0x000ee400000e0000 */
[----:B---3--:R-:W-:-:S05]  /*2640*/  FMNMX.FTZ R0, R49, R0, !PT ;  /* 0x0000000031007209 */ /* 0x008fca0007810000 */
[----:B------:R3:W1:Y:S02]  /*2650*/  SHFL.BFLY PT, R44, R0, 0x4, 0x1f ;  /* 0x0c801f00002c7f89 */ /* 0x00066400000e0000 */
.L_x_731:
[----:B-1----:R-:W-:Y:S01]  /*2660*/  LEA.HI R4, R7, R22, RZ, 0x5 ;  /* 0x0000001607047211 */ /* 0x002fe200078f28ff */
[----:B------:R-:W-:Y:S03]  /*2670*/  WARPSYNC 0xffffffff ;  /* 0xffffffff00007948 */ /* 0x000fe60003800000 */
[----:B------:R-:W-:-:S05]  /*2680*/  LOP3.LUT R7, R4, 0xffffffe0, RZ, 0xc0, !PT ;  /* 0xffffffe004077812 */ /* 0x000fca00078ec0ff */
[----:B------:R-:W-:-:S05]  /*2690*/  IMAD.IADD R7, R22, 0x1, -R7 ;  /* 0x0000000116077824 */ /* 0x000fca00078e0a07 */
[----:B------:R-:W-:-:S13]  /*26a0*/  ISETP.NE.AND P0, PT, R7, RZ, PT ;  /* 0x000000ff0700720c */ /* 0x000fda0003f05270 */
[----:B0-----:R-:W-:Y:S02]  /*26b0*/  @!P0 FMNMX.FTZ R9, R44, R0, !PT ;  /* 0x000000002c098209 */ /* 0x001fe40007810000 */
[----:B------:R-:W-:-:S05]  /*26c0*/  @!P0 SHF.R.S32.HI R4, RZ, 0x5, R4 ;  /* 0x00000005ff048819 */ /* 0x000fca0000011404 */
[----:B------:R0:W-:Y:S02]  /*26d0*/  @!P0 STS [R4.X4], R9 ;  /* 0x0000000904008388 */ /* 0x0001e40000004800 */
[----:B------:R-:W-:Y:S01]  /*26e0*/  BAR.SYNC.DEFER_BLOCKING 0x0 ;  /* 0x0000000000007b1d */ /* 0x000fe20000010000 */
[----:B------:R-:W-:Y:S01]  /*26f0*/  ISETP.GT.AND P0, PT, R7, 0x1, PT ;  /* 0x000000010700780c */ /* 0x000fe20003f04270 */
[----:B----4-:R-:W-:Y:S02]  /*2700*/  IMAD.MOV.U32 R6, RZ, RZ, -0x800001 ;  /* 0xff7fffffff067424 */ /* 0x010fe400078e00ff */
[----:B---3--:R-:W-:Y:S02]  /*2710*/  IMAD.IADD R0, R22, 0x1, R3 ;  /* 0x0000000116007824 */ /* 0x008fe400078e0203 */
[----:B------:R-:W-:Y:S03]  /*2720*/  BSSY B0, `(.L_x_653) ;  /* 0x000006c000007945 */ /* 0x000fe60003800000 */
[----:B------:R-:W-:-:S05]  /*2730*/  ISETP.GE.AND P1, PT, R0, R39, PT ;  /* 0x000000270000720c */ /* 0x000fca0003f26270 */
[----:B------:R-:W1:Y:S04]  /*2740*/  @!P0 LDS R6, [R7.X4] ;  /* 0x0000000007068984 */ /* 0x000e680000004800 */
[----:B01----:R-:W0:Y:S02]  /*2750*/  SHFL.BFLY PT, R9, R6, 0x1, 0x1f ;  /* 0x0c201f0006097f89 */ /* 0x003e2400000e0000 */
[----:B0-----:R-:W-:Y:S01]  /*2760*/  FMNMX.FTZ R4, R9, R6, !PT ;  /* 0x0000000609047209 */ /* 0x001fe20007810000 */
[----:B------:R-:W-:-:S05]  /*2770*/  IMAD.MOV.U32 R9, RZ, RZ, RZ ;  /* 0x000000ffff097224 */ /* 0x000fca00078e00ff */
[----:B------:R-:W0:Y:S01]  /*2780*/  SHFL.IDX PT, R4, R4, RZ, 0x1f ;  /* 0x00001fff04047589 */ /* 0x000e2200000e0000 */
[----:B------:R-:W-:Y:S05]  /*2790*/  @P1 BRA `(.L_x_654) ;  /* 0x0000064000001947 */ /* 0x000fea0003800000 */
[----:B------:R-:W-:Y:S01]  /*27a0*/  LOP3.LUT R6, RZ, R3, RZ, 0x33, !PT ;  /* 0x00000003ff067212 */ /* 0x000fe200078e33ff */
        /* <DEDUP_REMOVED lines=12> */
.L_x_660:
        /* <DEDUP_REMOVED lines=9> */
[----:B------:R-:W3:Y:S02]  /*2900*/  LDG.E.U8 R6, [R6.64] ;  /* 0x0000002406067981 */ /* 0x000ee4000c1e1100 */
[----:B---3--:R-:W-:-:S13]  /*2910*/  ISETP.NE.AND P2, PT, R6, RZ, PT ;  /* 0x000000ff0600720c */ /* 0x008fda0003f45270 */
[----:B------:R-:W-:Y:S01]  /*2920*/  @P2 IMAD.MOV.U32 R12, RZ, RZ, RZ ;  /* 0x000000ffff0c2224 */ /* 0x000fe200078e00ff */
[----:B------:R-:W-:Y:S05]  /*2930*/  @P2 BRA `(.L_x_659) ;  /* 0x0000004000002947 */ /* 0x000fea0003800000 */
.L_x_658:
[----:B------:R-:W1:Y:S02]  /*2940*/  LDS R7, [R13] ;  /* 0x000000000d077984 */ /* 0x000e640000000800 */
[----:B01----:R-:W-:-:S04]  /*2950*/  FADD.FTZ R7, -R4, R7 ;  /* 0x0000000704077221 */ /* 0x003fc80000010100 */
[----:B------:R-:W-:-:S04]  /*2960*/  FMUL.FTZ R7, R7, 1.4426950216293334961 ;  /* 0x3fb8aa3b07077820 */ /* 0x000fc80000410000 */
[----:B------:R0:W1:Y:S03]  /*2970*/  MUFU.EX2 R12, R7 ;  /* 0x00000007000c7308 */ /* 0x0000660000000800 */
.L_x_659:
[----:B------:R-:W-:Y:S05]  /*2980*/  BSYNC B2 ;  /* 0x0000000000027941 */ /* 0x000fea0003800000 */
.L_x_657:
[----:B-1----:R1:W-:Y:S01]  /*2990*/  STS [R13], R12 ;  /* 0x0000000c0d007388 */ /* 0x0023e20000000800 */
[----:B------:R-:W-:Y:S01]  /*29a0*/  FADD.FTZ R9, R12, R9 ;  /* 0x000000090c097221 */ /* 0x000fe20000010000 */
[----:B------:R-:W-:Y:S01]  /*29b0*/  IADD3 R8, R8, 0x40, RZ ;  /* 0x0000004008087810 */ /* 0x000fe20007ffe0ff */
[----:B------:R-:W-:Y:S05]  /*29c0*/  @P4 BRA `(.L_x_660) ;  /* 0xfffffea000004947 */ /* 0x000fea000383ffff */
.L_x_656:
[----:B------:R-:W-:Y:S05]  /*29d0*/  BSYNC B1 ;  /* 0x0000000000017941 */ /* 0x000fea0003800000 */
.L_x_655:
[----:B------:R-:W-:-:S13]  /*29e0*/  ISETP.GE.U32.AND P0, PT, R10, 0xc0, PT ;  /* 0x000000c00a00780c */ /* 0x000fda0003f06070 */
[----:B------:R-:W-:Y:S05]  /*29f0*/  @!P0 BRA `(.L_x_654) ;  /* 0x000003e000008947 */ /* 0x000fea0003800000 */
[----:B------:R-:W-:-:S04]  /*2a00*/  ISETP.NE.U32.AND P0, PT, RZ, c[0x0][0x200], PT ;  /* 0x00008000ff007a0c */ /* 0x000fc80003f05070 */
[----:B------:R-:W-:Y:S02]  /*2a10*/  ISETP.NE.AND.EX P0, PT, RZ, c[0x0][0x204], PT, P0 ;  /* 0x00008100ff007a0c */ /* 0x000fe40003f05300 */
.L_x_673:
[----:B0-----:R-:W-:Y:S01]  /*2a20*/  SHF.R.S32.HI R7, RZ, 0x1f, R8 ;  /* 0x0000001fff077819 */ /* 0x001fe20000011408 */
[C---:B-1----:R-:W-:Y:S01]  /*2a30*/  IMAD.IADD R10, R8.reuse, 0x1, -R3 ;  /* 0x00000001080a7824 */ /* 0x042fe200078e0a03 */
[C---:B------:R-:W-:Y:S01]  /*2a40*/  IADD3 R6, P3, P4, R8.reuse, c[0x0][0x200], R25 ;  /* 0x0000800008067a10 */ /* 0x040fe20007c7e019 */
        /* <DEDUP_REMOVED lines=10> */
.L_x_662:
[----:B------:R-:W0:Y:S02]  /*2af0*/  LDS R11, [R12] ;  /* 0x000000000c0b7984 */ /* 0x000e240000000800 */
[----:B0-----:R-:W-:-:S04]  /*2b00*/  FADD.FTZ R11, -R4, R11 ;  /* 0x0000000b040b7221 */ /* 0x001fc80000010100 */
[----:B------:R-:W-:-:S04]  /*2b10*/  FMUL.FTZ R11, R11, 1.4426950216293334961 ;  /* 0x3fb8aa3b0b0b7820 */ /* 0x000fc80000410000 */
[----:B------:R0:W1:Y:S03]  /*2b20*/  MUFU.EX2 R10, R11 ;  /* 0x0000000b000a7308 */ /* 0x0000660000000800 */
.L_x_663:
[----:B------:R-:W-:Y:S05]  /*2b30*/  BSYNC B1 ;  /* 0x0000000000017941 */ /* 0x000fea0003800000 */
.L_x_661:
[----:B-1----:R1:W-:Y:S01]  /*2b40*/  STS [R12], R10 ;  /* 0x0000000a0c007388 */ /* 0x0023e20000000800 */
[----:B------:R-:W-:Y:S01]  /*2b50*/  BSSY B1, `(.L_x_664) ;  /* 0x000000b000017945 */ /* 0x000fe20003800000 */
[----:B------:R-:W-:Y:S01]  /*2b60*/  FADD.FTZ R14, R10, R9 ;  /* 0x000000090a0e7221 */ /* 0x000fe20000010000 */
[----:B------:R-:W-:Y:S05]  /*2b70*/  @!P0 BRA `(.L_x_665) ;  /* 0x0000004000008947 */ /* 0x000fea0003800000 */
[----:B------:R-:W3:Y:S02]  /*2b80*/  LDG.E.U8 R9, [R6.64+0x40] ;  /* 0x0000402406097981 */ /* 0x000ee4000c1e1100 */
[----:B---3--:R-:W-:-:S13]  /*2b90*/  ISETP.NE.AND P3, PT, R9, RZ, PT ;  /* 0x000000ff0900720c */ /* 0x008fda0003f65270 */
[----:B------:R-:W-:Y:S01]  /*2ba0*/  @P3 IMAD.MOV.U32 R9, RZ, RZ, RZ ;  /* 0x000000ffff093224 */ /* 0x000fe200078e00ff */
[----:B------:R-:W-:Y:S05]  /*2bb0*/  @P3 BRA `(.L_x_666) ;  /* 0x0000004000003947 */ /* 0x000fea0003800000 */
.L_x_665:
[----:B------:R-:W3:Y:S02]  /*2bc0*/  LDS R9, [R12+0x100] ;  /* 0x000100000c097984 */ /* 0x000ee40000000800 */
[----:B---3--:R-:W-:-:S04]  /*2bd0*/  FADD.FTZ R9, -R4, R9 ;  /* 0x0000000904097221 */ /* 0x008fc80000010100 */
[----:B------:R-:W-:-:S06]  /*2be0*/  FMUL.FTZ R9, R9, 1.4426950216293334961 ;  /* 0x3fb8aa3b09097820 */ /* 0x000fcc0000410000 */
[----:B------:R-:W3:Y:S02]  /*2bf0*/  MUFU.EX2 R9, R9 ;  /* 0x0000000900097308 */ /* 0x000ee40000000800 */
.L_x_666:
[----:B------:R-:W-:Y:S05]  /*2c00*/  BSYNC B1 ;  /* 0x0000000000017941 */ /* 0x000fea0003800000 */
.L_x_664:
[----:B---3--:R3:W-:Y:S01]  /*2c10*/  STS [R12+0x100], R9 ;  /* 0x000100090c007388 */ /* 0x0087e20000000800 */
[----:B------:R-:W-:Y:S01]  /*2c20*/  BSSY B1, `(.L_x_667) ;  /* 0x000000b000017945 */ /* 0x000fe20003800000 */
[----:B------:R-:W-:Y:S01]  /*2c30*/  FADD.FTZ R14, R14, R9 ;  /* 0x000000090e0e7221 */ /* 0x000fe20000010000 */
[----:B------:R-:W-:Y:S05]  /*2c40*/  @!P0 BRA `(.L_x_668) ;  /* 0x0000004000008947 */ /* 0x000fea0003800000 */
[----:B---3--:R-:W3:Y:S02]  /*2c50*/  LDG.E.U8 R9, [R6.64+0x80] ;  /* 0x0000802406097981 */ /* 0x008ee4000c1e1100 */
[----:B---3--:R-:W-:-:S13]  /*2c60*/  ISETP.NE.AND P3, PT, R9, RZ, PT ;  /* 0x000000ff0900720c */ /* 0x008fda0003f65270 */
[----:B------:R-:W-:Y:S01]  /*2c70*/  @P3 IMAD.MOV.U32 R9, RZ, RZ, RZ ;  /* 0x000000ffff093224 */ /* 0x000fe200078e00ff */
[----:B------:R-:W-:Y:S05]  /*2c80*/  @P3 BRA `(.L_x_669) ;  /* 0x0000004000003947 */ /* 0x000fea0003800000 */
.L_x_668:
[----:B---3--:R-:W3:Y:S02]  /*2c90*/  LDS R9, [R12+0x200] ;  /* 0x000200000c097984 */ /* 0x008ee40000000800 */
[----:B---3--:R-:W-:-:S04]  /*2ca0*/  FADD.FTZ R9, -R4, R9 ;  /* 0x0000000904097221 */ /* 0x008fc80000010100 */
[----:B------:R-:W-:-:S06]  /*2cb0*/  FMUL.FTZ R9, R9, 1.4426950216293334961 ;  /* 0x3fb8aa3b09097820 */ /* 0x000fcc0000410000 */
[----:B------:R-:W3:Y:S02]  /*2cc0*/  MUFU.EX2 R9, R9 ;  /* 0x0000000900097308 */ /* 0x000ee40000000800 */
.L_x_669:
[----:B------:R-:W-:Y:S05]  /*2cd0*/  BSYNC B1 ;  /* 0x0000000000017941 */ /* 0x000fea0003800000 */
.L_x_667:
[----:B---3--:R3:W-:Y:S01]  /*2ce0*/  STS [R12+0x200], R9 ;  /* 0x000200090c007388 */ /* 0x0087e20000000800 */
[----:B------:R-:W-:Y:S01]  /*2cf0*/  BSSY B1, `(.L_x_670) ;  /* 0x000000b000017945 */ /* 0x000fe20003800000 */
[----:B0-----:R-:W-:Y:S01]  /*2d00*/  FADD.FTZ R11, R14, R9 ;  /* 0x000000090e0b7221 */ /* 0x001fe20000010000 */
[----:B------:R-:W-:Y:S05]  /*2d10*/  @!P0 BRA `(.L_x_671) ;  /* 0x0000004000008947 */ /* 0x000fea0003800000 */
[----:B------:R-:W4:Y:S02]  /*2d20*/  LDG.E.U8 R6, [R6.64+0xc0] ;  /* 0x0000c02406067981 */ /* 0x000f24000c1e1100 */
[----:B----4-:R-:W-:-:S13]  /*2d30*/  ISETP.NE.AND P3, PT, R6, RZ, PT ;  /* 0x000000ff0600720c */ /* 0x010fda0003f65270 */
[----:B-1----:R-:W-:Y:S01]  /*2d40*/  @P3 IMAD.MOV.U32 R10, RZ, RZ, RZ ;  /* 0x000000ffff0a3224 */ /* 0x002fe200078e00ff */
[----:B------:R-:W-:Y:S05]  /*2d50*/  @P3 BRA `(.L_x_672) ;  /* 0x0000004000003947 */ /* 0x000fea0003800000 */
.L_x_671:
[----:B------:R-:W0:Y:S02]  /*2d60*/  LDS R7, [R12+0x300] ;  /* 0x000300000c077984 */ /* 0x000e240000000800 */
[----:B0-----:R-:W-:-:S04]  /*2d70*/  FADD.FTZ R7, -R4, R7 ;  /* 0x0000000704077221 */ /* 0x001fc80000010100 */
[----:B------:R-:W-:-:S04]  /*2d80*/  FMUL.FTZ R7, R7, 1.4426950216293334961 ;  /* 0x3fb8aa3b07077820 */ /* 0x000fc80000410000 */
[----:B-1----:R0:W1:Y:S03]  /*2d90*/  MUFU.EX2 R10, R7 ;  /* 0x00000007000a7308 */ /* 0x0020660000000800 */
.L_x_672:
[----:B------:R-:W-:Y:S05]  /*2da0*/  BSYNC B1 ;  /* 0x0000000000017941 */ /* 0x000fea0003800000 */
.L_x_670:
[----:B-1----:R1:W-:Y:S01]  /*2db0*/  STS [R12+0x300], R10 ;  /* 0x0003000a0c007388 */ /* 0x0023e20000000800 */
[----:B---3--:R-:W-:Y:S01]  /*2dc0*/  FADD.FTZ R9, R11, R10 ;  /* 0x0000000a0b097221 */ /* 0x008fe20000010000 */
[----:B------:R-:W-:Y:S05]  /*2dd0*/  @!P2 BRA `(.L_x_673) ;  /* 0xfffffc400000a947 */ /* 0x000fea000383ffff */
.L_x_654:
[----:B------:R-:W-:Y:S05]  /*2de0*/  BSYNC B0 ;  /* 0x0000000000007941 */ /* 0x000fea0003800000 */
.L_x_653:
[----:B0-----:R-:W0:Y:S01]  /*2df0*/  SHFL.BFLY PT, R4, R9, 0x10, 0x1f ;  /* 0x0e001f0009047f89 */ /* 0x001e2200000e0000 */
[----:B-1----:R-:W-:Y:S01]  /*2e00*/  LOP3.LUT P0, R10, R22, 0x1f, RZ, 0xc0, !PT ;  /* 0x0000001f160a7812 */ /* 0x002fe2000780c0ff */
        /* <DEDUP_REMOVED lines=43> */
.L_x_674:
        /* <DEDUP_REMOVED lines=9> */
.L_x_679:
[C---:B------:R-:W-:Y:S01]  /*3150*/  IMAD.IADD R11, R0.reuse, 0x1, -R3 ;  /* 0x00000001000b7824 */ /* 0x040fe200078e0a03 */
[----:B------:R-:W-:Y:S02]  /*3160*/  @P0 IADD3 R9, P1, R0, UR4, RZ ;  /* 0x0000000400090c10 */ /* 0x000fe4000ff3e0ff */
[----:B------:R-:W-:Y:S02]  /*3170*/  IADD3 R8, R8, -0x1, RZ ;  /* 0xffffffff08087810 */ /* 0x000fe40007ffe0ff */
[----:B------:R-:W1:Y:S01]  /*3180*/  LDS R7, [R11.X4+0x90] ;  /* 0x000090000b077984 */ /* 0x000e620000004800 */
[C---:B------:R-:W-:Y:S02]  /*3190*/  @P0 LEA.HI.X.SX32 R12, R0.reuse, UR5, 0x1, P1 ;  /* 0x00000005000c0c11 */ /* 0x040fe400088f0eff */
[----:B------:R-:W-:Y:S02]  /*31a0*/  @P0 LEA R6, P1, R9, c[0x0][0x260], 0x2 ;  /* 0x0000980009060a11 */ /* 0x000fe400078210ff */
[----:B------:R-:W-:Y:S01]  /*31b0*/  IADD3 R0, R0, 0x40, RZ ;  /* 0x0000004000007810 */ /* 0x000fe20007ffe0ff */
[----:B01----:R-:W-:Y:S01]  /*31c0*/  FMUL.FTZ R13, R7, R4 ;  /* 0x00000004070d7220 */ /* 0x003fe20000410000 */
[----:B------:R-:W-:-:S02]  /*31d0*/  @P0 LEA.HI.X R7, R9, c[0x0][0x264], R12, 0x2, P1 ;  /* 0x0000990009070a11 */ /* 0x000fc400008f140c */
[----:B------:R-:W-:Y:S02]  /*31e0*/  LEA R9, R11, UR9, 0x1 ;  /* 0x000000090b097c11 */ /* 0x000fe4000f8e08ff */
[----:B------:R-:W-:Y:S01]  /*31f0*/  F2FP.PACK_AB R10, RZ, R13 ;  /* 0x0000000dff0a723e */ /* 0x000fe200000000ff */
[----:B------:R0:W-:Y:S01]  /*3200*/  @P0 STG.E [R6.64], R13 ;  /* 0x0000000d06000986 */ /* 0x0001e2000c101924 */
[----:B------:R-:W-:-:S03]  /*3210*/  ISETP.NE.AND P1, PT, R8, RZ, PT ;  /* 0x000000ff0800720c */ /* 0x000fc60003f25270 */
[----:B------:R0:W-:Y:S10]  /*3220*/  STS.U16 [R9], R10 ;  /* 0x0000000a09007388 */ /* 0x0001f40000000400 */
[----:B0-----:R-:W-:Y:S05]  /*3230*/  @P1 BRA `(.L_x_679) ;  /* 0xffffff1000001947 */ /* 0x001fea000383ffff */
.L_x_678:
[----:B------:R-:W-:Y:S05]  /*3240*/  BSYNC B1 ;  /* 0x0000000000017941 */ /* 0x000fea0003800000 */
.L_x_677:
[----:B------:R-:W-:Y:S05]  /*3250*/  @!P2 BRA `(.L_x_676) ;  /* 0x000002c00000a947 */ /* 0x000fea0003800000 */
[C---:B------:R-:W-:Y:S01]  /*3260*/  LEA R6, R0.reuse, UR6, 0x1 ;  /* 0x0000000600067c11 */ /* 0x040fe2000f8e08ff */
[----:B------:R-:W-:Y:S01]  /*3270*/  IMAD.SHL.U32 R7, R3, 0x4, RZ ;  /* 0x0000000403077824 */ /* 0x000fe200078e00ff */
[----:B------:R-:W-:-:S02]  /*3280*/  IADD3 R12, P0, R0, UR4, RZ ;  /* 0x00000004000c7c10 */ /* 0x000fc4000ff1e0ff */
[----:B------:R-:W-:Y:S01]  /*3290*/  ISETP.NE.AND P2, PT, RZ, UR10, PT ;  /* 0x0000000aff007c0c */ /* 0x000fe2000bf45270 */
[----:B------:R-:W-:Y:S01]  /*32a0*/  IMAD R6, R3, -0x2, R6 ;  /* 0xfffffffe03067824 */ /* 0x000fe200078e0206 */
[C---:B------:R-:W-:Y:S01]  /*32b0*/  LEA.HI.X.SX32 R9, R0.reuse, UR5, 0x1, P0 ;  /* 0x0000000500097c11 */ /* 0x040fe200080f0eff */
[----:B------:R-:W-:Y:S01]  /*32c0*/  IMAD R7, R0, 0x4, -R7 ;  /* 0x0000000400077824 */ /* 0x000fe200078e0a07 */
[----:B------:R-:W-:Y:S02]  /*32d0*/  LEA R11, P0, R12, c[0x0][0x260], 0x2 ;  /* 0x000098000c0b7a11 */ /* 0x000fe400078010ff */
[----:B------:R-:W-:Y:S02]  /*32e0*/  IADD3 R8, R6, 0x90, RZ ;  /* 0x0000009006087810 */ /* 0x000fe40007ffe0ff */
[----:B------:R-:W-:Y:S02]  /*32f0*/  LEA.HI.X R12, R12, c[0x0][0x264], R9, 0x2, P0 ;  /* 0x000099000c0c7a11 */ /* 0x000fe400000f1409 */
[----:B------:R-:W-:-:S05]  /*3300*/  IADD3 R9, R7, 0x90, RZ ;  /* 0x0000009007097810 */ /* 0x000fca0007ffe0ff */
.L_x_680:
[----:B------:R-:W1:Y:S01]  /*3310*/  LDS R7, [R9] ;  /* 0x0000000009077984 */ /* 0x000e620000000800 */
[----:B------:R-:W-:-:S04]  /*3320*/  IADD3 R0, R0, 0x100, RZ ;  /* 0x0000010000007810 */ /* 0x000fc80007ffe0ff */
[----:B------:R-:W-:Y:S01]  /*3330*/  ISETP.GE.AND P0, PT, R0, R39, PT ;  /* 0x000000270000720c */ /* 0x000fe20003f06270 */
        /* <DEDUP_REMOVED lines=11> */
[----:B------:R-:W-:-:S05]  /*33f0*/  F2FP.PACK_AB R6, RZ, R21 ;  /* 0x00000015ff06723e */ /* 0x000fca00000000ff */
[----:B------:R0:W-:Y:S04]  /*3400*/  STS.U16 [R8+0x100], R6 ;  /* 0x0001000608007388 */ /* 0x0001e80000000400 */
[----:B------:R1:W3:Y:S01]  /*3410*/  LDS R7, [R9+0x300] ;  /* 0x0003000009077984 */ /* 0x0002e20000000800 */
[----:B0-----:R-:W-:Y:S01]  /*3420*/  IMAD.MOV.U32 R6, RZ, RZ, R11 ;  /* 0x000000ffff067224 */ /* 0x001fe200078e000b */
[----:B-1----:R-:W-:-:S04]  /*3430*/  IADD3 R9, R9, 0x400, RZ ;  /* 0x0000040009097810 */ /* 0x002fc80007ffe0ff */
[----:B------:R-:W-:Y:S01]  /*3440*/  IADD3 R11, P1, R6, 0x400, RZ ;  /* 0x00000400060b7810 */ /* 0x000fe20007f3e0ff */
[----:B---3--:R-:W-:Y:S02]  /*3450*/  FMUL.FTZ R25, R7, R4 ;  /* 0x0000000407197220 */ /* 0x008fe40000410000 */
[----:B------:R-:W-:-:S03]  /*3460*/  IMAD.MOV.U32 R7, RZ, RZ, R12 ;  /* 0x000000ffff077224 */ /* 0x000fc600078e000c */
[----:B------:R-:W-:Y:S01]  /*3470*/  F2FP.PACK_AB R10, RZ, R25 ;  /* 0x00000019ff0a723e */ /* 0x000fe200000000ff */
[----:B------:R-:W-:Y:S01]  /*3480*/  IMAD.X R12, RZ, RZ, R7, P1 ;  /* 0x000000ffff0c7224 */ /* 0x000fe200008e0607 */
[----:B------:R-:W-:Y:S02]  /*3490*/  @P2 STG.E [R6.64], R13 ;  /* 0x0000000d06002986 */ /* 0x000fe4000c101924 */
[----:B------:R-:W-:Y:S02]  /*34a0*/  PRMT R20, R10, 0x7610, R20 ;  /* 0x000076100a147816 */ /* 0x000fe40000000014 */
[----:B------:R-:W-:Y:S01]  /*34b0*/  @P2 STG.E [R6.64+0x100], R15 ;  /* 0x0001000f06002986 */ /* 0x000fe2000c101924 */
[----:B------:R-:W-:-:S03]  /*34c0*/  IADD3 R10, R8, 0x200, RZ ;  /* 0x00000200080a7810 */ /* 0x000fc60007ffe0ff */
[----:B------:R-:W-:Y:S04]  /*34d0*/  @P2 STG.E [R6.64+0x200], R21 ;  /* 0x0002001506002986 */ /* 0x000fe8000c101924 */
[----:B------:R-:W-:Y:S04]  /*34e0*/  @P2 STG.E [R6.64+0x300], R25 ;  /* 0x0003001906002986 */ /* 0x000fe8000c101924 */
[----:B------:R0:W-:Y:S02]  /*34f0*/  STS.U16 [R8+0x180], R20 ;  /* 0x0001801408007388 */ /* 0x0001e40000000400 */
[----:B0-----:R-:W-:Y:S01]  /*3500*/  IMAD.MOV.U32 R8, RZ, RZ, R10 ;  /* 0x000000ffff087224 */ /* 0x001fe200078e000a */
[----:B------:R-:W-:Y:S05]  /*3510*/  @!P0 BRA `(.L_x_680) ;  /* 0xfffffdf000008947 */ /* 0x000fea000383ffff */
.L_x_676:
[----:B------:R-:W-:Y:S05]  /*3520*/  BSYNC B0 ;  /* 0x0000000000007941 */ /* 0x000fea0003800000 */
.L_x_675:
[----:B------:R-:W-:Y:S01]  /*3530*/  SHF.R.S32.HI R0, RZ, 0x1f, R17 ;  /* 0x0000001fff007819 */ /* 0x000fe20000011411 */
[----:B------:R-:W-:Y:S01]  /*3540*/  BSSY B0, `(.L_x_681) ;  /* 0x000001c000007945 */ /* 0x000fe20003800000 */
[----:B------:R-:W-:-:S02]  /*3550*/  SHF.R.S32.HI R7, RZ, 0x1f, R22 ;  /* 0x0000001fff077819 */ /* 0x000fc40000011416 */
[----:B------:R-:W-:Y:S02]  /*3560*/  LEA.HI R0, R0, R17, RZ, 0x4 ;  /* 0x0000001100007211 */ /* 0x000fe400078f20ff */
[----:B------:R-:W-:Y:S02]  /*3570*/  LEA.HI R7, R7, R22, RZ, 0x2 ;  /* 0x0000001607077211 */ /* 0x000fe400078f10ff */
[----:B------:R-:W-:Y:S02]  /*3580*/  LOP3.LUT R0, R0, 0xfffffff0, RZ, 0xc0, !PT ;  /* 0xfffffff000007812 */ /* 0x000fe400078ec0ff */
[----:B------:R-:W-:-:S03]  /*3590*/  LOP3.LUT R21, R7, 0xfffffffc, RZ, 0xc0, !PT ;  /* 0xfffffffc07157812 */ /* 0x000fc600078ec0ff */
[----:B------:R-:W-:Y:S02]  /*35a0*/  IMAD.IADD R7, R17, 0x1, -R0 ;  /* 0x0000000111077824 */ /* 0x000fe400078e0a00 */
[----:B------:R-:W-:-:S03]  /*35b0*/  IMAD.IADD R21, R22, 0x1, -R21 ;  /* 0x0000000116157824 */ /* 0x000fc600078e0a15 */
[----:B------:R-:W-:Y:S01]  /*35c0*/  ISETP.NE.AND P1, PT, R18, R7, PT ;  /* 0x000000071200720c */ /* 0x000fe20003f25270 */
[----:B------:R-:W-:Y:S01]  /*35d0*/  IMAD.SHL.U32 R28, R21, 0x8, RZ ;  /* 0x00000008151c7824 */ /* 0x000fe200078e00ff */
[----:B------:R-:W-:Y:S02]  /*35e0*/  CS2R R6, SRZ ;  /* 0x0000000000067805 */ /* 0x000fe4000001ff00 */
[----:B------:R-:W-:Y:S01]  /*35f0*/  ISETP.NE.OR P0, PT, RZ, c[0x0][0x1ec], P1 ;  /* 0x00007b00ff007a0c */ /* 0x000fe20000f05670 */
[--C-:B------:R-:W-:Y:S02]  /*3600*/  IMAD R20, R19, c[0x0][0x1d4], R28.reuse ;  /* 0x0000750013147a24 */ /* 0x100fe400078e021c */
[----:B--2---:R-:W-:Y:S02]  /*3610*/  IMAD R30, R5, c[0x0][0x1d4], R28 ;  /* 0x00007500051e7a24 */ /* 0x004fe400078e021c */
[----:B0-----:R-:W-:Y:S01]  /*3620*/  CS2R R4, SRZ ;  /* 0x0000000000047805 */ /* 0x001fe2000001ff00 */
[----:B------:R-:W-:-:S02]  /*3630*/  SHF.R.S32.HI R0, RZ, 0x1f, R20 ;  /* 0x0000001fff007819 */ /* 0x000fc40000011414 */
        /* <DEDUP_REMOVED lines=11> */
.L_x_683:
[----:B-----5:R0:W-:Y:S02]  /*36f0*/  STS.128 [R21.X16+0x50], R4 ;  /* 0x0000500415007388 */ /* 0x0201e4000000cc00 */
.L_x_682:
[----:B------:R-:W-:Y:S05]  /*3700*/  BSYNC B0 ;  /* 0x0000000000007941 */ /* 0x000fea0003800000 */
.L_x_681:
[----:B------:R-:W-:Y:S01]  /*3710*/  IMAD.SHL.U32 R11, R32, 0x20, RZ ;  /* 0x00000020200b7824 */ /* 0x000fe200078e00ff */
[----:B------:R-:W-:Y:S01]  /*3720*/  IMNMX R43, R17, c[0x0][0x1d4], PT ;  /* 0x00007500112b7a17 */ /* 0x000fe20003800200 */
[----:B------:R-:W-:Y:S01]  /*3730*/  BAR.SYNC.DEFER_BLOCKING 0x0 ;  /* 0x0000000000007b1d */ /* 0x000fe20000010000 */
[----:B------:R-:W-:Y:S01]  /*3740*/  LEA R41, R18, UR9, 0x1 ;  /* 0x0000000912297c11 */ /* 0x000fe2000f8e08ff */
[----:B------:R-:W-:Y:S01]  /*3750*/  IMAD.MOV.U32 R40, RZ, RZ, RZ ;  /* 0x000000ffff287224 */ /* 0x000fe200078e00ff */
[----:B------:R-:W-:Y:S01]  /*3760*/  SHF.R.S32.HI R10, RZ, 0x1f, R11 ;  /* 0x0000001fff0a7819 */ /* 0x000fe2000001140b */
[----:B------:R-:W-:Y:S01]  /*3770*/  CS2R R36, SRZ ;  /* 0x0000000000247805 */ /* 0x000fe2000001ff00 */
[----:B------:R-:W-:Y:S01]  /*3780*/  IADD3 R8, P0, R20, R11, RZ ;  /* 0x0000000b14087210 */ /* 0x000fe20007f1e0ff */
[----:B------:R-:W-:Y:S01]  /*3790*/  BSSY B0, `(.L_x_684) ;  /* 0x0000098000007945 */ /* 0x000fe20003800000 */
[----:B------:R-:W-:Y:S01]  /*37a0*/  IMAD.MOV.U32 R38, RZ, RZ, RZ ;  /* 0x000000ffff267224 */ /* 0x000fe200078e00ff */
[----:B------:R-:W-:Y:S01]  /*37b0*/  CS2R R34, SRZ ;  /* 0x0000000000227805 */ /* 0x000fe2000001ff00 */
[----:B------:R-:W-:-:S02]  /*37c0*/  IMAD.MOV.U32 R33, RZ, RZ, RZ ;  /* 0x000000ffff217224 */ /* 0x000fc400078e00ff */
[----:B------:R-:W-:Y:S01]  /*37d0*/  IMAD.X R9, R0, 0x1, R10, P0 ;  /* 0x0000000100097824 */ /* 0x000fe200000e060a */
[----:B------:R-:W-:Y:S01]  /*37e0*/  LEA R44, P0, R8, c[0x0][0x1a0], 0x1 ;  /* 0x00006800082c7a11 */ /* 0x000fe200078008ff */
[----:B------:R-:W-:-:S03]  /*37f0*/  IMAD.MOV.U32 R31, RZ, RZ, RZ ;  /* 0x000000ffff1f7224 */ /* 0x000fc600078e00ff */
        /* <DEDUP_REMOVED lines=45> */
.L_x_688:
        /* <DEDUP_REMOVED lines=17> */
.L_x_687:
[----:B------:R-:W-:Y:S05]  /*3be0*/  BSYNC B1 ;  /* 0x0000000000017941 */ /* 0x000fea0003800000 */
.L_x_686:
[----:B------:R-:W-:-:S13]  /*3bf0*/  LOP3.LUT P0, RZ, R48, 0xfffffff0, RZ, 0xc0, !PT ;  /* 0xfffffff030ff7812 */ /* 0x000fda000780c0ff */
[----:B------:R-:W-:Y:S05]  /*3c00*/  @!P0 BRA `(.L_x_685) ;  /* 0x0000050000008947 */ /* 0x000fea0003800000 */
[----:B------:R-:W-:Y:S02]  /*3c10*/  ISETP.NE.AND P0, PT, RZ, c[0x0][0x1ec], PT ;  /* 0x00007b00ff007a0c */ /* 0x000fe40003f05270 */
.L_x_691:
        /* <DEDUP_REMOVED lines=8> */
[C---:B------:R-:W-:Y:S02]  /*3ca0*/  LEA R48, P3, R9.reuse, c[0x0][0x1a0], 0x1 ;  /* 0x0000680009307a11 */ /* 0x040fe400078608ff */
        /* <DEDUP_REMOVED lines=15> */
.L_x_689:
[----:B------:R-:W-:Y:S01]  /*3da0*/  IMAD.IADD R24, R42, 0x1, -R3 ;  /* 0x000000012a187824 */ /* 0x000fe200078e0a03 */
[----:B------:R3:W5:Y:S02]  /*3db0*/  LDG.E.128 R12, [R50.64+0x400] ;  /* 0x00040024320c7981 */ /* 0x000764000c1e1d00 */
[--C-:B-----5:R-:W-:Y:S02]  /*3dc0*/  HADD2.F32 R26, -RZ, R8.reuse.H0_H0 ;  /* 0x20000008ff1a7230 */ /* 0x120fe40000004100 */
[----:B--2---:R-:W-:Y:S01]  /*3dd0*/  HADD2.F32 R8, -RZ, R8.H1_H1 ;  /* 0x30000008ff087230 */ /* 0x004fe20000004100 */
[----:B------:R-:W-:-:S05]  /*3de0*/  LEA R27, R24, UR6, 0x1 ;  /* 0x00000006181b7c11 */ /* 0x000fca000f8e08ff */
[----:B------:R-:W2:Y:S01]  /*3df0*/  LDS.U16 R25, [R27+0x90] ;  /* 0x000090001b197984 */ /* 0x000ea20000000400 */
[----:B-1-3--:R-:W-:Y:S01]  /*3e00*/  LEA R50, R24, UR9, 0x1 ;  /* 0x0000000918327c11 */ /* 0x00afe2000f8e08ff */
[----:B--2---:R-:W-:-:S05]  /*3e10*/  HADD2.F32 R25, -RZ, R25.H0_H0 ;  /* 0x20000019ff197230 */ /* 0x004fca0000004100 */
[C---:B------:R-:W-:Y:S01]  /*3e20*/  FFMA.FTZ R31, R25.reuse, R26, R31 ;  /* 0x0000001a191f7223 */ /* 0x040fe2000001001f */
[--C-:B------:R-:W-:Y:S01]  /*3e30*/  HADD2.F32 R26, -RZ, R9.reuse.H0_H0 ;  /* 0x20000009ff1a7230 */ /* 0x100fe20000004100 */
[C---:B------:R-:W-:Y:S01]  /*3e40*/  FFMA.FTZ R34, R25.reuse, R8, R34 ;  /* 0x0000000819227223 */ /* 0x040fe20000010022 */
[--C-:B------:R-:W-:Y:S02]  /*3e50*/  HADD2.F32 R8, -RZ, R10.reuse.H0_H0 ;  /* 0x2000000aff087230 */ /* 0x100fe40000004100 */
        /* <DEDUP_REMOVED lines=22> */
.L_x_690:
        /* <DEDUP_REMOVED lines=21> */
.L_x_685:
[----:B------:R-:W-:Y:S05]  /*4110*/  BSYNC B0 ;  /* 0x0000000000007941 */ /* 0x000fea0003800000 */
.L_x_684:
        /* <DEDUP_REMOVED lines=60> */
.L_x_698:
        /* <DEDUP_REMOVED lines=16> */
.L_x_697:
[----:B------:R-:W-:Y:S05]  /*45e0*/  BSYNC B2 ;  /* 0x0000000000027941 */ /* 0x000fea0003800000 */
.L_x_696:
[----:B------:R-:W-:Y:S02]  /*45f0*/  IADD3 R32, R32, 0x10, RZ ;  /* 0x0000001020207810 */ /* 0x000fe40007ffe0ff */
.L_x_695:
[----:B------:R-:W-:Y:S05]  /*4600*/  BSYNC B1 ;  /* 0x0000000000017941 */ /* 0x000fea0003800000 */
.L_x_694:
[----:B------:R-:W-:-:S13]  /*4610*/  LOP3.LUT P0, RZ, R39, 0xfffffff0, RZ, 0xc0, !PT ;  /* 0xfffffff027ff7812 */ /* 0x000fda000780c0ff */
[----:B------:R-:W-:Y:S05]  /*4620*/  @!P0 BRA `(.L_x_693) ;  /* 0x0000090000008947 */ /* 0x000fea0003800000 */
[C---:B------:R-:W-:Y:S01]  /*4630*/  LEA R42, R32.reuse, UR6, 0x1 ;  /* 0x00000006202a7c11 */ /* 0x040fe2000f8e08ff */
[----:B------:R-:W-:Y:S01]  /*4640*/  IMAD.MOV.U32 R39, RZ, RZ, RZ ;  /* 0x000000ffff277224 */ /* 0x000fe200078e00ff */
[----:B------:R-:W-:-:S03]  /*4650*/  LEA R41, R32, 0x200, 0x5 ;  /* 0x0000020020297811 */ /* 0x000fc600078e28ff */
[----:B------:R-:W-:Y:S02]  /*4660*/  IMAD R42, R3, -0x2, R42 ;  /* 0xfffffffe032a7824 */ /* 0x000fe400078e022a */
.L_x_705:
        /* <DEDUP_REMOVED lines=53> */
.L_x_701:
        /* <DEDUP_REMOVED lines=16> */
.L_x_700:
[----:B------:R-:W-:Y:S05]  /*4ac0*/  BSYNC B1 ;  /* 0x0000000000017941 */ /* 0x000fea0003800000 */
.L_x_699:
        /* <DEDUP_REMOVED lines=48> */
.L_x_704:
        /* <DEDUP_REMOVED lines=16> */
.L_x_703:
[----:B------:R-:W-:Y:S05]  /*4ed0*/  BSYNC B1 ;  /* 0x0000000000017941 */ /* 0x000fea0003800000 */
.L_x_702:
[----:B------:R-:W-:Y:S02]  /*4ee0*/  IADD3 R32, R32, 0x20, RZ ;  /* 0x0000002020207810 */ /* 0x000fe40007ffe0ff */
[----:B------:R-:W-:Y:S02]  /*4ef0*/  IADD3 R39, R39, 0x40, RZ ;  /* 0x0000004027277810 */ /* 0x000fe40007ffe0ff */
[----:B------:R-:W-:Y:S02]  /*4f00*/  ISETP.GE.AND P0, PT, R32, R17, PT ;  /* 0x000000112000720c */ /* 0x000fe40003f06270 */
[----:B------:R-:W-:-:S11]  /*4f10*/  IADD3 R41, R41, 0x400, RZ ;  /* 0x0000040029297810 */ /* 0x000fd60007ffe0ff */
[----:B------:R-:W-:Y:S05]  /*4f20*/  @!P0 BRA `(.L_x_705) ;  /* 0xfffff74000008947 */ /* 0x000fea000383ffff */
.L_x_693:
[----:B------:R-:W-:Y:S05]  /*4f30*/  BSYNC B0 ;  /* 0x0000000000007941 */ /* 0x000fea0003800000 */
.L_x_692:
        /* <DEDUP_REMOVED lines=35> */
.L_x_708:
[----:B-----5:R-:W-:Y:S02]  /*5170*/  HADD2.F32 R0, -RZ, R8.H0_H0 ;  /* 0x20000008ff007230 */ /* 0x020fe40000004100 */
[----:B-1----:R-:W-:Y:S02]  /*5180*/  HADD2.F32 R2, -RZ, R9.H0_H0 ;  /* 0x20000009ff027230 */ /* 0x002fe40000004100 */
[----:B0-----:R-:W-:Y:S01]  /*5190*/  HADD2.F32 R4, -RZ, R10.H0_H0 ;  /* 0x2000000aff047230 */ /* 0x001fe20000004100 */
        /* <DEDUP_REMOVED lines=13> */
.L_x_707:
[----:B------:R-:W-:Y:S05]  /*5270*/  BSYNC B0 ;  /* 0x0000000000007941 */ /* 0x000fea0003800000 */
.L_x_706:
        /* <DEDUP_REMOVED lines=9> */
[----:B------:R-:W-:Y:S02]  /*5310*/  LOP3.LUT R3, R22, 0xfffffffc, RZ, 0xc0, !PT ;  /* 0xfffffffc16037812 */ /* 0x000fe400078ec0ff */
        /* <DEDUP_REMOVED lines=14> */
.L_x_710:
[----:B------:R-:W-:Y:S05]  /*5400*/  BSYNC B0 ;  /* 0x0000000000007941 */ /* 0x000fea0003800000 */
.L_x_709:
        /* <DEDUP_REMOVED lines=21> */
.L_x_712:
[----:B------:R-:W-:Y:S05]  /*5560*/  BSYNC B0 ;  /* 0x0000000000007941 */ /* 0x000fea0003800000 */
.L_x_711:
        /* <DEDUP_REMOVED lines=8> */
.L_x_714:
[----:B------:R-:W-:Y:S05]  /*55f0*/  BSYNC B0 ;  /* 0x0000000000007941 */ /* 0x000fea0003800000 */
.L_x_713:
        /* <DEDUP_REMOVED lines=20> */
.L_x_716:
[----:B------:R-:W-:Y:S05]  /*5740*/  BSYNC B0 ;  /* 0x0000000000007941 */ /* 0x000fea0003800000 */
.L_x_715:
        /* <DEDUP_REMOVED lines=8> */
.L_x_718:
[----:B------:R-:W-:Y:S05]  /*57d0*/  BSYNC B0 ;  /* 0x0000000000007941 */ /* 0x000fea0003800000 */
.L_x_717:
        /* <DEDUP_REMOVED lines=21> */
.L_x_720:
[----:B------:R-:W-:Y:S05]  /*5930*/  BSYNC B0 ;  /* 0x0000000000007941 */ /* 0x000fea0003800000 */
.L_x_719:
        /* <DEDUP_REMOVED lines=8> */
.L_x_722:
[----:B------:R-:W-:Y:S05]  /*59c0*/  BSYNC B0 ;  /* 0x0000000000007941 */ /* 0x000fea0003800000 */
.L_x_721:
        /* <DEDUP_REMOVED lines=20> */
.L_x_724:
[----:B------:R-:W-:Y:S05]  /*5b10*/  BSYNC B0 ;  /* 0x0000000000007941 */ /* 0x000fea0003800000 */
.L_x_723:
        /* <DEDUP_REMOVED lines=16> */
.L_x_725:
        /* <DEDUP_REMOVED lines=58> */
.L_x_632:
[----:B------:R-:W-:Y:S01]  /*5fc0*/  IMAD.MOV.U32 R44, RZ, RZ, 0x8 ;  /* 0x00000008ff2c7424 */ /* 0x000fe200078e00ff */
[----:B------:R-:W-:Y:S01]  /*5fd0*/  MOV R30, 0x6010 ;  /* 0x00006010001e7802 */ /* 0x000fe20000000f00 */
[----:B------:R-:W-:Y:S02]  /*5fe0*/  IMAD.MOV.U32 R47, RZ, RZ, 0x1f ;  /* 0x0000001fff2f7424 */ /* 0x000fe400078e00ff */
[----:B------:R-:W-:Y:S02]  /*5ff0*/  IMAD.MOV.U32 R46, RZ, RZ, 0xffff ;  /* 0x0000ffffff2e7424 */ /* 0x000fe400078e00ff */
[----:B------:R-:W-:Y:S05]  /*6000*/  CALL.REL.NOINC `($__internal_5_$__cuda_sm70_shflsync_bfly_p) ;  /* 0x0000034000007944 */ /* 0x000fea0003c00000 */
[----:B01----:R-:W-:Y:S05]  /*6010*/  BRA `(.L_x_726) ;  /* 0xffffb7a000007947 */ /* 0x003fea000383ffff */
.L_x_633:
[----:B------:R-:W-:Y:S01]  /*6020*/  IMAD.MOV.U32 R44, RZ, RZ, 0x4 ;  /* 0x00000004ff2c7424 */ /* 0x000fe200078e00ff */
[----:B------:R-:W-:Y:S01]  /*6030*/  MOV R30, 0x6070 ;  /* 0x00006070001e7802 */ /* 0x000fe20000000f00 */
[----:B------:R-:W-:Y:S02]  /*6040*/  IMAD.MOV.U32 R47, RZ, RZ, 0x1f ;  /* 0x0000001fff2f7424 */ /* 0x000fe400078e00ff */
[----:B------:R-:W-:Y:S02]  /*6050*/  IMAD.MOV.U32 R46, RZ, RZ, 0xffff ;  /* 0x0000ffffff2e7424 */ /* 0x000fe400078e00ff */
[----:B------:R-:W-:Y:S05]  /*6060*/  CALL.REL.NOINC `($__internal_5_$__cuda_sm70_shflsync_bfly_p) ;  /* 0x000002e000007944 */ /* 0x000fea0003c00000 */
[----:B01----:R-:W-:Y:S01]  /*6070*/  FADD.FTZ R49, R49, R44 ;  /* 0x0000002c31317221 */ /* 0x003fe20000010000 */
[----:B------:R-:W-:Y:S01]  /*6080*/  MOV R30, 0x60d0 ;  /* 0x000060d0001e7802 */ /* 0x000fe20000000f00 */
[----:B------:R-:W-:-:S02]  /*6090*/  IMAD.MOV.U32 R44, RZ, RZ, 0x2 ;  /* 0x00000002ff2c7424 */ /* 0x000fc400078e00ff */
[----:B------:R-:W-:Y:S02]  /*60a0*/  IMAD.MOV.U32 R47, RZ, RZ, 0x1f ;  /* 0x0000001fff2f7424 */ /* 0x000fe400078e00ff */
[----:B------:R-:W-:Y:S02]  /*60b0*/  IMAD.MOV.U32 R46, RZ, RZ, 0xffff ;  /* 0x0000ffffff2e7424 */ /* 0x000fe400078e00ff */
[----:B------:R-:W-:Y:S05]  /*60c0*/  CALL.REL.NOINC `($__internal_5_$__cuda_sm70_shflsync_bfly_p) ;  /* 0x0000028000007944 */ /* 0x000fea0003c00000 */
[----:B-1----:R-:W-:Y:S01]  /*60d0*/  FADD.FTZ R3, R49, R44 ;  /* 0x0000002c31037221 */ /* 0x002fe20000010000 */
[----:B------:R-:W-:Y:S01]  /*60e0*/  MOV R30, 0x6140 ;  /* 0x00006140001e7802 */ /* 0x000fe20000000f00 */
[----:B------:R-:W-:Y:S02]  /*60f0*/  IMAD.MOV.U32 R44, RZ, RZ, 0x1 ;  /* 0x00000001ff2c7424 */ /* 0x000fe400078e00ff */
[----:B0-----:R-:W-:Y:S02]  /*6100*/  IMAD.MOV.U32 R47, RZ, RZ, 0x1f ;  /* 0x0000001fff2f7424 */ /* 0x001fe400078e00ff */
[----:B------:R-:W-:Y:S02]  /*6110*/  IMAD.MOV.U32 R46, RZ, RZ, 0xffff ;  /* 0x0000ffffff2e7424 */ /* 0x000fe400078e00ff */
[----:B------:R-:W-:-:S02]  /*6120*/  IMAD.MOV.U32 R49, RZ, RZ, R3 ;  /* 0x000000ffff317224 */ /* 0x000fc400078e0003 */
[----:B------:R-:W-:Y:S05]  /*6130*/  CALL.REL.NOINC `($__internal_5_$__cuda_sm70_shflsync_bfly_p) ;  /* 0x0000021000007944 */ /* 0x000fea0003c00000 */
[----:B01----:R-:W-:Y:S05]  /*6140*/  BRA `(.L_x_727) ;  /* 0xffffb6f000007947 */ /* 0x003fea000383ffff */
.L_x_646:
[----:B------:R-:W-:Y:S01]  /*6150*/  IMAD.MOV.U32 R44, RZ, RZ, 0x2 ;  /* 0x00000002ff2c7424 */ /* 0x000fe200078e00ff */
[----:B------:R-:W-:Y:S01]  /*6160*/  MOV R30, 0x61a0 ;  /* 0x000061a0001e7802 */ /* 0x000fe20000000f00 */
[----:B------:R-:W-:-:S02]  /*6170*/  IMAD.MOV.U32 R47, RZ, RZ, 0x1f ;  /* 0x0000001fff2f7424 */ /* 0x000fc400078e00ff */
[----:B------:R-:W-:Y:S02]  /*6180*/  IMAD.MOV.U32 R46, RZ, RZ, -0x1 ;  /* 0xffffffffff2e7424 */ /* 0x000fe400078e00ff */
[----:B------:R-:W-:Y:S05]  /*6190*/  CALL.REL.NOINC `($__internal_5_$__cuda_sm70_shflsync_bfly_p) ;  /* 0x000001b000007944 */ /* 0x000fea0003c00000 */
[----:B01----:R-:W-:Y:S05]  /*61a0*/  BRA `(.L_x_728) ;  /* 0xffffc21000007947 */ /* 0x003fea000383ffff */
.L_x_647:
[----:B------:R-:W-:Y:S01]  /*61b0*/  IMAD.MOV.U32 R44, RZ, RZ, 0x1 ;  /* 0x00000001ff2c7424 */ /* 0x000fe200078e00ff */
[----:B------:R-:W-:Y:S01]  /*61c0*/  MOV R30, 0x6200 ;  /* 0x00006200001e7802 */ /* 0x000fe20000000f00 */
[----:B------:R-:W-:Y:S02]  /*61d0*/  IMAD.MOV.U32 R47, RZ, RZ, 0x1f ;  /* 0x0000001fff2f7424 */ /* 0x000fe400078e00ff */
[----:B------:R-:W-:Y:S02]  /*61e0*/  IMAD.MOV.U32 R46, RZ, RZ, -0x1 ;  /* 0xffffffffff2e7424 */ /* 0x000fe400078e00ff */
[----:B------:R-:W-:Y:S05]  /*61f0*/  CALL.REL.NOINC `($__internal_5_$__cuda_sm70_shflsync_bfly_p) ;  /* 0x0000015000007944 */ /* 0x000fea0003c00000 */
[----:B01----:R-:W-:Y:S05]  /*6200*/  BRA `(.L_x_729) ;  /* 0xffffc1e000007947 */ /* 0x003fea000383ffff */
.L_x_651:
[----:B------:R-:W-:Y:S01]  /*6210*/  IMAD.MOV.U32 R49, RZ, RZ, R4 ;  /* 0x000000ffff317224 */ /* 0x000fe200078e0004 */
[----:B--2---:R-:W-:Y:S01]  /*6220*/  MOV R30, 0x6270 ;  /* 0x00006270001e7802 */ /* 0x004fe20000000f00 */
[----:B------:R-:W-:Y:S02]  /*6230*/  IMAD.MOV.U32 R44, RZ, RZ, 0x10 ;  /* 0x00000010ff2c7424 */ /* 0x000fe400078e00ff */
[----:B------:R-:W-:Y:S02]  /*6240*/  IMAD.MOV.U32 R47, RZ, RZ, 0x1f ;  /* 0x0000001fff2f7424 */ /* 0x000fe400078e00ff */
[----:B------:R-:W-:-:S02]  /*6250*/  IMAD.MOV.U32 R46, RZ, RZ, -0x1 ;  /* 0xffffffffff2e7424 */ /* 0x000fc400078e00ff */
[----:B0---4-:R-:W-:Y:S05]  /*6260*/  CALL.REL.NOINC `($__internal_5_$__cuda_sm70_shflsync_bfly_p) ;  /* 0x000000e000007944 */ /* 0x011fea0003c00000 */
[----:B01----:R-:W-:Y:S05]  /*6270*/  BRA `(.L_x_730) ;  /* 0xffffc39000007947 */ /* 0x003fea000383ffff */
.L_x_652:
[----:B------:R-:W-:Y:S01]  /*6280*/  IMAD.MOV.U32 R44, RZ, RZ, 0x8 ;  /* 0x00000008ff2c7424 */ /* 0x000fe200078e00ff */
[----:B--2---:R-:W-:Y:S01]  /*6290*/  MOV R30, 0x62d0 ;  /* 0x000062d0001e7802 */ /* 0x004fe20000000f00 */
[----:B------:R-:W-:-:S02]  /*62a0*/  IMAD.MOV.U32 R47, RZ, RZ, 0x1f ;  /* 0x0000001fff2f7424 */ /* 0x000fc400078e00ff */
[----:B------:R-:W-:Y:S02]  /*62b0*/  IMAD.MOV.U32 R46, RZ, RZ, -0x1 ;  /* 0xffffffffff2e7424 */ /* 0x000fe400078e00ff */
[----:B01--4-:R-:W-:Y:S05]  /*62c0*/  CALL.REL.NOINC `($__internal_5_$__cuda_sm70_shflsync_bfly_p) ;  /* 0x0000008000007944 */ /* 0x013fea0003c00000 */
[----:B-1----:R-:W-:Y:S01]  /*62d0*/  FMNMX.FTZ R0, R49, R44, !PT ;  /* 0x0000002c31007209 */ /* 0x002fe20007810000 */
[----:B------:R-:W-:Y:S01]  /*62e0*/  IMAD.MOV.U32 R44, RZ, RZ, 0x4 ;  /* 0x00000004ff2c7424 */ /* 0x000fe200078e00ff */
[----:B------:R-:W-:Y:S01]  /*62f0*/  MOV R30, 0x6340 ;  /* 0x00006340001e7802 */ /* 0x000fe20000000f00 */
[----:B0-----:R-:W-:Y:S02]  /*6300*/  IMAD.MOV.U32 R47, RZ, RZ, 0x1f ;  /* 0x0000001fff2f7424 */ /* 0x001fe400078e00ff */
[----:B------:R-:W-:Y:S02]  /*6310*/  IMAD.MOV.U32 R46, RZ, RZ, -0x1 ;  /* 0xffffffffff2e7424 */ /* 0x000fe400078e00ff */
[----:B------:R-:W-:Y:S02]  /*6320*/  IMAD.MOV.U32 R49, RZ, RZ, R0 ;  /* 0x000000ffff317224 */ /* 0x000fe400078e0000 */
[----:B------:R-:W-:Y:S05]  /*6330*/  CALL.REL.NOINC `($__internal_5_$__cuda_sm70_shflsync_bfly_p) ;  /* 0x0000001000007944 */ /* 0x000fea0003c00000 */
[----:B01----:R-:W-:Y:S05]  /*6340*/  BRA `(.L_x_731) ;  /* 0xffffc31000007947 */ /* 0x003fea000383ffff */
        .weak           $__internal_5_$__cuda_sm70_shflsync_bfly_p
        .type           $__internal_5_$__cuda_sm70_shflsync_bfly_p,@function
        .size           $__internal_5_$__cuda_sm70_shflsync_bfly_p,(.L_x_2213 - $__internal_5_$__cuda_sm70_shflsync_bfly_p)
$__internal_5_$__cuda_sm70_shflsync_bfly_p:
[----:B------:R-:W-:Y:S01]  /*6350*/  IMAD.MOV.U32 R31, RZ, RZ, 0x0 ;  /* 0x00000000ff1f7424 */ /* 0x000fe200078e00ff */
[----:B------:R-:W-:Y:S04]  /*6360*/  WARPSYNC R46 ;  /* 0x0000002e00007348 */ /* 0x000fe80003800000 */
[----:B------:R0:W1:Y:S01]  /*6370*/  SHFL.BFLY PT, R44, R49, R44, R47 ;  /* 0x0c00002c312c7389 */ /* 0x00006200000e002f */
[----:B------:R-:W-:Y:S05]  /*6380*/  RET.REL.NODEC R30 `(_ZN4mmha33masked_multihead_attention_kernelItLi32ELi32ELi4ELi4ELi64ELb1ELb0EEEv26Multihead_attention_paramsIT_XT5_EE) ;  /* 0xffff9c701e007950 */ /* 0x000fea0003c3ffff */
.L_x_732:
        /* <DEDUP_REMOVED lines=15> */
.L_x_2213:


//--------------------- .text._ZN4mmha33masked_multihead_attention_kernelIfLi32ELi32ELi1ELi8ELi256ELb1ELb1EEEv26Multihead_attention_paramsIT_XT5_EE --------------------------
	.section	.text._ZN4mmha33masked_multihead_attention_kernelIfLi32ELi32ELi1ELi8ELi256ELb1ELb1EEEv26Multihead_attention_paramsIT_XT5_EE,"ax",@progbits
	.sectioninfo	@"SHI_REGISTERS=128"
	.align	128
        .global         _ZN4mmha33masked_multihead_attention_kernelIfLi32ELi32ELi1ELi8ELi256ELb1ELb1EEEv26Multihead_attention_paramsIT_XT5_EE
        .type           _ZN4mmha33masked_multihead_attention_kernelIfLi32ELi32ELi1ELi8ELi256ELb1ELb1EEEv26Multihead_attention_paramsIT_XT5_EE,@function
        .size           _ZN4mmha33masked_multihead_attention_kernelIfLi32ELi32ELi1ELi8ELi256ELb1ELb1EEEv26Multihead_attention_paramsIT_XT5_EE,(.L_x_2214 - _ZN4mmha33masked_multihead_attention_kernelIfLi32ELi32ELi1ELi8ELi256ELb1ELb1EEEv26Multihead_attention_paramsIT_XT5_EE)
        .other          _ZN4mmha33masked_multihead_attention_kernelIfLi32ELi32ELi1ELi8ELi256ELb1ELb1EEEv26Multihead_attention_paramsIT_XT5_EE,@"STO_CUDA_ENTRY STV_DEFAULT"
_ZN4mmha33masked_multihead_attention_kernelIfLi32ELi32ELi1ELi8ELi256ELb1ELb1EEEv26Multihead_attention_paramsIT_XT5_EE:
.text._ZN4mmha33masked_multihead_attention_kernelIfLi32ELi32ELi1ELi8ELi256ELb1ELb1EEEv26Multihead_attention_paramsIT_XT5_EE:
        /* <DEDUP_REMOVED lines=11> */
.L_x_733:
[----:B------:R-:W-:Y:S01]  /*00b0*/  IABS R5, c[0x0][0x1d0] ;  /* 0x0000740000057a13 */ /* 0x000fe20000000000 */
[----:B------:R-:W-:Y:S01]  /*00c0*/  IMAD.MOV.U32 R17, RZ, RZ, 0x4 ;  /* 0x00000004ff117424 */ /* 0x000fe200078e00ff */
[----:B------:R-:W-:Y:S02]  /*00d0*/  ISETP.NE.AND P2, PT, RZ, c[0x0][0x1d0], PT ;  /* 0x00007400ff007a0c */ /* 0x000fe40003f45270 */
[----:B------:R-:W1:Y:S01]  /*00e0*/  I2F.RP R0, R5 ;  /* 0x0000000500007306 */ /* 0x000e620000209400 */
[----:B------:R-:W-:Y:S01]  /*00f0*/  ISETP.NE.AND P3, PT, RZ, c[0x0][0x1ec], PT ;  /* 0x00007b00ff007a0c */ /* 0x000fe20003f65270 */
[----:B0-----:R-:W-:-:S04]  /*0100*/  IMAD.WIDE R116, R109, R17, c[0x0][0x278] ;  /* 0x00009e006d747625 */ /* 0x001fc800078e0211 */
[----:B------:R-:W-:Y:S02]  /*0110*/  IMAD.MOV.U32 R119, RZ, RZ, RZ ;  /* 0x000000ffff777224 */ /* 0x000fe400078e00ff */
[----:B------:R0:W2:Y:S01]  /*0120*/  LDG.E R116, [R116.64] ;  /* 0x0000000674747981 */ /* 0x0000a2000c1e1900 */
[----:B-1----:R-:W1:Y:S02]  /*0130*/  MUFU.RCP R0, R0 ;  /* 0x0000000000007308 */ /* 0x002e640000001000 */
[----:B-1----:R-:W-:-:S06]  /*0140*/  IADD3 R2, R0, 0xffffffe, RZ ;  /* 0x0ffffffe00027810 */ /* 0x002fcc0007ffe0ff */
[----:B------:R1:W3:Y:S02]  /*0150*/  F2I.FTZ.U32.TRUNC.NTZ R3, R2 ;  /* 0x0000000200037305 */ /* 0x0002e4000021f000 */
[----:B-1----:R-:W-:Y:S02]  /*0160*/  IMAD.MOV.U32 R2, RZ, RZ, RZ ;  /* 0x000000ffff027224 */ /* 0x002fe400078e00ff */
[----:B---3--:R-:W-:-:S04]  /*0170*/  IMAD.MOV R4, RZ, RZ, -R3 ;  /* 0x000000ffff047224 */ /* 0x008fc800078e0a03 */
[----:B------:R-:W-:Y:S01]  /*0180*/  IMAD R7, R4, R5, RZ ;  /* 0x0000000504077224 */ /* 0x000fe200078e02ff */
[----:B------:R-:W-:-:S03]  /*0190*/  IABS R4, R109 ;  /* 0x0000006d00047213 */ /* 0x000fc60000000000 */
[----:B------:R-:W-:-:S06]  /*01a0*/  IMAD.HI.U32 R3, R3, R7, R2 ;  /* 0x0000000703037227 */ /* 0x000fcc00078e0002 */
[----:B------:R-:W-:-:S05]  /*01b0*/  IMAD.HI.U32 R3, R3, R4, RZ ;  /* 0x0000000403037227 */ /* 0x000fca00078e00ff */
[----:B------:R-:W-:-:S05]  /*01c0*/  IADD3 R0, -R3, RZ, RZ ;  /* 0x000000ff03007210 */ /* 0x000fca0007ffe1ff */
[----:B------:R-:W-:-:S05]  /*01d0*/  IMAD R0, R5, R0, R4 ;  /* 0x0000000005007224 */ /* 0x000fca00078e0204 */
[----:B------:R-:W-:-:S13]  /*01e0*/  ISETP.GT.U32.AND P0, PT, R5, R0, PT ;  /* 0x000000000500720c */ /* 0x000fda0003f04070 */
[----:B------:R-:W-:Y:S01]  /*01f0*/  @!P0 IMAD.IADD R0, R0, 0x1, -R5 ;  /* 0x0000000100008824 */ /* 0x000fe200078e0a05 */
[----:B------:R-:W-:Y:S02]  /*0200*/  @!P0 IADD3 R3, R3, 0x1, RZ ;  /* 0x0000000103038810 */ /* 0x000fe40007ffe0ff */
[----:B------:R-:W-:Y:S02]  /*0210*/  ISETP.NE.U32.AND P0, PT, RZ, c[0x0][0x240], PT ;  /* 0x00009000ff007a0c */ /* 0x000fe40003f05070 */
[----:B------:R-:W-:Y:S02]  /*0220*/  ISETP.GE.U32.AND P1, PT, R0, R5, PT ;  /* 0x000000050000720c */ /* 0x000fe40003f26070 */
[----:B------:R-:W-:Y:S02]  /*0230*/  LOP3.LUT R0, R109, c[0x0][0x1d0], RZ, 0x3c, !PT ;  /* 0x000074006d007a12 */ /* 0x000fe400078e3cff */
[----:B------:R-:W-:Y:S02]  /*0240*/  ISETP.NE.AND.EX P0, PT, RZ, c[0x0][0x244], !P3, P0 ;  /* 0x00009100ff007a0c */ /* 0x000fe40005f05300 */
[----:B------:R-:W-:-:S07]  /*0250*/  ISETP.GE.AND P4, PT, R0, RZ, PT ;  /* 0x000000ff0000720c */ /* 0x000fce0003f86270 */
[----:B------:R-:W-:-:S05]  /*0260*/  @P1 IADD3 R3, R3, 0x1, RZ ;  /* 0x0000000103031810 */ /* 0x000fca0007ffe0ff */
[----:B------:R-:W-:-:S05]  /*0270*/  IMAD.MOV.U32 R22, RZ, RZ, R3 ;  /* 0x000000ffff167224 */ /* 0x000fca00078e0003 */
[----:B------:R-:W-:Y:S02]  /*0280*/  @!P4 IADD3 R22, -R22, RZ, RZ ;  /* 0x000000ff1616c210 */ /* 0x000fe40007ffe1ff */
[----:B------:R-:W-:-:S05]  /*0290*/  @!P2 LOP3.LUT R22, RZ, c[0x0][0x1d0], RZ, 0x33, !PT ;  /* 0x00007400ff16aa12 */ /* 0x000fca00078e33ff */
[----:B------:R-:W-:-:S05]  /*02a0*/  @P0 IMAD.WIDE R2, R22, R17, c[0x0][0x240] ;  /* 0x0000900016020625 */ /* 0x000fca00078e0211 */
[----:B------:R1:W3:Y:S04]  /*02b0*/  @P0 LDG.E R119, [R2.64] ;  /* 0x0000000602770981 */ /* 0x0002e8000c1e1900 */
[----:B------:R-:W4:Y:S04]  /*02c0*/  S2R R7, SR_TID.X ;  /* 0x0000000000077919 */ /* 0x000f280000002100 */
[----:B------:R-:W0:Y:S01]  /*02d0*/  S2R R6, SR_CTAID.X ;  /* 0x0000000000067919 */ /* 0x000e220000002500 */
[----:B------:R-:W-:Y:S02]  /*02e0*/  ISETP.EQ.U32.AND P2, PT, RZ, c[0x0][0x180], PT ;  /* 0x00006000ff007a0c */ /* 0x000fe40003f42070 */
[----:B------:R-:W-:-:S04]  /*02f0*/  ISETP.NE.U32.AND P4, PT, RZ, c[0x0][0x170], PT ;  /* 0x00005c00ff007a0c */ /* 0x000fc80003f85070 */
[----:B------:R-:W-:Y:S02]  /*0300*/  ISETP.NE.AND.EX P4, PT, RZ, c[0x0][0x174], PT, P4 ;  /* 0x00005d00ff007a0c */ /* 0x000fe40003f85340 */
[----:B----4-:R-:W-:-:S04]  /*0310*/  ISETP.GE.AND P1, PT, R7, 0x20, PT ;  /* 0x000000200700780c */ /* 0x010fc80003f26270 */
[----:B------:R-:W-:-:S04]  /*0320*/  ISETP.EQ.OR.EX P2, PT, RZ, c[0x0][0x184], P1, P2 ;  /* 0x00006100ff007a0c */ /* 0x000fc80000f42720 */
[----:B------:R-:W-:Y:S02]  /*0330*/  ISETP.NE.OR P2, PT, RZ, c[0x0][0x1ec], P2 ;  /* 0x00007b00ff007a0c */ /* 0x000fe40001745670 */
[----:B------:R-:W-:Y:S01]  /*0340*/  ISETP.GT.OR P4, PT, R7, 0x1f, !P4 ;  /* 0x0000001f0700780c */ /* 0x000fe20006784670 */
[----:B0-----:R-:W-:Y:S01]  /*0350*/  IMAD.SHL.U32 R0, R6, 0x20, RZ ;  /* 0x0000002006007824 */ /* 0x001fe200078e00ff */
[----:B------:R-:W-:Y:S01]  /*0360*/  PLOP3.LUT P1, PT, P1, PT, PT, 0x8, 0x0 ;  /* 0x000000000000781c */ /* 0x000fe20000f2e170 */
[----:B------:R-:W-:Y:S02]  /*0370*/  HFMA2.MMA R18, -RZ, RZ, 0, 0 ;  /* 0x00000000ff127435 */ /* 0x000fe400000001ff */
[----:B------:R-:W-:-:S06]  /*0380*/  IMAD.IADD R4, R0, 0x1, R7 ;  /* 0x0000000100047824 */ /* 0x000fcc00078e0207 */
[----:B------:R-:W-:Y:S02]  /*0390*/  @!P2 PLOP3.LUT P1, PT, PT, PT, PT, 0x80, 0x0 ;  /* 0x000000000000a81c */ /* 0x000fe40003f2f070 */
[----:B-1----:R-:W-:Y:S01]  /*03a0*/  @!P4 IMAD.WIDE R2, R4, R17, c[0x0][0x170] ;  /* 0x00005c000402c625 */ /* 0x002fe200078e0211 */
[----:B------:R-:W-:-:S04]  /*03b0*/  SHF.R.S32.HI R8, RZ, 0x1f, R7 ;  /* 0x0000001fff087819 */ /* 0x000fc80000011407 */
[----:B------:R0:W5:Y:S01]  /*03c0*/  @!P4 LDG.E R18, [R2.64] ;  /* 0x000000060212c981 */ /* 0x000162000c1e1900 */
[----:B------:R-:W-:Y:S02]  /*03d0*/  ISETP.GT.AND P4, PT, R7, 0x1f, PT ;  /* 0x0000001f0700780c */ /* 0x000fe40003f84270 */
[----:B------:R-:W-:-:S03]  /*03e0*/  LEA.HI R8, R8, R7, RZ, 0x2 ;  /* 0x0000000708087211 */ /* 0x000fc600078f10ff */
[----:B------:R-:W-:Y:S01]  /*03f0*/  PLOP3.LUT P5, PT, P0, P1, PT, 0x80, 0x0 ;  /* 0x000000000000781c */ /* 0x000fe200007a3070 */
[----:B------:R-:W-:Y:S01]  /*0400*/  IMAD R117, R109, c[0x0][0x1d8], R6 ;  /* 0x000076006d757a24 */ /* 0x000fe200078e0206 */
[----:B------:R-:W-:-:S03]  /*0410*/  LOP3.LUT R8, R8, 0xfffffffc, RZ, 0xc0, !PT ;  /* 0xfffffffc08087812 */ /* 0x000fc600078ec0ff */
[----:B------:R-:W-:Y:S02]  /*0420*/  IMAD.SHL.U32 R115, R117, 0x20, RZ ;  /* 0x0000002075737824 */ /* 0x000fe400078e00ff */
[----:B------:R-:W-:-:S03]  /*0430*/  IMAD.IADD R15, R7, 0x1, -R8 ;  /* 0x00000001070f7824 */ /* 0x000fc600078e0a08 */
[----:B------:R-:W-:Y:S01]  /*0440*/  IADD3 R14, R115, R8, RZ ;  /* 0x00000008730e7210 */ /* 0x000fe20007ffe0ff */
[----:B------:R-:W-:Y:S01]  /*0450*/  IMAD.MOV.U32 R13, RZ, RZ, RZ ;  /* 0x000000ffff0d7224 */ /* 0x000fe200078e00ff */
[----:B--2---:R-:W-:-:S05]  /*0460*/  IADD3 R114, R116, -0x1, RZ ;  /* 0xffffffff74727810 */ /* 0x004fca0007ffe0ff */
[----:B0-----:R-:W-:-:S04]  /*0470*/  @!P4 IMAD R3, R114, 0x4, R15 ;  /* 0x000000047203c824 */ /* 0x001fc800078e020f */
[----:B------:R-:W-:Y:S02]  /*0480*/  @!P4 IMAD R3, R14, c[0x0][0x1d4], R3 ;  /* 0x000075000e03ca24 */ /* 0x000fe400078e0203 */
[----:B---3--:R-:W-:-:S04]  /*0490*/  @P5 IMAD R2, R119, c[0x0][0x1d8], R6 ;  /* 0x0000760077025a24 */ /* 0x008fc800078e0206 */
[----:B------:R-:W-:Y:S02]  /*04a0*/  @P5 IMAD R8, R2, 0x20, R7 ;  /* 0x0000002002085824 */ /* 0x000fe400078e0207 */
[----:B------:R-:W-:-:S04]  /*04b0*/  @!P4 IMAD.WIDE R2, R3, R17, c[0x0][0x198] ;  /* 0x000066000302c625 */ /* 0x000fc800078e0211 */
[----:B------:R-:W-:Y:S01]  /*04c0*/  @P5 IMAD.WIDE R8, R8, R17, c[0x0][0x230] ;  /* 0x00008c0008085625 */ /* 0x000fe200078e0211 */
[----:B------:R0:W5:Y:S04]  /*04d0*/  @!P4 LDG.E R13, [R2.64] ;  /* 0x00000006020dc981 */ /* 0x000168000c1e1900 */
[----:B------:R0:W5:Y:S01]  /*04e0*/  @P5 LDG.E R20, [R8.64] ;  /* 0x0000000608145981 */ /* 0x000162000c1e1900 */
[----:B------:R-:W-:-:S04]  /*04f0*/  ISETP.NE.U32.AND P6, PT, RZ, c[0x0][0x1f8], PT ;  /* 0x00007e00ff007a0c */ /* 0x000fc80003fc5070 */
[----:B------:R-:W-:Y:S01]  /*0500*/  ISETP.NE.AND.EX P6, PT, RZ, c[0x0][0x1fc], PT, P6 ;  /* 0x00007f00ff007a0c */ /* 0x000fe20003fc5360 */
[----:B------:R-:W-:Y:S02]  /*0510*/  IMAD.MOV.U32 R16, RZ, RZ, RZ ;  /* 0x000000ffff107224 */ /* 0x000fe400078e00ff */
[----:B------:R-:W-:Y:S01]  /*0520*/  @!P2 IMAD.WIDE R4, R4, R17, c[0x0][0x180] ;  /* 0x000060000404a625 */ /* 0x000fe200078e0211 */
[----:B------:R-:W-:Y:S02]  /*0530*/  SHF.R.S32.HI R12, RZ, 0x1f, R109 ;  /* 0x0000001fff0c7819 */ /* 0x000fe4000001146d */
[----:B------:R-:W-:Y:S02]  /*0540*/  IABS R19, c[0x0][0x1d4] ;  /* 0x0000750000137a13 */ /* 0x000fe40000000000 */
[----:B------:R1:W5:Y:S05]  /*0550*/  @!P2 LDG.E R16, [R4.64] ;  /* 0x000000060410a981 */ /* 0x00036a000c1e1900 */
[----:B------:R-:W-:-:S04]  /*0560*/  @P6 LEA R10, P2, R109, c[0x0][0x1f8], 0x2 ;  /* 0x00007e006d0a6a11 */ /* 0x000fc800078410ff */
[----:B------:R-:W-:Y:S02]  /*0570*/  @P6 LEA.HI.X R11, R109, c[0x0][0x1fc], R12, 0x2, P2 ;  /* 0x00007f006d0b6a11 */ /* 0x000fe400010f140c */
[----:B------:R-:W2:Y:S08]  /*0580*/  I2F.RP R12, R19 ;  /* 0x00000013000c7306 */ /* 0x000eb00000209400 */
[----:B--2---:R-:W1:Y:S02]  /*0590*/  MUFU.RCP R12, R12 ;  /* 0x0000000c000c7308 */ /* 0x004e640000001000 */
[----:B-1----:R-:W-:-:S06]  /*05a0*/  IADD3 R4, R12, 0xffffffe, RZ ;  /* 0x0ffffffe0c047810 */ /* 0x002fcc0007ffe0ff */
[----:B------:R1:W2:Y:S01]  /*05b0*/  F2I.FTZ.U32.TRUNC.NTZ R5, R4 ;  /* 0x0000000400057305 */ /* 0x0002a2000021f000 */
[----:B------:R-:W-:-:S06]  /*05c0*/  MOV R113, RZ ;  /* 0x000000ff00717202 */ /* 0x000fcc0000000f00 */
[----:B------:R3:W5:Y:S01]  /*05d0*/  @P6 LDG.E R113, [R10.64] ;  /* 0x000000060a716981 */ /* 0x000762000c1e1900 */
[----:B-1----:R-:W-:Y:S02]  /*05e0*/  IMAD.MOV.U32 R4, RZ, RZ, RZ ;  /* 0x000000ffff047224 */ /* 0x002fe400078e00ff */
[----:B--2---:R-:W-:-:S04]  /*05f0*/  IMAD.MOV R24, RZ, RZ, -R5 ;  /* 0x000000ffff187224 */ /* 0x004fc800078e0a05 */
[----:B---3--:R-:W-:Y:S01]  /*0600*/  IMAD R11, R24, R19, RZ ;  /* 0x00000013180b7224 */ /* 0x008fe200078e02ff */
[----:B------:R-:W-:-:S03]  /*0610*/  IABS R10, R114 ;  /* 0x00000072000a7213 */ /* 0x000fc60000000000 */
[----:B------:R-:W-:-:S06]  /*0620*/  IMAD.HI.U32 R5, R5, R11, R4 ;  /* 0x0000000b05057227 */ /* 0x000fcc00078e0004 */
[----:B------:R-:W-:-:S04]  /*0630*/  IMAD.HI.U32 R5, R5, R10, RZ ;  /* 0x0000000a05057227 */ /* 0x000fc800078e00ff */
[----:B------:R-:W-:-:S04]  /*0640*/  IMAD.MOV R5, RZ, RZ, -R5 ;  /* 0x000000ffff057224 */ /* 0x000fc800078e0a05 */
[----:B------:R-:W-:-:S05]  /*0650*/  IMAD R10, R19, R5, R10 ;  /* 0x00000005130a7224 */ /* 0x000fca00078e020a */
[----:B------:R-:W-:Y:S01]  /*0660*/  ISETP.GT.U32.AND P2, PT, R19, R10, PT ;  /* 0x0000000a1300720c */ /* 0x000fe20003f44070 */
[----:B------:R-:W-:Y:S01]  /*0670*/  IMAD R0, R109, c[0x0][0x1c8], R0 ;  /* 0x000072006d007a24 */ /* 0x000fe200078e0200 */
[----:B------:R-:W-:Y:S01]  /*0680*/  BSSY B0, `(.L_x_734) ;  /* 0x0000013000007945 */ /* 0x000fe20003800000 */
[----:B------:R-:W-:-:S10]  /*0690*/  IMAD.MOV.U32 R11, RZ, RZ, RZ ;  /* 0x000000ffff0b7224 */ /* 0x000fd400078e00ff */
[----:B------:R-:W-:Y:S02]  /*06a0*/  @!P2 IADD3 R10, R10, -R19, RZ ;  /* 0x800000130a0aa210 */ /* 0x000fe40007ffe0ff */
[----:B------:R-:W-:-:S04]  /*06b0*/  ISETP.NE.AND P2, PT, RZ, c[0x0][0x1c8], PT ;  /* 0x00007200ff007a0c */ /* 0x000fc80003f45270 */
[----:B------:R-:W-:Y:S01]  /*06c0*/  SEL R0, R115, R0, !P2 ;  /* 0x0000000073007207 */ /* 0x000fe20005000000 */
[----:B------:R-:W-:Y:S05]  /*06d0*/  @P4 BRA `(.L_x_735) ;  /* 0x000000d000004947 */ /* 0x000fea0003800000 */
[----:B0-----:R-:W-:Y:S02]  /*06e0*/  IMAD.MOV.U32 R2, RZ, RZ, c[0x0][0x258] ;  /* 0x00009600ff027624 */ /* 0x001fe400078e00ff */
[----:B------:R-:W-:-:S03]  /*06f0*/  IMAD.IADD R0, R0, 0x1, R7 ;  /* 0x0000000100007824 */ /* 0x000fc600078e0207 */
[----:B------:R-:W-:-:S13]  /*0700*/  ISETP.NE.AND P2, PT, R2, 0x2, PT ;  /* 0x000000020200780c */ /* 0x000fda0003f45270 */
[----:B------:R-:W-:-:S04]  /*0710*/  @!P2 IADD3 R8, P6, R0, c[0x0][0x168], RZ ;  /* 0x00005a000008aa10 */ /* 0x000fc80007fde0ff */
[----:B------:R-:W-:-:S05]  /*0720*/  @!P2 LEA.HI.X.SX32 R9, R0, c[0x0][0x16c], 0x1, P6 ;  /* 0x00005b000009aa11 */ /* 0x000fca00030f0eff */
[----:B------:R-:W2:Y:S01]  /*0730*/  @!P2 LDG.E.S8 R8, [R8.64] ;  /* 0x000000060808a981 */ /* 0x000ea2000c1e1300 */
[----:B------:R-:W-:Y:S01]  /*0740*/  @!P2 IMAD.MOV.U32 R3, RZ, RZ, c[0x0][0x24c] ;  /* 0x00009300ff03a624 */ /* 0x000fe200078e00ff */
[----:B------:R-:W-:Y:S01]  /*0750*/  @!P2 MOV R2, c[0x0][0x248] ;  /* 0x000092000002aa02 */ /* 0x000fe20000000f00 */
[----:B------:R-:W-:-:S04]  /*0760*/  @P2 IMAD.WIDE R4, R0, R17, c[0x0][0x168] ;  /* 0x00005a0000042625 */ /* 0x000fc800078e0211 */
[----:B------:R-:W3:Y:S04]  /*0770*/  @!P2 LDG.E R3, [R2.64] ;  /* 0x000000060203a981 */ /* 0x000ee8000c1e1900 */
[----:B------:R0:W5:Y:S01]  /*0780*/  @P2 LDG.E R11, [R4.64] ;  /* 0x00000006040b2981 */ /* 0x000162000c1e1900 */
[----:B--2---:R-:W3:Y:S02]  /*0790*/  @!P2 I2F.S16 R0, R8 ;  /* 0x000000080000a306 */ /* 0x004ee40000101400 */
[----:B---3--:R-:W-:-:S06]  /*07a0*/  @!P2 FMUL.FTZ R11, R0, R3 ;  /* 0x00000003000ba220 */ /* 0x008fcc0000410000 */
.L_x_735:
[----:B0-----:R-:W-:Y:S05]  /*07b0*/  BSYNC B0 ;  /* 0x0000000000007941 */ /* 0x001fea0003800000 */
.L_x_734:
[----:B------:R-:W-:Y:S01]  /*07c0*/  ISETP.GT.U32.AND P2, PT, R19, R10, PT ;  /* 0x0000000a1300720c */ /* 0x000fe20003f44070 */
[----:B------:R-:W-:Y:S01]  /*07d0*/  ULDC.U8 UR4, c[0x0][0x1e4] ;  /* 0x0000790000047ab9 */ /* 0x000fe20000000000 */
[----:B------:R-:W-:Y:S01]  /*07e0*/  IMAD.MOV.U32 R8, RZ, RZ, c[0x0][0x1e0] ;  /* 0x00007800ff087624 */ /* 0x000fe200078e00ff */
[----:B------:R-:W-:Y:S01]  /*07f0*/  ISETP.NE.AND P6, PT, RZ, c[0x0][0x1d4], PT ;  /* 0x00007500ff007a0c */ /* 0x000fe20003fc5270 */
[----:B-----5:R-:W-:-:S02]  /*0800*/  @!P3 FADD.FTZ R13, R16, R13 ;  /* 0x0000000d100db221 */ /* 0x020fc40000010000 */
[----:B------:R-:W-:Y:S02]  /*0810*/  FADD.FTZ R18, R18, R11 ;  /* 0x0000000b12127221 */ /* 0x000fe40000010000 */
[----:B------:R-:W-:Y:S01]  /*0820*/  @P5 FMUL.FTZ R13, R13, R20 ;  /* 0x000000140d0d5220 */ /* 0x000fe20000410000 */
[----:B------:R-:W-:Y:S01]  /*0830*/  ISETP.NE.AND P5, PT, RZ, c[0x0][0x1ec], PT ;  /* 0x00007b00ff007a0c */ /* 0x000fe20003fa5270 */
[----:B------:R-:W-:-:S03]  /*0840*/  IMAD R41, R22, c[0x0][0x1d8], RZ ;  /* 0x0000760016297a24 */ /* 0x000fc600078e02ff */
[----:B------:R-:W-:Y:S01]  /*0850*/  @!P2 IMAD.IADD R10, R10, 0x1, -R19 ;  /* 0x000000010a0aa824 */ /* 0x000fe200078e0a13 */
[----:B------:R-:W-:-:S03]  /*0860*/  ISETP.GE.AND P2, PT, R114, RZ, PT ;  /* 0x000000ff7200720c */ /* 0x000fc60003f46270 */
[----:B------:R-:W-:-:S10]  /*0870*/  IMAD.MOV.U32 R0, RZ, RZ, R10 ;  /* 0x000000ffff007224 */ /* 0x000fd400078e000a */
[----:B------:R-:W-:Y:S02]  /*0880*/  @!P2 IADD3 R0, -R0, RZ, RZ ;  /* 0x000000ff0000a210 */ /* 0x000fe40007ffe1ff */
[----:B------:R-:W-:Y:S02]  /*0890*/  ISETP.NE.AND P2, PT, RZ, UR4, PT ;  /* 0x00000004ff007c0c */ /* 0x000fe4000bf45270 */
[----:B------:R-:W-:Y:S02]  /*08a0*/  @!P6 LOP3.LUT R0, RZ, c[0x0][0x1d4], RZ, 0x33, !PT ;  /* 0x00007500ff00ea12 */ /* 0x000fe400078e33ff */
[----:B------:R-:W-:Y:S02]  /*08b0*/  ISETP.LT.AND P3, PT, RZ, c[0x0][0x1e0], !P2 ;  /* 0x00007800ff007a0c */ /* 0x000fe40005761270 */
[----:B------:R-:W-:-:S04]  /*08c0*/  ISETP.LT.OR P2, PT, R8, 0x1, !P2 ;  /* 0x000000010800780c */ /* 0x000fc80005741670 */
[----:B------:R-:W-:-:S13]  /*08d0*/  PLOP3.LUT P2, PT, P3, P2, PT, 0xa8, 0x0 ;  /* 0x000000000000781c */ /* 0x000fda0001f45570 */
[----:B------:R-:W-:Y:S05]  /*08e0*/  @P2 BRA `(.L_x_736) ;  /* 0x000002e000002947 */ /* 0x000fea0003800000 */
[----:B------:R-:W-:Y:S01]  /*08f0*/  LEA.HI R2, R8, c[0x0][0x1e0], RZ, 0x1 ;  /* 0x0000780008027a11 */ /* 0x000fe200078f08ff */
[----:B------:R-:W-:Y:S01]  /*0900*/  BSSY B0, `(.L_x_737) ;  /* 0x0000024000007945 */ /* 0x000fe20003800000 */
[----:B------:R-:W-:Y:S02]  /*0910*/  IABS R12, R7 ;  /* 0x00000007000c7213 */ /* 0x000fe40000000000 */
[----:B------:R-:W-:Y:S02]  /*0920*/  SHF.R.S32.HI R4, RZ, 0x1, R2 ;  /* 0x00000001ff047819 */ /* 0x000fe40000011402 */
[----:B------:R-:W-:Y:S02]  /*0930*/  ISETP.LT.AND P1, PT, R7, c[0x0][0x1e0], P1 ;  /* 0x0000780007007a0c */ /* 0x000fe40000f21270 */
[-C--:B------:R-:W-:Y:S02]  /*0940*/  IABS R9, R4.reuse ;  /* 0x0000000400097213 */ /* 0x080fe40000000000 */
[----:B------:R-:W-:-:S02]  /*0950*/  IABS R19, R4 ;  /* 0x0000000400137213 */ /* 0x000fc40000000000 */
[----:B------:R-:W0:Y:S08]  /*0960*/  I2F.RP R5, R9 ;  /* 0x0000000900057306 */ /* 0x000e300000209400 */
[----:B0-----:R-:W0:Y:S02]  /*0970*/  MUFU.RCP R5, R5 ;  /* 0x0000000500057308 */ /* 0x001e240000001000 */
[----:B0-----:R-:W-:Y:S01]  /*0980*/  IADD3 R2, R5, 0xffffffe, RZ ;  /* 0x0ffffffe05027810 */ /* 0x001fe20007ffe0ff */
[----:B------:R-:W-:-:S05]  /*0990*/  IMAD.MOV R5, RZ, RZ, -R19 ;  /* 0x000000ffff057224 */ /* 0x000fca00078e0a13 */
[----:B------:R0:W1:Y:S02]  /*09a0*/  F2I.FTZ.U32.TRUNC.NTZ R3, R2 ;  /* 0x0000000200037305 */ /* 0x000064000021f000 */
[----:B0-----:R-:W-:Y:S01]  /*09b0*/  HFMA2.MMA R2, -RZ, RZ, 0, 0 ;  /* 0x00000000ff027435 */ /* 0x001fe200000001ff */
[----:B-1----:R-:W-:-:S04]  /*09c0*/  IMAD.MOV R10, RZ, RZ, -R3 ;  /* 0x000000ffff0a7224 */ /* 0x002fc800078e0a03 */
[----:B------:R-:W-:Y:S02]  /*09d0*/  IMAD R11, R10, R9, RZ ;  /* 0x000000090a0b7224 */ /* 0x000fe400078e02ff */
[----:B------:R-:W-:-:S03]  /*09e0*/  IMAD.MOV.U32 R10, RZ, RZ, R12 ;  /* 0x000000ffff0a7224 */ /* 0x000fc600078e000c */
[----:B------:R-:W-:-:S06]  /*09f0*/  IMAD.HI.U32 R3, R3, R11, R2 ;  /* 0x0000000b03037227 */ /* 0x000fcc00078e0002 */
[----:B------:R-:W-:-:S04]  /*0a00*/  IMAD.HI.U32 R3, R3, R10, RZ ;  /* 0x0000000a03037227 */ /* 0x000fc800078e00ff */
[----:B------:R-:W-:-:S05]  /*0a10*/  IMAD R2, R3, R5, R10 ;  /* 0x0000000503027224 */ /* 0x000fca00078e020a */
[----:B------:R-:W-:-:S13]  /*0a20*/  ISETP.GT.U32.AND P6, PT, R9, R2, PT ;  /* 0x000000020900720c */ /* 0x000fda0003fc4070 */
[----:B------:R-:W-:Y:S01]  /*0a30*/  @!P6 IMAD.IADD R2, R2, 0x1, -R9 ;  /* 0x000000010202e824 */ /* 0x000fe200078e0a09 */
[----:B------:R-:W-:Y:S02]  /*0a40*/  @!P6 IADD3 R3, R3, 0x1, RZ ;  /* 0x000000010303e810 */ /* 0x000fe40007ffe0ff */
[----:B------:R-:W-:Y:S02]  /*0a50*/  ISETP.NE.AND P6, PT, R4, RZ, PT ;  /* 0x000000ff0400720c */ /* 0x000fe40003fc5270 */
[----:B------:R-:W-:Y:S02]  /*0a60*/  ISETP.GE.U32.AND P2, PT, R2, R9, PT ;  /* 0x000000090200720c */ /* 0x000fe40003f46070 */
[----:B------:R-:W-:-:S04]  /*0a70*/  LOP3.LUT R2, R7, R4, RZ, 0x3c, !PT ;  /* 0x0000000407027212 */ /* 0x000fc800078e3cff */
[----:B------:R-:W-:-:S07]  /*0a80*/  ISETP.GE.AND P3, PT, R2, RZ, PT ;  /* 0x000000ff0200720c */ /* 0x000fce0003f66270 */
[----:B------:R-:W-:-:S06]  /*0a90*/  @P2 IADD3 R3, R3, 0x1, RZ ;  /* 0x0000000103032810 */ /* 0x000fcc0007ffe0ff */
[----:B------:R-:W-:Y:S01]  /*0aa0*/  @!P3 IMAD.MOV R3, RZ, RZ, -R3 ;  /* 0x000000ffff03b224 */ /* 0x000fe200078e0a03 */
[----:B------:R-:W-:-:S04]  /*0ab0*/  @!P6 LOP3.LUT R3, RZ, R4, RZ, 0x33, !PT ;  /* 0x00000004ff03e212 */ /* 0x000fc800078e33ff */
[----:B------:R-:W-:-:S05]  /*0ac0*/  IADD3 R2, -R3, RZ, RZ ;  /* 0x000000ff03027210 */ /* 0x000fca0007ffe1ff */
[----:B------:R-:W-:-:S04]  /*0ad0*/  IMAD R2, R4, R2, R7 ;  /* 0x0000000204027224 */ /* 0x000fc800078e0207 */
[----:B------:R-:W-:-:S05]  /*0ae0*/  IMAD R2, R4, R3, R2 ;  /* 0x0000000304027224 */ /* 0x000fca00078e0202 */
[----:B------:R-:W-:-:S05]  /*0af0*/  LEA R3, R2, 0x140, 0x2 ;  /* 0x0000014002037811 */ /* 0x000fca00078e10ff */
[----:B------:R-:W-:Y:S01]  /*0b00*/  IMAD R8, R8, 0x4, R3 ;  /* 0x0000000408087824 */ /* 0x000fe200078e0203 */
[----:B------:R-:W-:Y:S05]  /*0b10*/  @!P1 BRA `(.L_x_738) ;  /* 0x0000002000009947 */ /* 0x000fea0003800000 */
[----:B------:R0:W-:Y:S04]  /*0b20*/  STS [R3], R18 ;  /* 0x0000001203007388 */ /* 0x0001e80000000800 */
[----:B------:R0:W-:Y:S02]  /*0b30*/  @!P5 STS [R8], R13 ;  /* 0x0000000d0800d388 */ /* 0x0001e40000000800 */
.L_x_738:
[----:B------:R-:W-:Y:S05]  /*0b40*/  BSYNC B0 ;  /* 0x0000000000007941 */ /* 0x000fea0003800000 */
.L_x_737:
[----:B------:R-:W-:Y:S06]  /*0b50*/  BAR.SYNC.DEFER_BLOCKING 0x0 ;  /* 0x0000000000007b1d */ /* 0x000fec0000010000 */
[----:B------:R-:W-:Y:S01]  /*0b60*/  BSSY B0, `(.L_x_739) ;  /* 0x0000005000007945 */ /* 0x000fe20003800000 */
[----:B------:R-:W-:Y:S06]  /*0b70*/  BAR.SYNC.DEFER_BLOCKING 0x0 ;  /* 0x0000000000007b1d */ /* 0x000fec0000010000 */
[----:B------:R-:W-:Y:S05]  /*0b80*/  @!P1 BRA `(.L_x_740) ;  /* 0x0000002000009947 */ /* 0x000fea0003800000 */
[----:B0-----:R0:W1:Y:S04]  /*0b90*/  @!P5 LDS R13, [R8] ;  /* 0x00000000080dd984 */ /* 0x0010680000000800 */
[----:B------:R0:W2:Y:S02]  /*0ba0*/  LDS R18, [R3] ;  /* 0x0000000003127984 */ /* 0x0000a40000000800 */
.L_x_740:
[----:B------:R-:W-:Y:S05]  /*0bb0*/  BSYNC B0 ;  /* 0x0000000000007941 */ /* 0x000fea0003800000 */
.L_x_739:
[----:B------:R-:W-:Y:S06]  /*0bc0*/  BAR.SYNC.DEFER_BLOCKING 0x0 ;  /* 0x0000000000007b1d */ /* 0x000fec0000010000 */
.L_x_736:
[----:B------:R-:W-:Y:S01]  /*0bd0*/  IADD3 R2, R116, -c[0x0][0x1d4], RZ ;  /* 0x8000750074027a10 */ /* 0x000fe20007ffe0ff */
[----:B------:R-:W-:Y:S01]  /*0be0*/  BSSY B0, `(.L_x_741) ;  /* 0x0000017000007945 */ /* 0x000fe20003800000 */
[----:B0-----:R-:W-:-:S02]  /*0bf0*/  IMAD.MOV.U32 R3, RZ, RZ, RZ ;  /* 0x000000ffff037224 */ /* 0x001fc400078e00ff */
[----:B------:R-:W-:Y:S01]  /*0c00*/  IMNMX R2, RZ, R2, !PT ;  /* 0x00000002ff027217 */ /* 0x000fe20007800200 */
[----:B------:R-:W-:Y:S05]  /*0c10*/  @P4 BRA `(.L_x_742) ;  /* 0x0000013000004947 */ /* 0x000fea0003800000 */
[----:B------:R-:W-:Y:S01]  /*0c20*/  IMAD R15, R0, 0x4, R15 ;  /* 0x00000004000f7824 */ /* 0x000fe200078e020f */
[----:B------:R0:W-:Y:S01]  /*0c30*/  @!P5 STS [R7.X4+0xc0], R16 ;  /* 0x0000c0100700d388 */ /* 0x0001e20000004800 */
[----:B-12---:R-:W-:Y:S02]  /*0c40*/  FMUL.FTZ R8, R13, R18 ;  /* 0x000000120d087220 */ /* 0x006fe40000410000 */
[----:B------:R-:W-:Y:S01]  /*0c50*/  IMAD R4, R14, c[0x0][0x1d4], R15 ;  /* 0x000075000e047a24 */ /* 0x000fe200078e020f */
[----:B------:R0:W-:Y:S03]  /*0c60*/  STS [R7.X4+0x40], R18 ;  /* 0x0000401207007388 */ /* 0x0001e60000004800 */
[----:B------:R-:W-:-:S05]  /*0c70*/  @!P5 IMAD.WIDE R4, R4, R17, c[0x0][0x198] ;  /* 0x000066000404d625 */ /* 0x000fca00078e0211 */
[----:B------:R0:W-:Y:S01]  /*0c80*/  @!P5 STG.E [R4.64], R13 ;  /* 0x0000000d0400d986 */ /* 0x0001e2000c101906 */
[----:B------:R-:W-:Y:S05]  /*0c90*/  BRA.DIV ~URZ, `(.L_x_743) ;  /* 0x00004db27f007947 */ /* 0x000fea000b800000 */
[----:B------:R1:W2:Y:S02]  /*0ca0*/  SHFL.BFLY PT, R3, R8, 0x10, 0x1f ;  /* 0x0e001f0008037f89 */ /* 0x0002a400000e0000 */
.L_x_824:
[----:B-12---:R-:W-:Y:S01]  /*0cb0*/  FADD.FTZ R8, R8, R3 ;  /* 0x0000000308087221 */ /* 0x006fe20000010000 */
[----:B------:R-:W-:Y:S05]  /*0cc0*/  BRA.DIV ~URZ, `(.L_x_744) ;  /* 0x00004de27f007947 */ /* 0x000fea000b800000 */
[----:B------:R-:W1:Y:S02]  /*0cd0*/  SHFL.BFLY PT, R3, R8, 0x8, 0x1f ;  /* 0x0d001f0008037f89 */ /* 0x000e6400000e0000 */
[----:B-1----:R-:W-:-:S05]  /*0ce0*/  FADD.FTZ R3, R8, R3 ;  /* 0x0000000308037221 */ /* 0x002fca0000010000 */
[----:B0-----:R-:W0:Y:S02]  /*0cf0*/  SHFL.BFLY PT, R4, R3, 0x4, 0x1f ;  /* 0x0c801f0003047f89 */ /* 0x001e2400000e0000 */
[----:B0-----:R-:W-:-:S05]  /*0d00*/  FADD.FTZ R4, R3, R4 ;  /* 0x0000000403047221 */ /* 0x001fca0000010000 */
[----:B------:R-:W0:Y:S02]  /*0d10*/  SHFL.BFLY PT, R5, R4, 0x2, 0x1f ;  /* 0x0c401f0004057f89 */ /* 0x000e2400000e0000 */
[----:B0-----:R-:W-:-:S05]  /*0d20*/  FADD.FTZ R8, R4, R5 ;  /* 0x0000000504087221 */ /* 0x001fca0000010000 */
[----:B------:R0:W1:Y:S02]  /*0d30*/  SHFL.BFLY PT, R5, R8, 0x1, 0x1f ;  /* 0x0c201f0008057f89 */ /* 0x00006400000e0000 */
.L_x_825:
[----:B-1----:R-:W-:Y:S02]  /*0d40*/  FADD.FTZ R3, R5, R8 ;  /* 0x0000000805037221 */ /* 0x002fe40000010000 */
.L_x_742:
[----:B------:R-:W-:Y:S05]  /*0d50*/  BSYNC B0 ;  /* 0x0000000000007941 */ /* 0x000fea0003800000 */
.L_x_741:
[----:B------:R-:W-:Y:S02]  /*0d60*/  ISETP.NE.AND P1, PT, R7, RZ, PT ;  /* 0x000000ff0700720c */ /* 0x000fe40003f25270 */
[----:B------:R-:W-:-:S11]  /*0d70*/  MOV R112, 0xff7fffff ;  /* 0xff7fffff00707802 */ /* 0x000fd60000000f00 */
[----:B------:R-:W-:Y:S05]  /*0d80*/  @P1 BRA `(.L_x_745) ;  /* 0x000000e000001947 */ /* 0x000fea0003800000 */
[----:B------:R-:W-:-:S04]  /*0d90*/  ISETP.NE.U32.AND P1, PT, RZ, c[0x0][0x218], PT ;  /* 0x00008600ff007a0c */ /* 0x000fc80003f25070 */
[----:B------:R-:W-:-:S13]  /*0da0*/  ISETP.NE.AND.EX P1, PT, RZ, c[0x0][0x21c], PT, P1 ;  /* 0x00008700ff007a0c */ /* 0x000fda0003f25310 */
[----:B------:R-:W-:Y:S02]  /*0db0*/  @P1 IMAD.IADD R5, R114, 0x1, -R113 ;  /* 0x0000000172051824 */ /* 0x000fe400078e0a71 */
[----:B------:R-:W-:Y:S02]  /*0dc0*/  @P1 IMAD.MOV.U32 R4, RZ, RZ, 0x4 ;  /* 0x00000004ff041424 */ /* 0x000fe400078e00ff */
[----:B------:R-:W-:-:S04]  /*0dd0*/  @P1 IMAD R2, R6, c[0x0][0x220], R5 ;  /* 0x0000880006021a24 */ /* 0x000fc800078e0205 */
[----:B------:R-:W-:-:S04]  /*0de0*/  @P1 IMAD R5, R2, c[0x0][0x220], R5 ;  /* 0x0000880002051a24 */ /* 0x000fc800078e0205 */
[----:B------:R-:W-:-:S06]  /*0df0*/  @P1 IMAD.WIDE R4, R5, R4, c[0x0][0x218] ;  /* 0x0000860005041625 */ /* 0x000fcc00078e0204 */
[----:B------:R-:W3:Y:S01]  /*0e00*/  @P1 LDG.E R5, [R4.64] ;  /* 0x0000000604051981 */ /* 0x000ee2000c1e1900 */
[----:B------:R-:W-:Y:S01]  /*0e10*/  IADD3 R2, R116, -c[0x0][0x1d4], RZ ;  /* 0x8000750074027a10 */ /* 0x000fe20007ffe0ff */
[----:B------:R-:W-:-:S03]  /*0e20*/  FMUL.FTZ R112, R3, c[0x0][0x1f0] ;  /* 0x00007c0003707a20 */ /* 0x000fc60000410000 */
[----:B------:R-:W-:-:S04]  /*0e30*/  IMNMX R2, RZ, R2, !PT ;  /* 0x00000002ff027217 */ /* 0x000fc80007800200 */
[----:B------:R-:W-:Y:S01]  /*0e40*/  IADD3 R3, -R2, -0x1, R116 ;  /* 0xffffffff02037810 */ /* 0x000fe20007ffe174 */
[----:B---3--:R-:W-:-:S05]  /*0e50*/  @P1 FADD.FTZ R112, R112, R5 ;  /* 0x0000000570701221 */ /* 0x008fca0000010000 */
[----:B------:R3:W-:Y:S02]  /*0e60*/  STS [R3.X4+0x140], R112 ;  /* 0x0001407003007388 */ /* 0x0007e40000004800 */
.L_x_745:
[----:B------:R-:W-:Y:S02]  /*0e70*/  WARPSYNC 0xffffffff ;  /* 0xffffffff00007948 */ /* 0x000fe40003800000 */
[----:B------:R-:W-:Y:S01]  /*0e80*/  BAR.SYNC.DEFER_BLOCKING 0x0 ;  /* 0x0000000000007b1d */ /* 0x000fe20000010000 */
[--C-:B---3--:R-:W-:Y:S01]  /*0e90*/  IADD3 R3, R114, 0x1f, -R2.reuse ;  /* 0x0000001f72037810 */ /* 0x108fe20007ffe802 */
[----:B------:R-:W-:-:S03]  /*0ea0*/  IMAD.IADD R111, R7, 0x1, R2 ;  /* 0x00000001076f7824 */ /* 0x000fc600078e0202 */
[----:B------:R-:W-:Y:S01]  /*0eb0*/  SHF.R.S32.HI R4, RZ, 0x1f, R3 ;  /* 0x0000001fff047819 */ /* 0x000fe20000011403 */
[----:B------:R-:W-:Y:S02]  /*0ec0*/  ULDC UR4, c[0x0][0x1ec] ;  /* 0x00007b0000047ab9 */ /* 0x000fe40000000800 */
[----:B------:R-:W-:Y:S01]  /*0ed0*/  UISETP.NE.AND UP0, UPT, URZ, UR4, UPT ;  /* 0x000000043f00728c */ /* 0x000fe2000bf05270 */
[----:B------:R-:W-:-:S04]  /*0ee0*/  LEA.HI R4, R4, R3, RZ, 0x5 ;  /* 0x0000000304047211 */ /* 0x000fc800078f28ff */
[----:B------:R-:W-:Y:S02]  /*0ef0*/  LOP3.LUT R3, R4, 0xffffffe0, RZ, 0xc0, !PT ;  /* 0xffffffe004037812 */ /* 0x000fe400078ec0ff */
[----:B------:R-:W-:Y:S02]  /*0f00*/  PLOP3.LUT P3, PT, PT, PT, UP0, 0x80, 0x0 ;  /* 0x000000000000781c */ /* 0x000fe40003f6f008 */
[----:B------:R-:W-:Y:S01]  /*0f10*/  IADD3 R110, R3, R2, RZ ;  /* 0x00000002036e7210 */ /* 0x000fe20007ffe0ff */
[----:B------:R-:W-:-:S03]  /*0f20*/  IMAD R3, R41, c[0x0][0x1d0], R6 ;  /* 0x0000740029037a24 */ /* 0x000fc600078e0206 */
[----:B------:R-:W-:Y:S01]  /*0f30*/  ISETP.GE.AND P1, PT, R111, R110, PT ;  /* 0x0000006e6f00720c */ /* 0x000fe20003f26270 */
[----:B0-----:R-:W0:Y:S04]  /*0f40*/  LDS.128 R8, [0x40] ;  /* 0x00004000ff087984 */ /* 0x001e280000000c00 */
[----:B-1----:R-:W1:Y:S04]  /*0f50*/  LDS.128 R12, [0x50] ;  /* 0x00005000ff0c7984 */ /* 0x002e680000000c00 */
[----:B--2---:R-:W2:Y:S04]  /*0f60*/  LDS.128 R16, [0x60] ;  /* 0x00006000ff107984 */ /* 0x004ea80000000c00 */
[----:B------:R-:W3:Y:S04]  /*0f70*/  LDS.128 R20, [0x70] ;  /* 0x00007000ff147984 */ /* 0x000ee80000000c00 */
[----:B------:R-:W4:Y:S04]  /*0f80*/  LDS.128 R24, [0x80] ;  /* 0x00008000ff187984 */ /* 0x000f280000000c00 */
[----:B------:R-:W0:Y:S04]  /*0f90*/  LDS.128 R28, [0x90] ;  /* 0x00009000ff1c7984 */ /* 0x000e280000000c00 */
[----:B------:R-:W0:Y:S04]  /*0fa0*/  LDS.128 R32, [0xa0] ;  /* 0x0000a000ff207984 */ /* 0x000e280000000c00 */
[----:B------:R-:W0:Y:S01]  /*0fb0*/  LDS.128 R36, [0xb0] ;  /* 0x0000b000ff247984 */ /* 0x000e220000000c00 */
[----:B------:R-:W-:Y:S05]  /*0fc0*/  @P3 BRA `(.L_x_746) ;  /* 0x0000008000003947 */ /* 0x000fea0003800000 */
[----:B------:R-:W4:Y:S04]  /*0fd0*/  LDS.128 R40, [0xc0] ;  /* 0x0000c000ff287984 */ /* 0x000f280000000c00 */
[----:B------:R-:W3:Y:S04]  /*0fe0*/  LDS.128 R44, [0xd0] ;  /* 0x0000d000ff2c7984 */ /* 0x000ee80000000c00 */
[----:B------:R-:W2:Y:S04]  /*0ff0*/  LDS.128 R48, [0xe0] ;  /* 0x0000e000ff307984 */ /* 0x000ea80000000c00 */
[----:B------:R-:W1:Y:S04]  /*1000*/  LDS.128 R52, [0xf0] ;  /* 0x0000f000ff347984 */ /* 0x000e680000000c00 */
[----:B------:R-:W0:Y:S04]  /*1010*/  LDS.128 R56, [0x100] ;  /* 0x00010000ff387984 */ /* 0x000e280000000c00 */
[----:B------:R-:W0:Y:S04]  /*1020*/  LDS.128 R60, [0x110] ;  /* 0x00011000ff3c7984 */ /* 0x000e280000000c00 */
[----:B------:R-:W0:Y:S04]  /*1030*/  LDS.128 R64, [0x120] ;  /* 0x00012000ff407984 */ /* 0x000e280000000c00 */
[----:B------:R-:W0:Y:S02]  /*1040*/  LDS.128 R68, [0x130] ;  /* 0x00013000ff447984 */ /* 0x000e240000000c00 */
.L_x_746:
[----:B------:R-:W-:Y:S01]  /*1050*/  BSSY B0, `(.L_x_747) ;  /* 0x000019f000007945 */ /* 0x000fe20003800000 */
[----:B------:R-:W-:Y:S01]  /*1060*/  IMAD.SHL.U32 R3, R3, 0x20, RZ ;  /* 0x0000002003037824 */ /* 0x000fe200078e00ff */
[----:B------:R-:W-:Y:S05]  /*1070*/  @P1 BRA `(.L_x_748) ;  /* 0x000019c000001947 */ /* 0x000fea0003800000 */
[----:B------:R-:W-:Y:S01]  /*1080*/  IABS R4, c[0x0][0x1d4] ;  /* 0x0000750000047a13 */ /* 0x000fe20000000000 */
[----:B------:R-:W-:-:S03]  /*1090*/  IMAD.MOV.U32 R108, RZ, RZ, c[0x0][0x1e8] ;  /* 0x00007a00ff6c7624 */ /* 0x000fc600078e00ff */
[----:B------:R-:W5:Y:S02]  /*10a0*/  I2F.RP R74, R4 ;  /* 0x00000004004a7306 */ /* 0x000f640000209400 */
[----:B------:R-:W-:-:S06]  /*10b0*/  IADD3 R108, R108, c[0x0][0x210], RZ ;  /* 0x000084006c6c7a10 */ /* 0x000fcc0007ffe0ff */
[----:B-----5:R-:W5:Y:S02]  /*10c0*/  MUFU.RCP R74, R74 ;  /* 0x0000004a004a7308 */ /* 0x020f640000001000 */
[----:B-----5:R-:W-:-:S06]  /*10d0*/  IADD3 R72, R74, 0xffffffe, RZ ;  /* 0x0ffffffe4a487810 */ /* 0x020fcc0007ffe0ff */
[----:B------:R5:W4:Y:S02]  /*10e0*/  F2I.FTZ.U32.TRUNC.NTZ R73, R72 ;  /* 0x0000004800497305 */ /* 0x000b24000021f000 */
[----:B-----5:R-:W-:Y:S01]  /*10f0*/  HFMA2.MMA R72, -RZ, RZ, 0, 0 ;  /* 0x00000000ff487435 */ /* 0x020fe200000001ff */
[----:B----4-:R-:W-:-:S04]  /*1100*/  IMAD.MOV R5, RZ, RZ, -R73 ;  /* 0x000000ffff057224 */ /* 0x010fc800078e0a49 */
[----:B------:R-:W-:-:S05]  /*1110*/  IMAD R5, R5, R4, RZ ;  /* 0x0000000405057224 */ /* 0x000fca00078e02ff */
[----:B------:R-:W-:-:S04]  /*1120*/  IMAD.HI.U32 R5, R73, R5, R72 ;  /* 0x0000000549057227 */ /* 0x000fc800078e0048 */
.L_x_767:
[----:B------:R-:W-:Y:S01]  /*1130*/  ISETP.NE.U32.AND P1, PT, RZ, c[0x0][0x200], PT ;  /* 0x00008000ff007a0c */ /* 0x000fe20003f25070 */
[----:B------:R-:W-:-:S03]  /*1140*/  IMAD R106, R109, c[0x0][0x1d4], RZ ;  /* 0x000075006d6a7a24 */ /* 0x000fc600078e02ff */
[----:B------:R-:W-:-:S13]  /*1150*/  ISETP.NE.AND.EX P1, PT, RZ, c[0x0][0x204], PT, P1 ;  /* 0x00008100ff007a0c */ /* 0x000fda0003f25310 */
[----:B01234-:R-:W-:Y:S02]  /*1160*/  @P1 SHF.R.S32.HI R105, RZ, 0x1f, R111 ;  /* 0x0000001fff691819 */ /* 0x01ffe4000001146f */
[--C-:B------:R-:W-:Y:S02]  /*1170*/  @P1 SHF.R.S32.HI R118, RZ, 0x1f, R106.reuse ;  /* 0x0000001fff761819 */ /* 0x100fe4000001146a */
[----:B------:R-:W-:-:S04]  /*1180*/  @P1 IADD3 R104, P2, P4, R111, c[0x0][0x200], R106 ;  /* 0x000080006f681a10 */ /* 0x000fc80007c5e06a */
[----:B------:R-:W-:-:S05]  /*1190*/  @P1 IADD3.X R105, R105, c[0x0][0x204], R118, P2, P4 ;  /* 0x0000810069691a10 */ /* 0x000fca00017e8476 */
[----:B-----5:R4:W5:Y:S01]  /*11a0*/  @P1 LDG.E.U8 R104, [R104.64] ;  /* 0x0000000668681981 */ /* 0x020962000c1e1100 */
        /* <DEDUP_REMOVED lines=11> */
[----:B------:R-:W-:-:S04]  /*1260*/  ISETP.NE.AND P2, PT, RZ, c[0x0][0x1d4], PT ;  /* 0x00007500ff007a0c */ /* 0x000fc80003f45270 */
[----:B------:R-:W-:-:S09]  /*1270*/  @!P4 IADD3 R118, -R118, RZ, RZ ;  /* 0x000000ff7676c210 */ /* 0x000fd20007ffe1ff */
[----:B------:R-:W-:-:S04]  /*1280*/  @!P2 LOP3.LUT R118, RZ, c[0x0][0x1d4], RZ, 0x33, !PT ;  /* 0x00007500ff76aa12 */ /* 0x000fc800078e33ff */
[----:B----4-:R-:W-:Y:S02]  /*1290*/  SHF.R.S32.HI R105, RZ, 0x1f, R118 ;  /* 0x0000001fff697819 */ /* 0x010fe40000011476 */
[----:B-----5:R-:W-:Y:S02]  /*12a0*/  ISETP.NE.AND P1, PT, R104, RZ, P1 ;  /* 0x000000ff6800720c */ /* 0x020fe40000f25270 */
[----:B------:R-:W-:-:S04]  /*12b0*/  IADD3 R104, P2, R118, R106, RZ ;  /* 0x0000006a76687210 */ /* 0x000fc80007f5e0ff */
[----:B------:R-:W-:Y:S02]  /*12c0*/  LEA.HI.X.SX32 R105, R106, R105, 0x1, P2 ;  /* 0x000000696a697211 */ /* 0x000fe400010f0eff */
[----:B------:R-:W-:Y:S02]  /*12d0*/  ISETP.GE.AND P2, PT, R111, R114, PT ;  /* 0x000000726f00720c */ /* 0x000fe40003f46270 */
[----:B------:R-:W-:-:S04]  /*12e0*/  LEA R122, P4, R104, c[0x0][0x1a8], 0x2 ;  /* 0x00006a00687a7a11 */ /* 0x000fc800078810ff */
[----:B------:R-:W-:-:S07]  /*12f0*/  LEA.HI.X R123, R104, c[0x0][0x1ac], R105, 0x2, P4 ;  /* 0x00006b00687b7a11 */ /* 0x000fce00020f1469 */
[----:B------:R-:W-:Y:S05]  /*1300*/  @P2 BRA `(.L_x_750) ;  /* 0x0000025000002947 */ /* 0x000fea0003800000 */
[----:B------:R-:W4:Y:S01]  /*1310*/  LDG.E R72, [R122.64] ;  /* 0x000000067a487981 */ /* 0x000f22000c1e1900 */
[----:B------:R-:W-:Y:S02]  /*1320*/  IMAD.SHL.U32 R120, R118, 0x4, RZ ;  /* 0x0000000476787824 */ /* 0x000fe400078e00ff */
[----:B----4-:R-:W-:-:S04]  /*1330*/  IMAD R72, R72, c[0x0][0x1d8], RZ ;  /* 0x0000760048487a24 */ /* 0x010fc800078e02ff */
        /* <DEDUP_REMOVED lines=13> */
[----:B------:R-:W-:Y:S01]  /*1410*/  @P0 IMAD R104, R119, c[0x0][0x1d8], R6 ;  /* 0x0000760077680a24 */ /* 0x000fe200078e0206 */
[----:B------:R-:W-:-:S03]  /*1420*/  @P0 MOV R105, 0x4 ;  /* 0x0000000400690802 */ /* 0x000fc60000000f00 */
[----:B------:R-:W-:-:S04]  /*1430*/  @P0 IMAD.SHL.U32 R104, R104, 0x20, RZ ;  /* 0x0000002068680824 */ /* 0x000fc800078e00ff */
[----:B------:R-:W-:-:S06]  /*1440*/  @P0 IMAD.WIDE R104, R104, R105, c[0x0][0x230] ;  /* 0x00008c0068680625 */ /* 0x000fcc00078e0269 */
[----:B------:R-:W4:Y:S01]  /*1450*/  @P0 LDG.E.128 R104, [R104.64] ;  /* 0x0000000668680981 */ /* 0x000f22000c1e1d00 */
[----:B-----5:R-:W-:Y:S02]  /*1460*/  FADD.FTZ R74, R42, R74 ;  /* 0x0000004a2a4a7221 */ /* 0x020fe40000010000 */
[----:B------:R-:W-:Y:S02]  /*1470*/  FADD.FTZ R72, R40, R72 ;  /* 0x0000004828487221 */ /* 0x000fe40000010000 */
[----:B------:R-:W-:Y:S02]  /*1480*/  FADD.FTZ R73, R41, R73 ;  /* 0x0000004929497221 */ /* 0x000fe40000010000 */
[----:B------:R-:W-:Y:S02]  /*1490*/  FADD.FTZ R75, R43, R75 ;  /* 0x0000004b2b4b7221 */ /* 0x000fe40000010000 */
[----:B----4-:R-:W-:Y:S02]  /*14a0*/  @P0 FMUL.FTZ R74, R74, R106 ;  /* 0x0000006a4a4a0220 */ /* 0x010fe40000410000 */
[----:B------:R-:W-:-:S02]  /*14b0*/  IMAD R106, R117, c[0x0][0x1d4], RZ ;  /* 0x00007500756a7a24 */ /* 0x000fc400078e02ff */
[----:B------:R-:W-:Y:S02]  /*14c0*/  @P0 FMUL.FTZ R72, R72, R104 ;  /* 0x0000006848480220 */ /* 0x000fe40000410000 */
[----:B------:R-:W-:Y:S01]  /*14d0*/  IMAD.SHL.U32 R121, R106, 0x20, RZ ;  /* 0x000000206a797824 */ /* 0x000fe200078e00ff */
[----:B------:R-:W-:Y:S01]  /*14e0*/  SHF.R.S32.HI R106, RZ, 0x1f, R120 ;  /* 0x0000001fff6a7819 */ /* 0x000fe20000011478 */
[----:B------:R-:W-:Y:S02]  /*14f0*/  @P0 FMUL.FTZ R73, R73, R105 ;  /* 0x0000006949490220 */ /* 0x000fe40000410000 */
[----:B------:R-:W-:Y:S01]  /*1500*/  @P0 FMUL.FTZ R75, R75, R107 ;  /* 0x0000006b4b4b0220 */ /* 0x000fe20000410000 */
[----:B------:R-:W-:-:S04]  /*1510*/  IADD3 R120, P4, R120, R121, RZ ;  /* 0x0000007978787210 */ /* 0x000fc80007f9e0ff */
[----:B------:R-:W-:Y:S02]  /*1520*/  LEA.HI.X.SX32 R121, R121, R106, 0x1, P4 ;  /* 0x0000006a79797211 */ /* 0x000fe400020f0eff */
[----:B------:R-:W-:-:S04]  /*1530*/  LEA R104, P4, R120, c[0x0][0x198], 0x2 ;  /* 0x0000660078687a11 */ /* 0x000fc800078810ff */
[----:B------:R-:W-:-:S05]  /*1540*/  LEA.HI.X R105, R120, c[0x0][0x19c], R121, 0x2, P4 ;  /* 0x0000670078697a11 */ /* 0x000fca00020f1479 */
[----:B------:R4:W-:Y:S04]  /*1550*/  STG.E.128 [R104.64], R72 ;  /* 0x0000004868007986 */ /* 0x0009e8000c101d06 */
.L_x_750:
[----:B------:R-:W-:Y:S05]  /*1560*/  BSYNC B1 ;  /* 0x0000000000017941 */ /* 0x000fea0003800000 */
.L_x_749:
[----:B------:R-:W-:Y:S01]  /*1570*/  IMAD R124, R119, c[0x0][0x1d8], R6 ;  /* 0x00007600777c7a24 */ /* 0x000fe200078e0206 */
[----:B------:R-:W-:Y:S01]  /*1580*/  BSSY B1, `(.L_x_751) ;  /* 0x0000027000017945 */ /* 0x000fe20003800000 */
[----:B------:R-:W-:-:S03]  /*1590*/  IMAD.MOV.U32 R121, RZ, RZ, 0x4 ;  /* 0x00000004ff797424 */ /* 0x000fc600078e00ff */
[----:B------:R-:W-:-:S05]  /*15a0*/  LEA R124, R124, 0x4, 0x5 ;  /* 0x000000047c7c7811 */ /* 0x000fca00078e28ff */
[----:B------:R-:W-:Y:S01]  /*15b0*/  IMAD.WIDE R124, R124, R121, c[0x0][0x230] ;  /* 0x00008c007c7c7625 */ /* 0x000fe200078e0279 */
[----:B------:R-:W-:Y:S05]  /*15c0*/  @P2 BRA `(.L_x_752) ;  /* 0x0000022000002947 */ /* 0x000fea0003800000 */
[----:B----4-:R-:W4:Y:S01]  /*15d0*/  LDG.E R76, [R122.64] ;  /* 0x000000067a4c7981 */ /* 0x010f22000c1e1900 */
[----:B------:R-:W-:Y:S01]  /*15e0*/  IADD3 R120, R118, c[0x0][0x1d4], RZ ;  /* 0x0000750076787a10 */ /* 0x000fe20007ffe0ff */
[----:B------:R-:W-:-:S04]  /*15f0*/  IMAD R78, R3, c[0x0][0x1d4], RZ ;  /* 0x00007500034e7a24 */ /* 0x000fc800078e02ff */
[----:B------:R-:W-:Y:S02]  /*1600*/  IMAD.SHL.U32 R120, R120, 0x4, RZ ;  /* 0x0000000478787824 */ /* 0x000fe400078e00ff */
[----:B----4-:R-:W-:-:S05]  /*1610*/  IMAD R76, R76, c[0x0][0x1d8], RZ ;  /* 0x000076004c4c7a24 */ /* 0x010fca00078e02ff */
[----:B------:R-:W-:-:S05]  /*1620*/  SHF.L.U32 R77, R76, 0x5, RZ ;  /* 0x000000054c4d7819 */ /* 0x000fca00000006ff */
        /* <DEDUP_REMOVED lines=11> */
[----:B------:R-:W4:Y:S01]  /*16e0*/  @P0 LDG.E.128 R104, [R124.64] ;  /* 0x000000067c680981 */ /* 0x000f22000c1e1d00 */
[----:B---3-5:R-:W-:Y:S02]  /*16f0*/  FADD.FTZ R76, R44, R76 ;  /* 0x0000004c2c4c7221 */ /* 0x028fe40000010000 */
[----:B------:R-:W-:Y:S02]  /*1700*/  FADD.FTZ R77, R45, R77 ;  /* 0x0000004d2d4d7221 */ /* 0x000fe40000010000 */
[----:B------:R-:W-:Y:S02]  /*1710*/  FADD.FTZ R78, R46, R78 ;  /* 0x0000004e2e4e7221 */ /* 0x000fe40000010000 */
[----:B------:R-:W-:Y:S02]  /*1720*/  FADD.FTZ R79, R47, R79 ;  /* 0x0000004f2f4f7221 */ /* 0x000fe40000010000 */
[----:B----4-:R-:W-:Y:S02]  /*1730*/  @P0 FMUL.FTZ R76, R76, R104 ;  /* 0x000000684c4c0220 */ /* 0x010fe40000410000 */
[----:B------:R-:W-:-:S02]  /*1740*/  IMAD R104, R117, c[0x0][0x1d4], RZ ;  /* 0x0000750075687a24 */ /* 0x000fc400078e02ff */
[----:B------:R-:W-:Y:S02]  /*1750*/  @P0 FMUL.FTZ R77, R77, R105 ;  /* 0x000000694d4d0220 */ /* 0x000fe40000410000 */
[----:B------:R-:W-:Y:S01]  /*1760*/  IMAD.SHL.U32 R105, R104, 0x20, RZ ;  /* 0x0000002068697824 */ /* 0x000fe200078e00ff */
[----:B------:R-:W-:-:S04]  /*1770*/  SHF.R.S32.HI R104, RZ, 0x1f, R120 ;  /* 0x0000001fff687819 */ /* 0x000fc80000011478 */
[----:B------:R-:W-:-:S04]  /*1780*/  IADD3 R120, P4, R105, R120, RZ ;  /* 0x0000007869787210 */ /* 0x000fc80007f9e0ff */
[----:B------:R-:W-:Y:S02]  /*1790*/  LEA.HI.X.SX32 R105, R105, R104, 0x1, P4 ;  /* 0x0000006869697211 */ /* 0x000fe400020f0eff */
[----:B------:R-:W-:Y:S01]  /*17a0*/  LEA R104, P4, R120, c[0x0][0x198], 0x2 ;  /* 0x0000660078687a11 */ /* 0x000fe200078810ff */
[----:B------:R-:W-:Y:S02]  /*17b0*/  @P0 FMUL.FTZ R78, R78, R106 ;  /* 0x0000006a4e4e0220 */ /* 0x000fe40000410000 */
[----:B------:R-:W-:Y:S01]  /*17c0*/  @P0 FMUL.FTZ R79, R79, R107 ;  /* 0x0000006b4f4f0220 */ /* 0x000fe20000410000 */
[----:B------:R-:W-:-:S05]  /*17d0*/  LEA.HI.X R105, R120, c[0x0][0x19c], R105, 0x2, P4 ;  /* 0x0000670078697a11 */ /* 0x000fca00020f1469 */
[----:B------:R3:W-:Y:S04]  /*17e0*/  STG.E.128 [R104.64], R76 ;  /* 0x0000004c68007986 */ /* 0x0007e8000c101d06 */
.L_x_752:
[----:B------:R-:W-:Y:S05]  /*17f0*/  BSYNC B1 ;  /* 0x0000000000017941 */ /* 0x000fea0003800000 */
.L_x_751:
[----:B------:R-:W-:Y:S01]  /*1800*/  BSSY B1, `(.L_x_753) ;  /* 0x0000025000017945 */ /* 0x000fe20003800000 */
[----:B------:R-:W-:Y:S05]  /*1810*/  @P2 BRA `(.L_x_754) ;  /* 0x0000023000002947 */ /* 0x000fea0003800000 */
[----:B----4-:R-:W4:Y:S01]  /*1820*/  LDG.E R80, [R122.64] ;  /* 0x000000067a507981 */ /* 0x010f22000c1e1900 */
[----:B------:R-:W-:Y:S02]  /*1830*/  IMAD.MOV.U32 R81, RZ, RZ, c[0x0][0x1d4] ;  /* 0x00007500ff517624 */ /* 0x000fe400078e00ff */
[----:B------:R-:W-:Y:S02]  /*1840*/  IMAD R82, R3, c[0x0][0x1d4], RZ ;  /* 0x0000750003527a24 */ /* 0x000fe400078e02ff */
[----:B------:R-:W-:-:S05]  /*1850*/  IMAD R120, R81, 0x2, R118 ;  /* 0x0000000251787824 */ /* 0x000fca00078e0276 */
[----:B------:R-:W-:Y:S01]  /*1860*/  SHF.L.U32 R120, R120, 0x2, RZ ;  /* 0x0000000278787819 */ /* 0x000fe200000006ff */
[----:B----4-:R-:W-:-:S04]  /*1870*/  IMAD R80, R80, c[0x0][0x1d8], RZ ;  /* 0x0000760050507a24 */ /* 0x010fc800078e02ff */
        /* <DEDUP_REMOVED lines=12> */
[----:B---3--:R-:W3:Y:S01]  /*1940*/  @P0 LDG.E.128 R104, [R124.64+0x10] ;  /* 0x000010067c680981 */ /* 0x008ee2000c1e1d00 */
[----:B--2--5:R-:W-:Y:S02]  /*1950*/  FADD.FTZ R80, R48, R80 ;  /* 0x0000005030507221 */ /* 0x024fe40000010000 */
[----:B------:R-:W-:Y:S02]  /*1960*/  FADD.FTZ R81, R49, R81 ;  /* 0x0000005131517221 */ /* 0x000fe40000010000 */
[----:B------:R-:W-:Y:S02]  /*1970*/  FADD.FTZ R82, R50, R82 ;  /* 0x0000005232527221 */ /* 0x000fe40000010000 */
[----:B------:R-:W-:Y:S02]  /*1980*/  FADD.FTZ R83, R51, R83 ;  /* 0x0000005333537221 */ /* 0x000fe40000010000 */
[----:B---3--:R-:W-:Y:S02]  /*1990*/  @P0 FMUL.FTZ R80, R80, R104 ;  /* 0x0000006850500220 */ /* 0x008fe40000410000 */
        /* <DEDUP_REMOVED lines=11> */
.L_x_754:
[----:B------:R-:W-:Y:S05]  /*1a50*/  BSYNC B1 ;  /* 0x0000000000017941 */ /* 0x000fea0003800000 */
.L_x_753:
        /* <DEDUP_REMOVED lines=20> */
[----:B--23--:R-:W2:Y:S01]  /*1ba0*/  @P0 LDG.E.128 R104, [R124.64+0x20] ;  /* 0x000020067c680981 */ /* 0x00cea2000c1e1d00 */
[----:B-1---5:R-:W-:Y:S02]  /*1bb0*/  FADD.FTZ R84, R52, R84 ;  /* 0x0000005434547221 */ /* 0x022fe40000010000 */
[----:B------:R-:W-:Y:S02]  /*1bc0*/  FADD.FTZ R85, R53, R85 ;  /* 0x0000005535557221 */ /* 0x000fe40000010000 */
[----:B------:R-:W-:Y:S02]  /*1bd0*/  FADD.FTZ R86, R54, R86 ;  /* 0x0000005636567221 */ /* 0x000fe40000010000 */
[----:B------:R-:W-:Y:S02]  /*1be0*/  FADD.FTZ R87, R55, R87 ;  /* 0x0000005737577221 */ /* 0x000fe40000010000 */
[----:B--2---:R-:W-:Y:S02]  /*1bf0*/  @P0 FMUL.FTZ R84, R84, R104 ;  /* 0x0000006854540220 */ /* 0x004fe40000410000 */
        /* <DEDUP_REMOVED lines=11> */
.L_x_756:
[----:B------:R-:W-:Y:S05]  /*1cb0*/  BSYNC B1 ;  /* 0x0000000000017941 */ /* 0x000fea0003800000 */
.L_x_755:
[----:B------:R-:W-:Y:S01]  /*1cc0*/  BSSY B1, `(.L_x_757) ;  /* 0x0000025000017945 */ /* 0x000fe20003800000 */
[----:B------:R-:W-:Y:S05]  /*1cd0*/  @P2 BRA `(.L_x_758) ;  /* 0x0000023000002947 */ /* 0x000fea0003800000 */
[----:B----4-:R-:W4:Y:S01]  /*1ce0*/  LDG.E R88, [R122.64] ;  /* 0x000000067a587981 */ /* 0x010f22000c1e1900 */
[----:B------:R-:W-:Y:S02]  /*1cf0*/  IMAD.MOV.U32 R89, RZ, RZ, c[0x0][0x1d4] ;  /* 0x00007500ff597624 */ /* 0x000fe400078e00ff */
[----:B------:R-:W-:-:S03]  /*1d00*/  IMAD R90, R3, c[0x0][0x1d4], RZ ;  /* 0x00007500035a7a24 */ /* 0x000fc600078e02ff */
[----:B------:R-:W-:-:S05]  /*1d10*/  LEA R120, R89, R118, 0x2 ;  /* 0x0000007659787211 */ /* 0x000fca00078e10ff */
[----:B------:R-:W-:Y:S02]  /*1d20*/  IMAD.SHL.U32 R120, R120, 0x4, RZ ;  /* 0x0000000478787824 */ /* 0x000fe400078e00ff */
        /* <DEDUP_REMOVED lines=13> */
[----:B-123--:R-:W2:Y:S01]  /*1e00*/  @P0 LDG.E.128 R104, [R124.64+0x30] ;  /* 0x000030067c680981 */ /* 0x00eea2000c1e1d00 */
[----:B0----5:R-:W-:Y:S02]  /*1e10*/  FADD.FTZ R88, R56, R88 ;  /* 0x0000005838587221 */ /* 0x021fe40000010000 */
        /* <DEDUP_REMOVED lines=15> */
.L_x_758:
[----:B------:R-:W-:Y:S05]  /*1f10*/  BSYNC B1 ;  /* 0x0000000000017941 */ /* 0x000fea0003800000 */
.L_x_757:
[----:B------:R-:W-:Y:S01]  /*1f20*/  BSSY B1, `(.L_x_759) ;  /* 0x0000025000017945 */ /* 0x000fe20003800000 */
[----:B------:R-:W-:Y:S05]  /*1f30*/  @P2 BRA `(.L_x_760) ;  /* 0x0000023000002947 */ /* 0x000fea0003800000 */
[----:B----4-:R-:W4:Y:S01]  /*1f40*/  LDG.E R92, [R122.64] ;  /* 0x000000067a5c7981 */ /* 0x010f22000c1e1900 */
[----:B------:R-:W-:Y:S01]  /*1f50*/  MOV R93, c[0x0][0x1d4] ;  /* 0x00007500005d7a02 */ /* 0x000fe20000000f00 */
[----:B------:R-:W-:-:S04]  /*1f60*/  IMAD R94, R3, c[0x0][0x1d4], RZ ;  /* 0x00007500035e7a24 */ /* 0x000fc800078e02ff */
[----:B------:R-:W-:-:S04]  /*1f70*/  IMAD R120, R93, 0x5, R118 ;  /* 0x000000055d787824 */ /* 0x000fc800078e0276 */
        /* <DEDUP_REMOVED lines=14> */
[----:B0123--:R-:W2:Y:S01]  /*2060*/  @P0 LDG.E.128 R104, [R124.64+0x40] ;  /* 0x000040067c680981 */ /* 0x00fea2000c1e1d00 */
[----:B-----5:R-:W-:Y:S02]  /*2070*/  FADD.FTZ R92, R60, R92 ;  /* 0x0000005c3c5c7221 */ /* 0x020fe40000010000 */
        /* <DEDUP_REMOVED lines=15> */
.L_x_760:
[----:B------:R-:W-:Y:S05]  /*2170*/  BSYNC B1 ;  /* 0x0000000000017941 */ /* 0x000fea0003800000 */
.L_x_759:
        /* <DEDUP_REMOVED lines=37> */
.L_x_762:
[----:B------:R-:W-:Y:S05]  /*23d0*/  BSYNC B1 ;  /* 0x0000000000017941 */ /* 0x000fea0003800000 */
.L_x_761:
        /* <DEDUP_REMOVED lines=21> */
[----:B------:R-:W-:Y:S02]  /*2530*/  IMAD R120, R117, c[0x0][0x1d4], RZ ;  /* 0x0000750075787a24 */ /* 0x000fe400078e02ff */
[----:B-----5:R-:W-:Y:S02]  /*2540*/  FADD.FTZ R100, R68, R100 ;  /* 0x0000006444647221 */ /* 0x020fe40000010000 */
[----:B------:R-:W-:Y:S02]  /*2550*/  IMAD.SHL.U32 R123, R120, 0x20, RZ ;  /* 0x00000020787b7824 */ /* 0x000fe400078e00ff */
[----:B------:R-:W-:Y:S02]  /*2560*/  FADD.FTZ R101, R69, R101 ;  /* 0x0000006545657221 */ /* 0x000fe40000010000 */
[----:B------:R-:W-:Y:S02]  /*2570*/  FADD.FTZ R102, R70, R102 ;  /* 0x0000006646667221 */ /* 0x000fe40000010000 */
[----:B------:R-:W-:-:S02]  /*2580*/  FADD.FTZ R103, R71, R103 ;  /* 0x0000006747677221 */ /* 0x000fc40000010000 */
[----:B--2---:R-:W-:Y:S01]  /*2590*/  @P0 FMUL.FTZ R100, R100, R104 ;  /* 0x0000006864640220 */ /* 0x004fe20000410000 */
[----:B------:R-:W-:Y:S01]  /*25a0*/  SHF.R.S32.HI R104, RZ, 0x1f, R118 ;  /* 0x0000001fff687819 */ /* 0x000fe20000011476 */
[----:B------:R-:W-:Y:S01]  /*25b0*/  @P0 FMUL.FTZ R101, R101, R105 ;  /* 0x0000006965650220 */ /* 0x000fe20000410000 */
[----:B------:R-:W-:Y:S01]  /*25c0*/  IADD3 R118, P4, R123, R118, RZ ;  /* 0x000000767b767210 */ /* 0x000fe20007f9e0ff */
[----:B------:R-:W-:Y:S02]  /*25d0*/  @P0 FMUL.FTZ R102, R102, R106 ;  /* 0x0000006a66660220 */ /* 0x000fe40000410000 */
[----:B------:R-:W-:Y:S01]  /*25e0*/  @P0 FMUL.FTZ R103, R103, R107 ;  /* 0x0000006b67670220 */ /* 0x000fe20000410000 */
[----:B------:R-:W-:Y:S02]  /*25f0*/  LEA.HI.X.SX32 R123, R123, R104, 0x1, P4 ;  /* 0x000000687b7b7211 */ /* 0x000fe400020f0eff */
[----:B------:R-:W-:-:S04]  /*2600*/  LEA R104, P4, R118, c[0x0][0x198], 0x2 ;  /* 0x0000660076687a11 */ /* 0x000fc800078810ff */
[----:B------:R-:W-:-:S05]  /*2610*/  LEA.HI.X R105, R118, c[0x0][0x19c], R123, 0x2, P4 ;  /* 0x0000670076697a11 */ /* 0x000fca00020f147b */
[----:B------:R0:W-:Y:S04]  /*2620*/  STG.E.128 [R104.64], R100 ;  /* 0x0000006468007986 */ /* 0x0001e8000c101d06 */
.L_x_764:
[----:B------:R-:W-:Y:S05]  /*2630*/  BSYNC B1 ;  /* 0x0000000000017941 */ /* 0x000fea0003800000 */
.L_x_763:
[----:B------:R-:W-:Y:S01]  /*2640*/  BSSY B1, `(.L_x_765) ;  /* 0x000003b000017945 */ /* 0x000fe20003800000 */
[----:B------:R-:W-:Y:S05]  /*2650*/  @P2 BRA `(.L_x_766) ;  /* 0x0000039000002947 */ /* 0x000fea0003800000 */
[----:B------:R-:W-:-:S04]  /*2660*/  ISETP.NE.U32.AND P2, PT, RZ, c[0x0][0x218], PT ;  /* 0x00008600ff007a0c */ /* 0x000fc80003f45070 */
[----:B------:R-:W-:Y:S02]  /*2670*/  ISETP.NE.AND.EX P4, PT, RZ, c[0x0][0x21c], PT, P2 ;  /* 0x00008700ff007a0c */ /* 0x000fe40003f85320 */
[----:B------:R-:W-:-:S04]  /*2680*/  ISETP.NE.U32.AND P2, PT, RZ, c[0x0][0x228], PT ;  /* 0x00008a00ff007a0c */ /* 0x000fc80003f45070 */
[----:B------:R-:W-:-:S07]  /*2690*/  ISETP.NE.AND.EX P2, PT, RZ, c[0x0][0x22c], PT, P2 ;  /* 0x00008b00ff007a0c */ /* 0x000fce0003f45320 */
[----:B01234-:R-:W-:-:S05]  /*26a0*/  @P4 IMAD R104, R6, c[0x0][0x220], R116 ;  /* 0x0000880006684a24 */ /* 0x01ffca00078e0274 */
[----:B------:R-:W-:-:S05]  /*26b0*/  @P4 IADD3 R104, R104, -0x1, RZ ;  /* 0xffffffff68684810 */ /* 0x000fca0007ffe0ff */
[----:B------:R-:W-:-:S04]  /*26c0*/  @P4 IMAD R104, R104, c[0x0][0x220], R111 ;  /* 0x0000880068684a24 */ /* 0x000fc800078e026f */
[----:B------:R-:W-:-:S04]  /*26d0*/  @P4 IMAD.WIDE R104, R104, R121, c[0x0][0x218] ;  /* 0x0000860068684625 */ /* 0x000fc800078e0279 */
[----:B------:R-:W-:Y:S02]  /*26e0*/  @P2 IMAD.WIDE R106, R6, R121, c[0x0][0x228] ;  /* 0x00008a00066a2625 */ /* 0x000fe400078e0279 */
[----:B------:R0:W2:Y:S04]  /*26f0*/  @P4 LDG.E R104, [R104.64] ;  /* 0x0000000668684981 */ /* 0x0000a8000c1e1900 */
[----:B------:R1:W3:Y:S01]  /*2700*/  @P2 LDG.E R106, [R106.64] ;  /* 0x000000066a6a2981 */ /* 0x0002e2000c1e1900 */
[----:B-----5:R-:W-:Y:S01]  /*2710*/  FMUL.FTZ R121, R12, R76 ;  /* 0x0000004c0c797220 */ /* 0x020fe20000410000 */
[----:B------:R-:W-:Y:S01]  /*2720*/  @P2 ISETP.GE.AND P5, PT, R111, R108, PT ;  /* 0x0000006c6f00220c */ /* 0x000fe20003fa6270 */
[----:B------:R-:W-:Y:S02]  /*2730*/  FMUL.FTZ R118, R13, R77 ;  /* 0x0000004d0d767220 */ /* 0x000fe40000410000 */
[----:B------:R-:W-:-:S02]  /*2740*/  FFMA.FTZ R121, R8, R72, R121 ;  /* 0x0000004808797223 */ /* 0x000fc40000010079 */
[----:B------:R-:W-:Y:S02]  /*2750*/  FFMA.FTZ R118, R9, R73, R118 ;  /* 0x0000004909767223 */ /* 0x000fe40000010076 */
[----:B------:R-:W-:Y:S02]  /*2760*/  FFMA.FTZ R121, R16, R80, R121 ;  /* 0x0000005010797223 */ /* 0x000fe40000010079 */
[----:B------:R-:W-:Y:S02]  /*2770*/  FFMA.FTZ R118, R17, R81, R118 ;  /* 0x0000005111767223 */ /* 0x000fe40000010076 */
[----:B------:R-:W-:Y:S02]  /*2780*/  FFMA.FTZ R121, R20, R84, R121 ;  /* 0x0000005414797223 */ /* 0x000fe40000010079 */
[----:B------:R-:W-:Y:S02]  /*2790*/  FFMA.FTZ R118, R21, R85, R118 ;  /* 0x0000005515767223 */ /* 0x000fe40000010076 */
[----:B------:R-:W-:-:S02]  /*27a0*/  FFMA.FTZ R121, R24, R88, R121 ;  /* 0x0000005818797223 */ /* 0x000fc40000010079 */
[----:B------:R-:W-:Y:S02]  /*27b0*/  FFMA.FTZ R118, R25, R89, R118 ;  /* 0x0000005919767223 */ /* 0x000fe40000010076 */
[----:B0-----:R-:W-:Y:S02]  /*27c0*/  FMUL.FTZ R105, R14, R78 ;  /* 0x0000004e0e697220 */ /* 0x001fe40000410000 */
[----:B------:R-:W-:Y:S02]  /*27d0*/  FFMA.FTZ R121, R28, R92, R121 ;  /* 0x0000005c1c797223 */ /* 0x000fe40000010079 */
[----:B------:R-:W-:Y:S02]  /*27e0*/  FFMA.FTZ R118, R29, R93, R118 ;  /* 0x0000005d1d767223 */ /* 0x000fe40000010076 */
[----:B------:R-:W-:Y:S02]  /*27f0*/  FFMA.FTZ R105, R10, R74, R105 ;  /* 0x0000004a0a697223 */ /* 0x000fe40000010069 */
[----:B------:R-:W-:-:S02]  /*2800*/  FFMA.FTZ R121, R32, R96, R121 ;  /* 0x0000006020797223 */ /* 0x000fc40000010079 */
[----:B------:R-:W-:Y:S02]  /*2810*/  FFMA.FTZ R118, R33, R97, R118 ;  /* 0x0000006121767223 */ /* 0x000fe40000010076 */
[----:B------:R-:W-:Y:S02]  /*2820*/  FFMA.FTZ R105, R18, R82, R105 ;  /* 0x0000005212697223 */ /* 0x000fe40000010069 */
[----:B------:R-:W-:Y:S02]  /*2830*/  FFMA.FTZ R121, R36, R100, R121 ;  /* 0x0000006424797223 */ /* 0x000fe40000010079 */
[----:B------:R-:W-:Y:S02]  /*2840*/  FFMA.FTZ R118, R37, R101, R118 ;  /* 0x0000006525767223 */ /* 0x000fe40000010076 */
[----:B-1----:R-:W-:Y:S02]  /*2850*/  FFMA.FTZ R107, R22, R86, R105 ;  /* 0x00000056166b7223 */ /* 0x002fe40000010069 */
[----:B------:R-:W-:-:S02]  /*2860*/  FADD.FTZ R105, R121, R118 ;  /* 0x0000007679697221 */ /* 0x000fc40000010000 */
[----:B------:R-:W-:Y:S02]  /*2870*/  FMUL.FTZ R118, R15, R79 ;  /* 0x0000004f0f767220 */ /* 0x000fe40000410000 */
[----:B------:R-:W-:Y:S02]  /*2880*/  FFMA.FTZ R107, R26, R90, R107 ;  /* 0x0000005a1a6b7223 */ /* 0x000fe4000001006b */
[----:B------:R-:W-:Y:S02]  /*2890*/  FFMA.FTZ R118, R11, R75, R118 ;  /* 0x0000004b0b767223 */ /* 0x000fe40000010076 */
[----:B------:R-:W-:Y:S02]  /*28a0*/  FFMA.FTZ R107, R30, R94, R107 ;  /* 0x0000005e1e6b7223 */ /* 0x000fe4000001006b */
[----:B------:R-:W-:Y:S02]  /*28b0*/  FFMA.FTZ R118, R19, R83, R118 ;  /* 0x0000005313767223 */ /* 0x000fe40000010076 */
[----:B------:R-:W-:-:S02]  /*28c0*/  FFMA.FTZ R107, R34, R98, R107 ;  /* 0x00000062226b7223 */ /* 0x000fc4000001006b */
[----:B------:R-:W-:Y:S02]  /*28d0*/  FFMA.FTZ R118, R23, R87, R118 ;  /* 0x0000005717767223 */ /* 0x000fe40000010076 */
[----:B------:R-:W-:Y:S01]  /*28e0*/  FFMA.FTZ R120, R38, R102, R107 ;  /* 0x0000006626787223 */ /* 0x000fe2000001006b */
[----:B------:R-:W-:Y:S01]  /*28f0*/  @P2 SEL R107, R113, RZ, !P5 ;  /* 0x000000ff716b2207 */ /* 0x000fe20006800000 */
[----:B------:R-:W-:Y:S02]  /*2900*/  FFMA.FTZ R118, R27, R91, R118 ;  /* 0x0000005b1b767223 */ /* 0x000fe40000010076 */
[----:B------:R-:W-:Y:S01]  /*2910*/  FADD.FTZ R105, R120, R105 ;  /* 0x0000006978697221 */ /* 0x000fe20000010000 */
[----:B------:R-:W-:Y:S01]  /*2920*/  @P2 IADD3 R120, R111, 0x1, -R116 ;  /* 0x000000016f782810 */ /* 0x000fe20007ffe874 */
[----:B------:R-:W-:-:S03]  /*2930*/  FFMA.FTZ R118, R31, R95, R118 ;  /* 0x0000005f1f767223 */ /* 0x000fc60000010076 */
[----:B------:R-:W-:Y:S01]  /*2940*/  @P2 IADD3 R107, R107, R120, RZ ;  /* 0x000000786b6b2210 */ /* 0x000fe20007ffe0ff */
[----:B------:R-:W-:-:S04]  /*2950*/  FFMA.FTZ R118, R35, R99, R118 ;  /* 0x0000006323767223 */ /* 0x000fc80000010076 */
[----:B------:R-:W-:Y:S01]  /*2960*/  FFMA.FTZ R118, R39, R103, R118 ;  /* 0x0000006727767223 */ /* 0x000fe20000010076 */
[----:B------:R-:W3:Y:S03]  /*2970*/  @P2 I2F R107, R107 ;  /* 0x0000006b006b2306 */ /* 0x000ee60000201400 */
[----:B------:R-:W-:-:S04]  /*2980*/  FADD.FTZ R105, R118, R105 ;  /* 0x0000006976697221 */ /* 0x000fc80000010000 */
[----:B------:R-:W-:-:S04]  /*2990*/  FMUL.FTZ R105, R105, c[0x0][0x1f0] ;  /* 0x00007c0069697a20 */ /* 0x000fc80000410000 */
[----:B--2---:R-:W-:Y:S02]  /*29a0*/  @P4 FADD.FTZ R105, R105, R104 ;  /* 0x0000006869694221 */ /* 0x004fe40000010000 */
[----:B------:R-:W-:Y:S02]  /*29b0*/  IMAD.IADD R104, R111, 0x1, -R2 ;  /* 0x000000016f687824 */ /* 0x000fe400078e0a02 */
[----:B---3--:R-:W-:-:S05]  /*29c0*/  @P2 FFMA.FTZ R105, R107, R106, R105 ;  /* 0x0000006a6b692223 */ /* 0x008fca0000010069 */
[----:B------:R0:W-:Y:S01]  /*29d0*/  STS [R104.X4+0x140], R105 ;  /* 0x0001406968007388 */ /* 0x0001e20000004800 */
[----:B------:R-:W-:-:S03]  /*29e0*/  @!P1 FMNMX.FTZ R112, R112, R105, !PT ;  /* 0x0000006970709209 */ /* 0x000fc60007810000 */
.L_x_766:
[----:B------:R-:W-:Y:S05]  /*29f0*/  BSYNC B1 ;  /* 0x0000000000017941 */ /* 0x000fea0003800000 */
.L_x_765:
[----:B------:R-:W-:-:S04]  /*2a00*/  IADD3 R111, R111, 0x100, RZ ;  /* 0x000001006f6f7810 */ /* 0x000fc80007ffe0ff */
[----:B------:R-:W-:-:S13]  /*2a10*/  ISETP.GE.AND P1, PT, R111, R110, PT ;  /* 0x0000006e6f00720c */ /* 0x000fda0003f26270 */
[----:B------:R-:W-:Y:S01]  /*2a20*/  @P1 CALL.REL.NOINC `(.L_x_748) ;  /* 0x0000001000001944 */ /* 0x000fe20003c00000 */
[----:B------:R-:W-:Y:S05]  /*2a30*/  BRA `(.L_x_767) ;  /* 0xffffe6f000007947 */ /* 0x000fea000383ffff */
.L_x_748:
[----:B------:R-:W-:Y:S05]  /*2a40*/  BSYNC B0 ;  /* 0x0000000000007941 */ /* 0x000fea0003800000 */
.L_x_747:
[----:B------:R-:W4:Y:S01]  /*2a50*/  SHFL.BFLY PT, R5, R112, 0x10, 0x1f ;  /* 0x0e001f0070057f89 */ /* 0x000f2200000e0000 */
[----:B0-----:R-:W-:Y:S01]  /*2a60*/  SHF.R.S32.HI R10, RZ, 0x1f, R7 ;  /* 0x0000001fff0a7819 */ /* 0x001fe20000011407 */
[----:B-1----:R-:W-:Y:S01]  /*2a70*/  IMAD.IADD R13, R7, 0x1, R2 ;  /* 0x00000001070d7824 */ /* 0x002fe200078e0202 */
[----:B------:R-:W-:Y:S02]  /*2a80*/  BSSY B0, `(.L_x_768) ;  /* 0x000008d000007945 */ /* 0x000fe40003800000 */
[----:B------:R-:W-:-:S04]  /*2a90*/  LEA.HI R10, R10, R7, RZ, 0x5 ;  /* 0x000000070a0a7211 */ /* 0x000fc800078f28ff */
[----:B------:R-:W-:-:S05]  /*2aa0*/  LOP3.LUT R12, R10, 0xffffffe0, RZ, 0xc0, !PT ;  /* 0xffffffe00a0c7812 */ /* 0x000fca00078ec0ff */
[----:B------:R-:W-:-:S05]  /*2ab0*/  IMAD.IADD R12, R7, 0x1, -R12 ;  /* 0x00000001070c7824 */ /* 0x000fca00078e0a0c */
[C---:B------:R-:W-:Y:S02]  /*2ac0*/  ISETP.NE.AND P1, PT, R12.reuse, RZ, PT ;  /* 0x000000ff0c00720c */ /* 0x040fe40003f25270 */
[----:B------:R-:W-:Y:S02]  /*2ad0*/  ISETP.GT.AND P2, PT, R12, 0x7, PT ;  /* 0x000000070c00780c */ /* 0x000fe40003f44270 */
[----:B----4-:R-:W-:-:S05]  /*2ae0*/  FMNMX.FTZ R5, R5, R112, !PT ;  /* 0x0000007005057209 */ /* 0x010fca0007810000 */
[----:B------:R-:W0:Y:S04]  /*2af0*/  SHFL.BFLY PT, R4, R5, 0x8, 0x1f ;  /* 0x0d001f0005047f89 */ /* 0x000e2800000e0000 */
[----:B------:R-:W-:Y:S02]  /*2b00*/  @!P1 SHF.R.S32.HI R10, RZ, 0x5, R10 ;  /* 0x00000005ff0a9819 */ /* 0x000fe4000001140a */
[----:B0-----:R-:W-:-:S05]  /*2b10*/  FMNMX.FTZ R4, R5, R4, !PT ;  /* 0x0000000405047209 */ /* 0x001fca0007810000 */
[----:B------:R-:W0:Y:S02]  /*2b20*/  SHFL.BFLY PT, R9, R4, 0x4, 0x1f ;  /* 0x0c801f0004097f89 */ /* 0x000e2400000e0000 */
[----:B0-----:R-:W-:Y:S02]  /*2b30*/  FMNMX.FTZ R9, R4, R9, !PT ;  /* 0x0000000904097209 */ /* 0x001fe40007810000 */
[----:B------:R-:W-:-:S03]  /*2b40*/  MOV R4, 0xff7fffff ;  /* 0xff7fffff00047802 */ /* 0x000fc60000000f00 */
[----:B------:R-:W0:Y:S02]  /*2b50*/  SHFL.BFLY PT, R8, R9, 0x2, 0x1f ;  /* 0x0c401f0009087f89 */ /* 0x000e2400000e0000 */
        /* <DEDUP_REMOVED lines=11> */
[----:B0-----:R-:W-:Y:S02]  /*2c10*/  FMNMX.FTZ R9, R8, R5, !PT ;  /* 0x0000000508097209 */ /* 0x001fe40007810000 */
[----:B------:R-:W-:-:S03]  /*2c20*/  MOV R5, R13 ;  /* 0x0000000d00057202 */ /* 0x000fc60000000f00 */
[----:B------:R-:W0:Y:S02]  /*2c30*/  SHFL.BFLY PT, R14, R9, 0x1, 0x1f ;  /* 0x0c201f00090e7f89 */ /* 0x000e2400000e0000 */
[----:B0-----:R-:W-:-:S05]  /*2c40*/  FMNMX.FTZ R14, R9, R14, !PT ;  /* 0x0000000e090e7209 */ /* 0x001fca0007810000 */
[----:B--2---:R0:W1:Y:S01]  /*2c50*/  SHFL.IDX PT, R17, R14, RZ, 0x1f ;  /* 0x00001fff0e117589 */ /* 0x00406200000e0000 */
        /* <DEDUP_REMOVED lines=8> */
[----:B0-----:R-:W-:Y:S01]  /*2ce0*/  IMAD R14, R109, c[0x0][0x1d4], RZ ;  /* 0x000075006d0e7a24 */ /* 0x001fe200078e02ff */
[--C-:B------:R-:W-:Y:S01]  /*2cf0*/  SHF.R.S32.HI R9, RZ, 0x1f, R13.reuse ;  /* 0x0000001fff097819 */ /* 0x100fe2000001140d */
[----:B------:R-:W-:Y:S01]  /*2d00*/  IMAD.MOV.U32 R11, RZ, RZ, R8 ;  /* 0x000000ffff0b7224 */ /* 0x000fe200078e0008 */
[----:B------:R-:W-:Y:S02]  /*2d10*/  ISETP.NE.U32.AND P1, PT, RZ, c[0x0][0x200], PT ;  /* 0x00008000ff007a0c */ /* 0x000fe40003f25070 */
[----:B------:R-:W-:Y:S02]  /*2d20*/  SHF.R.S32.HI R10, RZ, 0x1f, R14 ;  /* 0x0000001fff0a7819 */ /* 0x000fe4000001140e */
[----:B------:R-:W-:Y:S02]  /*2d30*/  IADD3 R14, P4, P5, R14, c[0x0][0x200], R13 ;  /* 0x000080000e0e7a10 */ /* 0x000fe40007d9e00d */
[----:B------:R-:W-:Y:S02]  /*2d40*/  ISETP.NE.AND.EX P1, PT, RZ, c[0x0][0x204], PT, P1 ;  /* 0x00008100ff007a0c */ /* 0x000fe40003f25310 */
[----:B------:R-:W-:Y:S01]  /*2d50*/  IADD3.X R9, R10, c[0x0][0x204], R9, P4, P5 ;  /* 0x000081000a097a10 */ /* 0x000fe200027ea409 */
[----:B------:R-:W-:Y:S01]  /*2d60*/  HFMA2.MMA R10, -RZ, RZ, 0, 0 ;  /* 0x00000000ff0a7435 */ /* 0x000fe200000001ff */
[----:B------:R-:W-:-:S08]  /*2d70*/  LEA R12, R7, 0x140, 0x2 ;  /* 0x00000140070c7811 */ /* 0x000fd000078e10ff */
.L_x_775:
[----:B------:R-:W-:Y:S01]  /*2d80*/  BSSY B2, `(.L_x_772) ;  /* 0x000000b000027945 */ /* 0x000fe20003800000 */
[----:B0-----:R-:W-:Y:S05]  /*2d90*/  @!P1 BRA `(.L_x_773) ;  /* 0x0000005000009947 */ /* 0x001fea0003800000 */
[----:B------:R-:W-:-:S06]  /*2da0*/  IMAD.MOV.U32 R8, RZ, RZ, R14 ;  /* 0x000000ffff087224 */ /* 0x000fcc00078e000e */
[----:B------:R-:W2:Y:S01]  /*2db0*/  LDG.E.U8 R8, [R8.64] ;  /* 0x0000000608087981 */ /* 0x000ea2000c1e1100 */
[----:B------:R-:W-:Y:S01]  /*2dc0*/  IMAD.MOV.U32 R15, RZ, RZ, RZ ;  /* 0x000000ffff0f7224 */ /* 0x000fe200078e00ff */
[----:B--2---:R-:W-:-:S13]  /*2dd0*/  ISETP.NE.AND P4, PT, R8, RZ, PT ;  /* 0x000000ff0800720c */ /* 0x004fda0003f85270 */
[----:B------:R-:W-:Y:S05]  /*2de0*/  @P4 BRA `(.L_x_774) ;  /* 0x0000004000004947 */ /* 0x000fea0003800000 */
.L_x_773:
[----:B------:R-:W0:Y:S02]  /*2df0*/  LDS R8, [R12] ;  /* 0x000000000c087984 */ /* 0x000e240000000800 */
[----:B01----:R-:W-:-:S04]  /*2e00*/  FADD.FTZ R8, -R17, R8 ;  /* 0x0000000811087221 */ /* 0x003fc80000010100 */
[----:B------:R-:W-:-:S04]  /*2e10*/  FMUL.FTZ R8, R8, 1.4426950216293334961 ;  /* 0x3fb8aa3b08087820 */ /* 0x000fc80000410000 */
[----:B------:R0:W1:Y:S03]  /*2e20*/  MUFU.EX2 R15, R8 ;  /* 0x00000008000f7308 */ /* 0x0000660000000800 */
.L_x_774:
[----:B------:R-:W-:Y:S05]  /*2e30*/  BSYNC B2 ;  /* 0x0000000000027941 */ /* 0x000fea0003800000 */
.L_x_772:
[----:B------:R-:W-:Y:S01]  /*2e40*/  IADD3 R11, R11, -0x1, RZ ;  /* 0xffffffff0b0b7810 */ /* 0x000fe20007ffe0ff */
[----:B-1----:R1:W-:Y:S01]  /*2e50*/  STS [R12], R15 ;  /* 0x0000000f0c007388 */ /* 0x0023e20000000800 */
[----:B------:R-:W-:Y:S01]  /*2e60*/  IADD3 R14, P5, R14, 0x100, RZ ;  /* 0x000001000e0e7810 */ /* 0x000fe20007fbe0ff */
[----:B------:R-:W-:Y:S01]  /*2e70*/  FADD.FTZ R10, R15, R10 ;  /* 0x0000000a0f0a7221 */ /* 0x000fe20000010000 */
[----:B------:R-:W-:Y:S02]  /*2e80*/  ISETP.NE.AND P4, PT, R11, RZ, PT ;  /* 0x000000ff0b00720c */ /* 0x000fe40003f85270 */
[----:B------:R-:W-:Y:S02]  /*2e90*/  IADD3 R13, R13, 0x100, RZ ;  /* 0x000001000d0d7810 */ /* 0x000fe40007ffe0ff */
[----:B------:R-:W-:Y:S02]  /*2ea0*/  IADD3.X R9, RZ, R9, RZ, P5, !PT ;  /* 0x00000009ff097210 */ /* 0x000fe40002ffe4ff */
[----:B-1----:R-:W-:-:S07]  /*2eb0*/  IADD3 R12, R12, 0x400, RZ ;  /* 0x000004000c0c7810 */ /* 0x002fce0007ffe0ff */
[----:B------:R-:W-:Y:S05]  /*2ec0*/  @P4 BRA `(.L_x_775) ;  /* 0xfffffeb000004947 */ /* 0x000fea000383ffff */
.L_x_771:
[----:B------:R-:W-:Y:S05]  /*2ed0*/  BSYNC B1 ;  /* 0x0000000000017941 */ /* 0x000fea0003800000 */
.L_x_770:
[----:B------:R-:W-:-:S13]  /*2ee0*/  ISETP.GE.U32.AND P1, PT, R4, 0x300, PT ;  /* 0x000003000400780c */ /* 0x000fda0003f26070 */
[----:B------:R-:W-:Y:S05]  /*2ef0*/  @!P1 BRA `(.L_x_769) ;  /* 0x0000045000009947 */ /* 0x000fea0003800000 */
[----:B0-----:R-:W-:Y:S01]  /*2f00*/  IMAD R8, R109, c[0x0][0x1d4], RZ ;  /* 0x000075006d087a24 */ /* 0x001fe200078e02ff */
[C---:B------:R-:W-:Y:S02]  /*2f10*/  LEA R9, R13.reuse, 0x800, 0x2 ;  /* 0x000008000d097811 */ /* 0x040fe400078e10ff */
[----:B------:R-:W-:Y:S02]  /*2f20*/  SHF.R.S32.HI R4, RZ, 0x1f, R13 ;  /* 0x0000001fff047819 */ /* 0x000fe4000001140d */
[--C-:B------:R-:W-:Y:S01]  /*2f30*/  SHF.R.S32.HI R15, RZ, 0x1f, R8.reuse ;  /* 0x0000001fff0f7819 */ /* 0x100fe20000011408 */
[----:B------:R-:W-:Y:S01]  /*2f40*/  IMAD R9, R2, -0x4, R9 ;  /* 0xfffffffc02097824 */ /* 0x000fe200078e0209 */
[----:B------:R-:W-:Y:S02]  /*2f50*/  IADD3 R8, P4, P5, R13, c[0x0][0x200], R8 ;  /* 0x000080000d087a10 */ /* 0x000fe40007d9e008 */
[----:B------:R-:W-:Y:S02]  /*2f60*/  ISETP.NE.U32.AND P1, PT, RZ, c[0x0][0x200], PT ;  /* 0x00008000ff007a0c */ /* 0x000fe40003f25070 */
[----:B------:R-:W-:-:S02]  /*2f70*/  IADD3.X R15, R4, c[0x0][0x204], R15, P4, P5 ;  /* 0x00008100040f7a10 */ /* 0x000fc400027ea40f */
[----:B------:R-:W-:Y:S02]  /*2f80*/  ISETP.NE.AND.EX P1, PT, RZ, c[0x0][0x204], PT, P1 ;  /* 0x00008100ff007a0c */ /* 0x000fe40003f25310 */
[----:B------:R-:W-:-:S09]  /*2f90*/  IADD3 R4, R9, 0x140, RZ ;  /* 0x0000014009047810 */ /* 0x000fd20007ffe0ff */
.L_x_788:
[----:B------:R-:W-:Y:S01]  /*2fa0*/  BSSY B1, `(.L_x_776) ;  /* 0x000000b000017945 */ /* 0x000fe20003800000 */
[----:B------:R-:W-:Y:S01]  /*2fb0*/  IMAD.MOV.U32 R9, RZ, RZ, R15 ;  /* 0x000000ffff097224 */ /* 0x000fe200078e000f */
[----:B------:R-:W-:Y:S05]  /*2fc0*/  @!P1 BRA `(.L_x_777) ;  /* 0x0000004000009947 */ /* 0x000fea0003800000 */
[----:B------:R-:W2:Y:S02]  /*2fd0*/  LDG.E.U8 R11, [R8.64] ;  /* 0x00000006080b7981 */ /* 0x000ea4000c1e1100 */
[----:B--2---:R-:W-:-:S13]  /*2fe0*/  ISETP.NE.AND P4, PT, R11, RZ, PT ;  /* 0x000000ff0b00720c */ /* 0x004fda0003f85270 */
[----:B------:R-:W-:Y:S01]  /*2ff0*/  @P4 IMAD.MOV.U32 R11, RZ, RZ, RZ ;  /* 0x000000ffff0b4224 */ /* 0x000fe200078e00ff */
[----:B------:R-:W-:Y:S05]  /*3000*/  @P4 BRA `(.L_x_778) ;  /* 0x0000004000004947 */ /* 0x000fea0003800000 */
.L_x_777:
[----:B------:R-:W0:Y:S02]  /*3010*/  LDS R11, [R4+-0x800] ;  /* 0xfff80000040b7984 */ /* 0x000e240000000800 */
[----:B01----:R-:W-:-:S04]  /*3020*/  FADD.FTZ R11, -R17, R11 ;  /* 0x0000000b110b7221 */ /* 0x003fc80000010100 */
[----:B------:R-:W-:-:S06]  /*3030*/  FMUL.FTZ R11, R11, 1.4426950216293334961 ;  /* 0x3fb8aa3b0b0b7820 */ /* 0x000fcc0000410000 */
[----:B------:R-:W0:Y:S02]  /*3040*/  MUFU.EX2 R11, R11 ;  /* 0x0000000b000b7308 */ /* 0x000e240000000800 */
.L_x_778:
[----:B------:R-:W-:Y:S05]  /*3050*/  BSYNC B1 ;  /* 0x0000000000017941 */ /* 0x000fea0003800000 */
.L_x_776:
[----:B0-----:R0:W-:Y:S01]  /*3060*/  STS [R4+-0x800], R11 ;  /* 0xfff8000b04007388 */ /* 0x0011e20000000800 */
[----:B------:R-:W-:Y:S01]  /*3070*/  BSSY B1, `(.L_x_779) ;  /* 0x000000b000017945 */ /* 0x000fe20003800000 */
[----:B------:R-:W-:Y:S01]  /*3080*/  FADD.FTZ R12, R11, R10 ;  /* 0x0000000a0b0c7221 */ /* 0x000fe20000010000 */
[----:B------:R-:W-:Y:S05]  /*3090*/  @!P1 BRA `(.L_x_780) ;  /* 0x0000004000009947 */ /* 0x000fea0003800000 */
[----:B------:R-:W2:Y:S02]  /*30a0*/  LDG.E.U8 R10, [R8.64+0x100] ;  /* 0x00010006080a7981 */ /* 0x000ea4000c1e1100 */
[----:B--2---:R-:W-:-:S13]  /*30b0*/  ISETP.NE.AND P4, PT, R10, RZ, PT ;  /* 0x000000ff0a00720c */ /* 0x004fda0003f85270 */
[----:B0-----:R-:W-:Y:S01]  /*30c0*/  @P4 MOV R11, RZ ;  /* 0x000000ff000b4202 */ /* 0x001fe20000000f00 */
[----:B------:R-:W-:Y:S05]  /*30d0*/  @P4 BRA `(.L_x_781) ;  /* 0x0000004000004947 */ /* 0x000fea0003800000 */
.L_x_780:
[----:B------:R-:W2:Y:S02]  /*30e0*/  LDS R10, [R4+-0x400] ;  /* 0xfffc0000040a7984 */ /* 0x000ea40000000800 */
[----:B-12---:R-:W-:-:S04]  /*30f0*/  FADD.FTZ R10, -R17, R10 ;  /* 0x0000000a110a7221 */ /* 0x006fc80000010100 */
[----:B------:R-:W-:-:S04]  /*3100*/  FMUL.FTZ R10, R10, 1.4426950216293334961 ;  /* 0x3fb8aa3b0a0a7820 */ /* 0x000fc80000410000 */
[----:B0-----:R0:W1:Y:S03]  /*3110*/  MUFU.EX2 R11, R10 ;  /* 0x0000000a000b7308 */ /* 0x0010660000000800 */
.L_x_781:
[----:B------:R-:W-:Y:S05]  /*3120*/  BSYNC B1 ;  /* 0x0000000000017941 */ /* 0x000fea0003800000 */
.L_x_779:
[----:B-1----:R1:W-:Y:S01]  /*3130*/  STS [R4+-0x400], R11 ;  /* 0xfffc000b04007388 */ /* 0x0023e20000000800 */
[----:B------:R-:W-:Y:S01]  /*3140*/  BSSY B1, `(.L_x_782) ;  /* 0x000000b000017945 */ /* 0x000fe20003800000 */
[----:B------:R-:W-:Y:S01]  /*3150*/  FADD.FTZ R12, R12, R11 ;  /* 0x0000000b0c0c7221 */ /* 0x000fe20000010000 */
[----:B------:R-:W-:Y:S05]  /*3160*/  @!P1 BRA `(.L_x_783) ;  /* 0x0000004000009947 */ /* 0x000fea0003800000 */
[----:B0-----:R-:W2:Y:S01]  /*3170*/  LDG.E.U8 R10, [R8.64+0x200] ;  /* 0x00020006080a7981 */ /* 0x001ea2000c1e1100 */
[----:B-1----:R-:W-:Y:S01]  /*3180*/  IMAD.MOV.U32 R11, RZ, RZ, RZ ;  /* 0x000000ffff0b7224 */ /* 0x002fe200078e00ff */
[----:B--2---:R-:W-:-:S13]  /*3190*/  ISETP.NE.AND P4, PT, R10, RZ, PT ;  /* 0x000000ff0a00720c */ /* 0x004fda0003f85270 */
[----:B------:R-:W-:Y:S05]  /*31a0*/  @P4 BRA `(.L_x_784) ;  /* 0x0000004000004947 */ /* 0x000fea0003800000 */
.L_x_783:
[----:B0-----:R-:W0:Y:S02]  /*31b0*/  LDS R10, [R4] ;  /* 0x00000000040a7984 */ /* 0x001e240000000800 */
[----:B0-----:R-:W-:-:S04]  /*31c0*/  FADD.FTZ R10, -R17, R10 ;  /* 0x0000000a110a7221 */ /* 0x001fc80000010100 */
[----:B------:R-:W-:-:S04]  /*31d0*/  FMUL.FTZ R10, R10, 1.4426950216293334961 ;  /* 0x3fb8aa3b0a0a7820 */ /* 0x000fc80000410000 */
[----:B-1----:R0:W1:Y:S03]  /*31e0*/  MUFU.EX2 R11, R10 ;  /* 0x0000000a000b7308 */ /* 0x0020660000000800 */
.L_x_784:
[----:B------:R-:W-:Y:S05]  /*31f0*/  BSYNC B1 ;  /* 0x0000000000017941 */ /* 0x000fea0003800000 */
.L_x_782:
[----:B-1----:R1:W-:Y:S01]  /*3200*/  STS [R4], R11 ;  /* 0x0000000b04007388 */ /* 0x0023e20000000800 */
[----:B------:R-:W-:Y:S01]  /*3210*/  BSSY B1, `(.L_x_785) ;  /* 0x000000b000017945 */ /* 0x000fe20003800000 */
[----:B------:R-:W-:Y:S01]  /*3220*/  FADD.FTZ R12, R12, R11 ;  /* 0x0000000b0c0c7221 */ /* 0x000fe20000010000 */
[----:B------:R-:W-:Y:S05]  /*3230*/  @!P1 BRA `(.L_x_786) ;  /* 0x0000004000009947 */ /* 0x000fea0003800000 */
[----:B0-----:R-:W2:Y:S02]  /*3240*/  LDG.E.U8 R10, [R8.64+0x300] ;  /* 0x00030006080a7981 */ /* 0x001ea4000c1e1100 */
[----:B--2---:R-:W-:-:S13]  /*3250*/  ISETP.NE.AND P4, PT, R10, RZ, PT ;  /* 0x000000ff0a00720c */ /* 0x004fda0003f85270 */
[----:B-1----:R-:W-:Y:S01]  /*3260*/  @P4 IMAD.MOV.U32 R11, RZ, RZ, RZ ;  /* 0x000000ffff0b4224 */ /* 0x002fe200078e00ff */
[----:B------:R-:W-:Y:S05]  /*3270*/  @P4 BRA `(.L_x_787) ;  /* 0x0000004000004947 */ /* 0x000fea0003800000 */
.L_x_786:
[----:B0-----:R-:W0:Y:S02]  /*3280*/  LDS R10, [R4+0x400] ;  /* 0x00040000040a7984 */ /* 0x001e240000000800 */
[----:B0-----:R-:W-:-:S04]  /*3290*/  FADD.FTZ R10, -R17, R10 ;  /* 0x0000000a110a7221 */ /* 0x001fc80000010100 */
[----:B------:R-:W-:-:S04]  /*32a0*/  FMUL.FTZ R10, R10, 1.4426950216293334961 ;  /* 0x3fb8aa3b0a0a7820 */ /* 0x000fc80000410000 */
[----:B-1----:R0:W1:Y:S03]  /*32b0*/  MUFU.EX2 R11, R10 ;  /* 0x0000000a000b7308 */ /* 0x0020660000000800 */
.L_x_787:
[----:B------:R-:W-:Y:S05]  /*32c0*/  BSYNC B1 ;  /* 0x0000000000017941 */ /* 0x000fea0003800000 */
.L_x_785:
[----:B------:R-:W-:Y:S01]  /*32d0*/  IADD3 R13, R13, 0x400, RZ ;  /* 0x000004000d0d7810 */ /* 0x000fe20007ffe0ff */
[----:B-1----:R1:W-:Y:S01]  /*32e0*/  STS [R4+0x400], R11 ;  /* 0x0004000b04007388 */ /* 0x0023e20000000800 */
[----:B------:R-:W-:Y:S01]  /*32f0*/  IADD3 R8, P5, R8, 0x400, RZ ;  /* 0x0000040008087810 */ /* 0x000fe20007fbe0ff */
[----:B0-----:R-:W-:Y:S01]  /*3300*/  FADD.FTZ R10, R12, R11 ;  /* 0x0000000b0c0a7221 */ /* 0x001fe20000010000 */
[----:B------:R-:W-:Y:S02]  /*3310*/  ISETP.GE.AND P4, PT, R13, R116, PT ;  /* 0x000000740d00720c */ /* 0x000fe40003f86270 */
[----:B------:R-:W-:Y:S02]  /*3320*/  IADD3.X R15, RZ, R9, RZ, P5, !PT ;  /* 0x00000009ff0f7210 */ /* 0x000fe40002ffe4ff */
[----:B-1----:R-:W-:-:S09]  /*3330*/  IADD3 R4, R4, 0x1000, RZ ;  /* 0x0000100004047810 */ /* 0x002fd20007ffe0ff */
[----:B------:R-:W-:Y:S05]  /*3340*/  @!P4 BRA `(.L_x_788) ;  /* 0xfffffc500000c947 */ /* 0x000fea000383ffff */
.L_x_769:
[----:B------:R-:W-:Y:S05]  /*3350*/  BSYNC B0 ;  /* 0x0000000000007941 */ /* 0x000fea0003800000 */
.L_x_768:
[----:B------:R-:W2:Y:S01]  /*3360*/  SHFL.BFLY PT, R9, R10, 0x10, 0x1f ;  /* 0x0e001f000a097f89 */ /* 0x000ea200000e0000 */
[----:B------:R-:W-:-:S04]  /*3370*/  LOP3.LUT P1, R12, R7, 0x1f, RZ, 0xc0, !PT ;  /* 0x0000001f070c7812 */ /* 0x000fc8000782c0ff */
[----:B------:R-:W-:Y:S01]  /*3380*/  ISETP.GT.U32.AND P4, PT, R12, 0x7, PT ;  /* 0x000000070c00780c */ /* 0x000fe20003f84070 */
[----:B--2---:R-:W-:-:S08]  /*3390*/  FADD.FTZ R9, R9, R10 ;  /* 0x0000000a09097221 */ /* 0x004fd00000010000 */
[----:B------:R-:W-:Y:S01]  /*33a0*/  @!P1 SHF.R.U32.HI R10, RZ, 0x3, R7 ;  /* 0x00000003ff0a9819 */ /* 0x000fe20000011607 */
[----:B------:R-:W2:Y:S03]  /*33b0*/  SHFL.BFLY PT, R4, R9, 0x8, 0x1f ;  /* 0x0d001f0009047f89 */ /* 0x000ea600000e0000 */
[----:B------:R-:W-:Y:S01]  /*33c0*/  @!P1 LOP3.LUT R10, R10, 0x1ffffffc, RZ, 0xc0, !PT ;  /* 0x1ffffffc0a0a9812 */ /* 0x000fe200078ec0ff */
[----:B--2---:R-:W-:-:S05]  /*33d0*/  FADD.FTZ R4, R9, R4 ;  /* 0x0000000409047221 */ /* 0x004fca0000010000 */
[----:B------:R-:W2:Y:S02]  /*33e0*/  SHFL.BFLY PT, R11, R4, 0x4, 0x1f ;  /* 0x0c801f00040b7f89 */ /* 0x000ea400000e0000 */
[----:B--2---:R-:W-:-:S05]  /*33f0*/  FADD.FTZ R11, R4, R11 ;  /* 0x0000000b040b7221 */ /* 0x004fca0000010000 */
[----:B0-----:R-:W0:Y:S02]  /*3400*/  SHFL.BFLY PT, R8, R11, 0x2, 0x1f ;  /* 0x0c401f000b087f89 */ /* 0x001e2400000e0000 */
        /* <DEDUP_REMOVED lines=11> */
[----:B0-----:R-:W-:-:S05]  /*34c0*/  FADD.FTZ R8, R9, R8 ;  /* 0x0000000809087221 */ /* 0x001fca0000010000 */
[----:B------:R0:W2:Y:S01]  /*34d0*/  SHFL.IDX PT, R11, R8, RZ, 0x1f ;  /* 0x00001fff080b7589 */ /* 0x0000a200000e0000 */
[----:B------:R-:W-:Y:S05]  /*34e0*/  @P2 BRA.U `(.L_x_789) ;  /* 0x000004b100002947 */ /* 0x000fea0003800000 */
[----:B------:R-:W4:Y:S01]  /*34f0*/  LDC.U8 R16, c[0x0][0x26c] ;  /* 0x00009b00ff107b82 */ /* 0x000f220000000000 */
[----:B------:R-:W-:Y:S01]  /*3500*/  BSSY B0, `(.L_x_789) ;  /* 0x0000049000007945 */ /* 0x000fe20003800000 */
[----:B0-----:R-:W-:Y:S01]  /*3510*/  CS2R R8, SRZ ;  /* 0x0000000000087805 */ /* 0x001fe2000001ff00 */
[----:B----4-:R-:W-:-:S13]  /*3520*/  ISETP.NE.AND P1, PT, R16, RZ, PT ;  /* 0x000000ff1000720c */ /* 0x010fda0003f25270 */
[----:B------:R-:W-:-:S04]  /*3530*/  @P1 IMAD.MOV.U32 R4, RZ, RZ, c[0x0][0x268] ;  /* 0x00009a00ff041624 */ /* 0x000fc800078e00ff */
[----:B------:R-:W-:-:S04]  /*3540*/  @P1 IMAD R117, R117, R4, c[0x0][0x1ec] ;  /* 0x00007b0075751624 */ /* 0x000fc800078e0204 */
[----:B------:R-:W-:-:S04]  /*3550*/  @P1 IMAD R117, R117, c[0x0][0x1d4], RZ ;  /* 0x0000750075751a24 */ /* 0x000fc800078e02ff */
[--C-:B------:R-:W-:Y:S01]  /*3560*/  @P1 IMAD.MOV.U32 R8, RZ, RZ, R117.reuse ;  /* 0x000000ffff081224 */ /* 0x100fe200078e0075 */
[----:B------:R-:W-:Y:S01]  /*3570*/  @P1 SHF.R.S32.HI R9, RZ, 0x1f, R117 ;  /* 0x0000001fff091819 */ /* 0x000fe20000011475 */
[----:B------:R-:W-:Y:S05]  /*3580*/  @P2 BRA `(.L_x_790) ;  /* 0x0000040000002947 */ /* 0x000fea0003800000 */
[----:B------:R-:W-:Y:S01]  /*3590*/  LOP3.LUT R4, RZ, R2, RZ, 0x33, !PT ;  /* 0x00000002ff047212 */ /* 0x000fe200078e33ff */
[----:B--2---:R-:W-:Y:S01]  /*35a0*/  FADD.FTZ R11, R11, 9.9999999747524270788e-07 ;  /* 0x358637bd0b0b7421 */ /* 0x004fe20000010000 */
[----:B------:R-:W-:Y:S02]  /*35b0*/  BSSY B1, `(.L_x_791) ;  /* 0x000001b000017945 */ /* 0x000fe40003800000 */
[----:B------:R-:W-:Y:S01]  /*35c0*/  IADD3 R4, -R7, R116, R4 ;  /* 0x0000007407047210 */ /* 0x000fe20007ffe104 */
[----:B------:R0:W2:Y:S03]  /*35d0*/  MUFU.RCP R15, R11 ;  /* 0x0000000b000f7308 */ /* 0x0000a60000001000 */
[----:B------:R-:W-:-:S02]  /*35e0*/  LEA.HI R10, R4, 0x1, RZ, 0x18 ;  /* 0x00000001040a7811 */ /* 0x000fc400078fc0ff */
[----:B------:R-:W-:Y:S02]  /*35f0*/  ISETP.GE.U32.AND P2, PT, R4, 0x300, PT ;  /* 0x000003000400780c */ /* 0x000fe40003f46070 */
[----:B------:R-:W-:-:S13]  /*3600*/  LOP3.LUT P4, R10, R10, 0x3, RZ, 0xc0, !PT ;  /* 0x000000030a0a7812 */ /* 0x000fda000788c0ff */
[----:B------:R-:W-:Y:S05]  /*3610*/  @!P4 BRA `(.L_x_792) ;  /* 0x000001400000c947 */ /* 0x000fea0003800000 */
[C---:B0-2---:R-:W-:Y:S01]  /*3620*/  IADD3 R5, R7.reuse, R2, RZ ;  /* 0x0000000207057210 */ /* 0x045fe20007ffe0ff */
[----:B------:R-:W-:Y:S01]  /*3630*/  IMAD.MOV.U32 R4, RZ, RZ, R10 ;  /* 0x000000ffff047224 */ /* 0x000fe200078e000a */
[----:B------:R-:W-:Y:S02]  /*3640*/  LEA R12, R7, 0x140, 0x2 ;  /* 0x00000140070c7811 */ /* 0x000fe400078e10ff */
[----:B------:R-:W-:-:S04]  /*3650*/  IADD3 R14, P4, R5, R8, RZ ;  /* 0x00000008050e7210 */ /* 0x000fc80007f9e0ff */
[----:B------:R-:W-:Y:S02]  /*3660*/  LEA R13, P5, R14, c[0x0][0x260], 0x2 ;  /* 0x000098000e0d7a11 */ /* 0x000fe400078a10ff */
[----:B------:R-:W-:-:S04]  /*3670*/  LEA.HI.X.SX32 R11, R5, R9, 0x1, P4 ;  /* 0x00000009050b7211 */ /* 0x000fc800020f0eff */
[----:B------:R-:W-:-:S03]  /*3680*/  LEA.HI.X R14, R14, c[0x0][0x264], R11, 0x2, P5 ;  /* 0x000099000e0e7a11 */ /* 0x000fc600028f140b */
.L_x_793:
[----:B-1----:R-:W0:Y:S01]  /*3690*/  LDS R10, [R12] ;  /* 0x000000000c0a7984 */ /* 0x002e220000000800 */
[----:B------:R-:W-:Y:S02]  /*36a0*/  @P1 MOV R11, R14 ;  /* 0x0000000e000b1202 */ /* 0x000fe40000000f00 */
[----:B------:R-:W-:Y:S02]  /*36b0*/  IADD3 R4, R4, -0x1, RZ ;  /* 0xffffffff04047810 */ /* 0x000fe40007ffe0ff */
[----:B------:R-:W-:Y:S02]  /*36c0*/  IADD3 R5, R5, 0x100, RZ ;  /* 0x0000010005057810 */ /* 0x000fe40007ffe0ff */
[----:B------:R-:W-:Y:S01]  /*36d0*/  ISETP.NE.AND P5, PT, R4, RZ, PT ;  /* 0x000000ff0400720c */ /* 0x000fe20003fa5270 */
[----:B01----:R-:W-:Y:S02]  /*36e0*/  FMUL.FTZ R17, R10, R15 ;  /* 0x0000000f0a117220 */ /* 0x003fe40000410000 */
[----:B------:R-:W-:Y:S01]  /*36f0*/  @P1 IMAD.MOV.U32 R10, RZ, RZ, R13 ;  /* 0x000000ffff0a1224 */ /* 0x000fe200078e000d */
[----:B------:R-:W-:-:S02]  /*3700*/  IADD3 R13, P4, R13, 0x400, RZ ;  /* 0x000004000d0d7810 */ /* 0x000fc40007f9e0ff */
[----:B------:R0:W-:Y:S03]  /*3710*/  STS [R12], R17 ;  /* 0x000000110c007388 */ /* 0x0001e60000000800 */
[----:B------:R-:W-:Y:S01]  /*3720*/  IMAD.X R14, RZ, RZ, R14, P4 ;  /* 0x000000ffff0e7224 */ /* 0x000fe200020e060e */
[----:B------:R1:W-:Y:S01]  /*3730*/  @P1 STG.E [R10.64], R17 ;  /* 0x000000110a001986 */ /* 0x0003e2000c101906 */
[----:B0-----:R-:W-:Y:S02]  /*3740*/  IADD3 R12, R12, 0x400, RZ ;  /* 0x000004000c0c7810 */ /* 0x001fe40007ffe0ff */
[----:B------:R-:W-:Y:S05]  /*3750*/  @P5 BRA `(.L_x_793) ;  /* 0xffffff3000005947 */ /* 0x000fea000383ffff */
.L_x_792:
[----:B0-2---:R-:W-:Y:S05]  /*3760*/  BSYNC B1 ;  /* 0x0000000000017941 */ /* 0x005fea0003800000 */
.L_x_791:
[----:B------:R-:W-:Y:S05]  /*3770*/  @!P2 BRA `(.L_x_790) ;  /* 0x000002100000a947 */ /* 0x000fea0003800000 */
[----:B------:R-:W-:Y:S01]  /*3780*/  IMAD.SHL.U32 R4, R2, 0x4, RZ ;  /* 0x0000000402047824 */ /* 0x000fe200078e00ff */
[----:B------:R-:W-:Y:S02]  /*3790*/  IADD3 R14, P1, R5, R8, RZ ;  /* 0x00000008050e7210 */ /* 0x000fe40007f3e0ff */
[----:B------:R-:W-:-:S02]  /*37a0*/  ISETP.NE.AND P4, PT, R16, RZ, PT ;  /* 0x000000ff1000720c */ /* 0x000fc40003f85270 */
[C---:B------:R-:W-:Y:S02]  /*37b0*/  LEA R13, P2, R14.reuse, c[0x0][0x260], 0x2 ;  /* 0x000098000e0d7a11 */ /* 0x040fe400078410ff */
[C---:B------:R-:W-:Y:S02]  /*37c0*/  LEA.HI.X.SX32 R9, R5.reuse, R9, 0x1, P1 ;  /* 0x0000000905097211 */ /* 0x040fe400008f0eff */
[----:B------:R-:W-:Y:S02]  /*37d0*/  LEA R4, R5, -R4, 0x2 ;  /* 0x8000000405047211 */ /* 0x000fe400078e10ff */
[----:B------:R-:W-:Y:S02]  /*37e0*/  LEA.HI.X R14, R14, c[0x0][0x264], R9, 0x2, P2 ;  /* 0x000099000e0e7a11 */ /* 0x000fe400010f1409 */
[----:B------:R-:W-:-:S05]  /*37f0*/  IADD3 R4, R4, 0x140, RZ ;  /* 0x0000014004047810 */ /* 0x000fca0007ffe0ff */
.L_x_794:
[----:B------:R-:W0:Y:S01]  /*3800*/  LDS R8, [R4+0xc00] ;  /* 0x000c000004087984 */ /* 0x000e220000000800 */
[----:B------:R-:W-:Y:S01]  /*3810*/  IMAD.MOV.U32 R9, RZ, RZ, R14 ;  /* 0x000000ffff097224 */ /* 0x000fe200078e000e */
[----:B------:R-:W-:-:S02]  /*3820*/  IADD3 R5, R5, 0x400, RZ ;  /* 0x0000040005057810 */ /* 0x000fc40007ffe0ff */
[----:B-1----:R-:W1:Y:S02]  /*3830*/  LDS R10, [R4] ;  /* 0x00000000040a7984 */ /* 0x002e640000000800 */
[----:B------:R-:W-:Y:S02]  /*3840*/  ISETP.GE.AND P1, PT, R5, R116, PT ;  /* 0x000000740500720c */ /* 0x000fe40003f26270 */
[----:B------:R-:W2:Y:S04]  /*3850*/  LDS R11, [R4+0x400] ;  /* 0x00040000040b7984 */ /* 0x000ea80000000800 */
[----:B------:R-:W4:Y:S01]  /*3860*/  LDS R12, [R4+0x800] ;  /* 0x00080000040c7984 */ /* 0x000f220000000800 */
[----:B0--3--:R-:W-:Y:S02]  /*3870*/  FMUL.FTZ R21, R8, R15 ;  /* 0x0000000f08157220 */ /* 0x009fe40000410000 */
[----:B------:R-:W-:-:S02]  /*3880*/  IMAD.MOV.U32 R8, RZ, RZ, R13 ;  /* 0x000000ffff087224 */ /* 0x000fc400078e000d */
[-C--:B-1----:R-:W-:Y:S01]  /*3890*/  FMUL.FTZ R17, R10, R15.reuse ;  /* 0x0000000f0a117220 */ /* 0x082fe20000410000 */
[----:B------:R-:W-:Y:S01]  /*38a0*/  IADD3 R10, R4, 0x1000, RZ ;  /* 0x00001000040a7810 */ /* 0x000fe20007ffe0ff */
[----:B------:R-:W-:Y:S01]  /*38b0*/  STS [R4+0xc00], R21 ;  /* 0x000c001504007388 */ /* 0x000fe20000000800 */
[----:B------:R-:W-:Y:S01]  /*38c0*/  IADD3 R13, P2, R8, 0x1000, RZ ;  /* 0x00001000080d7810 */ /* 0x000fe20007f5e0ff */
[----:B--2---:R-:W-:Y:S02]  /*38d0*/  FMUL.FTZ R11, R11, R15 ;  /* 0x0000000f0b0b7220 */ /* 0x004fe40000410000 */
[----:B------:R-:W-:Y:S01]  /*38e0*/  @P4 STG.E [R8.64+0xc00], R21 ;  /* 0x000c001508004986 */ /* 0x000fe2000c101906 */
[----:B------:R-:W-:Y:S01]  /*38f0*/  IADD3.X R14, RZ, R9, RZ, P2, !PT ;  /* 0x00000009ff0e7210 */ /* 0x000fe200017fe4ff */
[----:B----4-:R-:W-:Y:S02]  /*3900*/  FMUL.FTZ R19, R12, R15 ;  /* 0x0000000f0c137220 */ /* 0x010fe40000410000 */
[----:B------:R-:W-:Y:S04]  /*3910*/  @P4 STG.E [R8.64], R17 ;  /* 0x0000001108004986 */ /* 0x000fe8000c101906 */
[----:B------:R-:W-:Y:S04]  /*3920*/  @P4 STG.E [R8.64+0x400], R11 ;  /* 0x0004000b08004986 */ /* 0x000fe8000c101906 */
[----:B------:R-:W-:Y:S04]  /*3930*/  @P4 STG.E [R8.64+0x800], R19 ;  /* 0x0008001308004986 */ /* 0x000fe8000c101906 */
[----:B------:R-:W-:Y:S04]  /*3940*/  STS [R4], R17 ;  /* 0x0000001104007388 */ /* 0x000fe80000000800 */
[----:B------:R-:W-:Y:S04]  /*3950*/  STS [R4+0x400], R11 ;  /* 0x0004000b04007388 */ /* 0x000fe80000000800 */
[----:B------:R0:W-:Y:S02]  /*3960*/  STS [R4+0x800], R19 ;  /* 0x0008001304007388 */ /* 0x0001e40000000800 */
[----:B0-----:R-:W-:Y:S01]  /*3970*/  IMAD.MOV.U32 R4, RZ, RZ, R10 ;  /* 0x000000ffff047224 */ /* 0x001fe200078e000a */
[----:B------:R-:W-:Y:S05]  /*3980*/  @!P1 BRA `(.L_x_794) ;  /* 0xfffffe7000009947 */ /* 0x000fea000383ffff */
.L_x_790:
[----:B------:R-:W-:Y:S05]  /*3990*/  BSYNC B0 ;  /* 0x0000000000007941 */ /* 0x000fea0003800000 */
.L_x_789:
[----:B------:R-:W-:Y:S01]  /*39a0*/  SHF.R.S32.HI R5, RZ, 0x1f, R114 ;  /* 0x0000001fff057819 */ /* 0x000fe20000011472 */
[----:B------:R-:W-:Y:S01]  /*39b0*/  BSSY B0, `(.L_x_795) ;  /* 0x000001e000007945 */ /* 0x000fe20003800000 */
[----:B------:R-:W-:Y:S01]  /*39c0*/  SHF.R.S32.HI R4, RZ, 0x1f, R7 ;  /* 0x0000001fff047819 */ /* 0x000fe20000011407 */
[----:B------:R-:W-:Y:S01]  /*39d0*/  IMAD.MOV.U32 R15, RZ, RZ, RZ ;  /* 0x000000ffff0f7224 */ /* 0x000fe200078e00ff */
[----:B------:R-:W-:Y:S01]  /*39e0*/  LEA.HI R5, R5, R114, RZ, 0x5 ;  /* 0x0000007205057211 */ /* 0x000fe200078f28ff */
[----:B-12---:R-:W-:Y:S01]  /*39f0*/  CS2R R10, SRZ ;  /* 0x00000000000a7805 */ /* 0x006fe2000001ff00 */
[----:B------:R-:W-:-:S02]  /*3a00*/  LEA.HI R17, R4, R7, RZ, 0x3 ;  /* 0x0000000704117211 */ /* 0x000fc400078f18ff */
[----:B------:R-:W-:Y:S02]  /*3a10*/  LOP3.LUT R5, R5, 0xffffffe0, RZ, 0xc0, !PT ;  /* 0xffffffe005057812 */ /* 0x000fe400078ec0ff */
[----:B------:R-:W-:Y:S02]  /*3a20*/  LOP3.LUT R4, R17, 0xfffffff8, RZ, 0xc0, !PT ;  /* 0xfffffff811047812 */ /* 0x000fe400078ec0ff */
[----:B------:R-:W-:Y:S01]  /*3a30*/  SHF.R.S32.HI R17, RZ, 0x3, R17 ;  /* 0x00000003ff117819 */ /* 0x000fe20000011411 */
[----:B0-----:R-:W-:Y:S01]  /*3a40*/  IMAD.IADD R8, R114, 0x1, -R5 ;  /* 0x0000000172087824 */ /* 0x001fe200078e0a05 */
[----:B------:R-:W-:-:S04]  /*3a50*/  IADD3 R19, -R4, R7, RZ ;  /* 0x0000000704137210 */ /* 0x000fc80007ffe1ff */
[----:B------:R-:W-:Y:S01]  /*3a60*/  ISETP.NE.AND P2, PT, R17, R8, PT ;  /* 0x000000081100720c */ /* 0x000fe20003f45270 */
[----:B------:R-:W-:Y:S01]  /*3a70*/  IMAD.SHL.U32 R16, R19, 0x4, RZ ;  /* 0x0000000413107824 */ /* 0x000fe200078e00ff */
[----:B------:R-:W-:Y:S02]  /*3a80*/  CS2R R8, SRZ ;  /* 0x0000000000087805 */ /* 0x000fe4000001ff00 */
[----:B------:R-:W-:Y:S01]  /*3a90*/  ISETP.NE.OR P1, PT, RZ, c[0x0][0x1ec], P2 ;  /* 0x00007b00ff007a0c */ /* 0x000fe20001725670 */
[--C-:B------:R-:W-:Y:S02]  /*3aa0*/  IMAD R18, R115, c[0x0][0x1d4], R16.reuse ;  /* 0x0000750073127a24 */ /* 0x100fe400078e0210 */
[----:B------:R-:W-:-:S03]  /*3ab0*/  IMAD R26, R3, c[0x0][0x1d4], R16 ;  /* 0x00007500031a7a24 */ /* 0x000fc600078e0210 */
[----:B------:R-:W-:Y:S02]  /*3ac0*/  SHF.R.S32.HI R3, RZ, 0x1f, R18 ;  /* 0x0000001fff037819 */ /* 0x000fe40000011412 */
[----:B------:R-:W-:-:S05]  /*3ad0*/  SHF.R.S32.HI R27, RZ, 0x1f, R26 ;  /* 0x0000001fff1b7819 */ /* 0x000fca000001141a */
[----:B------:R-:W-:Y:S05]  /*3ae0*/  @P1 BRA `(.L_x_796) ;  /* 0x000000a000001947 */ /* 0x000fea0003800000 */
[----:B------:R-:W-:Y:S01]  /*3af0*/  ISETP.NE.U32.AND P1, PT, RZ, c[0x0][0x190], PT ;  /* 0x00006400ff007a0c */ /* 0x000fe20003f25070 */
[----:B------:R-:W-:Y:S01]  /*3b00*/  CS2R R10, SRZ ;  /* 0x00000000000a7805 */ /* 0x000fe2000001ff00 */
[----:B------:R-:W-:Y:S02]  /*3b10*/  CS2R R8, SRZ ;  /* 0x0000000000087805 */ /* 0x000fe4000001ff00 */
[----:B------:R-:W-:-:S13]  /*3b20*/  ISETP.NE.AND.EX P1, PT, RZ, c[0x0][0x194], PT, P1 ;  /* 0x00006500ff007a0c */ /* 0x000fda0003f25310 */
[----:B------:R-:W-:Y:S05]  /*3b30*/  @!P1 BRA `(.L_x_797) ;  /* 0x0000004000009947 */ /* 0x000fea0003800000 */
[----:B------:R-:W-:Y:S01]  /*3b40*/  LEA R8, R6, R16, 0x5 ;  /* 0x0000001006087211 */ /* 0x000fe200078e28ff */
[----:B------:R-:W-:-:S04]  /*3b50*/  IMAD.MOV.U32 R9, RZ, RZ, 0x4 ;  /* 0x00000004ff097424 */ /* 0x000fc800078e00ff */
[----:B------:R-:W-:-:S06]  /*3b60*/  IMAD.WIDE R8, R8, R9, c[0x0][0x190] ;  /* 0x0000640008087625 */ /* 0x000fcc00078e0209 */
[----:B------:R-:W5:Y:S02]  /*3b70*/  LDG.E.128 R8, [R8.64] ;  /* 0x0000000608087981 */ /* 0x000f64000c1e1d00 */
.L_x_797:
[----:B-----5:R0:W-:Y:S02]  /*3b80*/  STS.128 [R19.X16+0xc0], R8 ;  /* 0x0000c00813007388 */ /* 0x0201e4000000cc00 */
.L_x_796:
[----:B------:R-:W-:Y:S05]  /*3b90*/  BSYNC B0 ;  /* 0x0000000000007941 */ /* 0x000fea0003800000 */
.L_x_795:
[----:B------:R-:W-:Y:S01]  /*3ba0*/  IMAD.IADD R33, R17, 0x1, R2 ;  /* 0x0000000111217824 */ /* 0x000fe200078e0202 */
[----:B------:R-:W-:Y:S01]  /*3bb0*/  IMNMX R32, R114, c[0x0][0x1d4], PT ;  /* 0x0000750072207a17 */ /* 0x000fe20003800200 */
[----:B------:R-:W-:Y:S01]  /*3bc0*/  BAR.SYNC.DEFER_BLOCKING 0x0 ;  /* 0x0000000000007b1d */ /* 0x000fe20000010000 */
[----:B------:R-:W-:Y:S02]  /*3bd0*/  IMAD.MOV.U32 R14, RZ, RZ, RZ ;  /* 0x000000ffff0e7224 */ /* 0x000fe400078e00ff */
[----:B------:R-:W-:-:S03]  /*3be0*/  SHF.L.U32 R4, R33, 0x5, RZ ;  /* 0x0000000521047819 */ /* 0x000fc600000006ff */
[----:B------:R-:W-:Y:S01]  /*3bf0*/  BSSY B0, `(.L_x_798) ;  /* 0x0000086000007945 */ /* 0x000fe20003800000 */
[----:B------:R-:W-:-:S04]  /*3c00*/  IADD3 R5, P1, R18, R4, RZ ;  /* 0x0000000412057210 */ /* 0x000fc80007f3e0ff */
[----:B------:R-:W-:Y:S02]  /*3c10*/  LEA.HI.X.SX32 R12, R4, R3, 0x1, P1 ;  /* 0x00000003040c7211 */ /* 0x000fe400008f0eff */
[----:B------:R-:W-:Y:S02]  /*3c20*/  ISETP.GE.AND P1, PT, R33, R32, PT ;  /* 0x000000202100720c */ /* 0x000fe40003f26270 */
[----:B------:R-:W-:-:S04]  /*3c30*/  LEA R4, P4, R5, c[0x0][0x1a0], 0x2 ;  /* 0x0000680005047a11 */ /* 0x000fc800078810ff */
[----:B------:R-:W-:Y:S02]  /*3c40*/  LEA.HI.X R5, R5, c[0x0][0x1a4], R12, 0x2, P4 ;  /* 0x0000690005057a11 */ /* 0x000fe400020f140c */
[----:B------:R-:W-:-:S05]  /*3c50*/  CS2R R12, SRZ ;  /* 0x00000000000c7805 */ /* 0x000fca000001ff00 */
[----:B------:R-:W-:Y:S05]  /*3c60*/  @P1 BRA `(.L_x_799) ;  /* 0x000007e000001947 */ /* 0x000fea0003800000 */
[----:B------:R-:W-:Y:S01]  /*3c70*/  ULDC UR4, c[0x0][0x1d4] ;  /* 0x0000750000047ab9 */ /* 0x000fe20000000800 */
[----:B------:R-:W-:Y:S01]  /*3c80*/  IMAD.MOV R13, RZ, RZ, -R116 ;  /* 0x000000ffff0d7224 */ /* 0x000fe200078e0a74 */
[----:B------:R-:W-:Y:S01]  /*3c90*/  ULOP3.LUT UR4, URZ, UR4, URZ, 0x33, !UPT ;  /* 0x000000043f047292 */ /* 0x000fe2000f8e333f */
[----:B------:R-:W-:Y:S01]  /*3ca0*/  IADD3 R12, -R2, -0x2, -R17 ;  /* 0xfffffffe020c7810 */ /* 0x000fe20007ffe911 */
[----:B------:R-:W-:Y:S01]  /*3cb0*/  IMAD R15, R119, c[0x0][0x1d8], R6 ;  /* 0x00007600770f7a24 */ /* 0x000fe200078e0206 */
[----:B------:R-:W-:Y:S01]  /*3cc0*/  BSSY B1, `(.L_x_800) ;  /* 0x000002f000017945 */ /* 0x000fe20003800000 */
[----:B------:R-:W-:Y:S02]  /*3cd0*/  IMAD.MOV.U32 R25, RZ, RZ, 0x4 ;  /* 0x00000004ff197424 */ /* 0x000fe400078e00ff */
[----:B------:R-:W-:Y:S01]  /*3ce0*/  IMNMX R13, R13, UR4, !PT ;  /* 0x000000040d0d7c17 */ /* 0x000fe2000f800200 */
[----:B------:R-:W-:Y:S01]  /*3cf0*/  IMAD.MOV.U32 R39, RZ, RZ, R33 ;  /* 0x000000ffff277224 */ /* 0x000fe200078e0021 */
[----:B------:R-:W-:-:S02]  /*3d00*/  LEA R24, R15, R16, 0x5 ;  /* 0x000000100f187211 */ /* 0x000fc400078e28ff */
[----:B---3--:R-:W-:Y:S01]  /*3d10*/  IADD3 R20, R12, -R13, RZ ;  /* 0x8000000d0c147210 */ /* 0x008fe20007ffe0ff */
[----:B------:R-:W-:Y:S01]  /*3d20*/  CS2R R14, SRZ ;  /* 0x00000000000e7805 */ /* 0x000fe2000001ff00 */
[----:B------:R-:W-:Y:S01]  /*3d30*/  CS2R R12, SRZ ;  /* 0x00000000000c7805 */ /* 0x000fe2000001ff00 */
[----:B------:R-:W-:Y:S01]  /*3d40*/  IMAD.WIDE R24, R24, R25, c[0x0][0x238] ;  /* 0x00008e0018187625 */ /* 0x000fe200078e0219 */
[----:B------:R-:W-:-:S13]  /*3d50*/  LOP3.LUT P1, RZ, R20, 0x20, RZ, 0xc0, !PT ;  /* 0x0000002014ff7812 */ /* 0x000fda000782c0ff */
[----:B------:R-:W-:Y:S05]  /*3d60*/  @P1 BRA `(.L_x_801) ;  /* 0x0000024000001947 */ /* 0x000fea0003800000 */
[----:B------:R-:W-:Y:S01]  /*3d70*/  IMAD R14, R109, c[0x0][0x1d4], RZ ;  /* 0x000075006d0e7a24 */ /* 0x000fe200078e02ff */
[----:B------:R-:W-:Y:S01]  /*3d80*/  SHF.R.S32.HI R12, RZ, 0x1f, R33 ;  /* 0x0000001fff0c7819 */ /* 0x000fe20000011421 */
[----:B------:R1:W2:Y:S03]  /*3d90*/  LDS R21, [R17.X4+0x140] ;  /* 0x0001400011157984 */ /* 0x0002a60000004800 */
        /* <DEDUP_REMOVED lines=11> */
[----:B------:R-:W-:-:S05]  /*3e50*/  LEA.HI.X R15, R15, c[0x0][0x1a4], R22, 0x2, P1 ;  /* 0x000069000f0f7a11 */ /* 0x000fca00008f1416 */
[----:B------:R1:W5:Y:S01]  /*3e60*/  LDG.E.128 R28, [R14.64] ;  /* 0x000000060e1c7981 */ /* 0x000362000c1e1d00 */
[----:B------:R-:W-:Y:S02]  /*3e70*/  ULDC UR4, c[0x0][0x1ec] ;  /* 0x00007b0000047ab9 */ /* 0x000fe40000000800 */
[----:B------:R-:W-:-:S06]  /*3e80*/  UISETP.NE.AND UP0, UPT, URZ, UR4, UPT ;  /* 0x000000043f00728c */ /* 0x000fcc000bf05270 */
[----:B------:R-:W-:-:S13]  /*3e90*/  PLOP3.LUT P3, PT, PT, PT, UP0, 0x80, 0x0 ;  /* 0x000000000000781c */ /* 0x000fda0003f6f008 */
[----:B------:R-:W-:Y:S05]  /*3ea0*/  @P3 BRA `(.L_x_802) ;  /* 0x000000b000003947 */ /* 0x000fea0003800000 */
[----:B-12---:R-:W2:Y:S04]  /*3eb0*/  @P0 LDG.E.128 R36, [R24.64] ;  /* 0x0000000618240981 */ /* 0x006ea8000c1e1d00 */
[----:B------:R-:W1:Y:S02]  /*3ec0*/  LDS.128 R12, [R19.X16+0xc0] ;  /* 0x0000c000130c7984 */ /* 0x000e64000000cc00 */
[----:B-1---5:R-:W-:Y:S02]  /*3ed0*/  FADD.FTZ R28, R28, R12 ;  /* 0x0000000c1c1c7221 */ /* 0x022fe40000010000 */
[----:B------:R-:W-:Y:S02]  /*3ee0*/  FADD.FTZ R29, R29, R13 ;  /* 0x0000000d1d1d7221 */ /* 0x000fe40000010000 */
[----:B------:R-:W-:-:S02]  /*3ef0*/  FADD.FTZ R30, R30, R14 ;  /* 0x0000000e1e1e7221 */ /* 0x000fc40000010000 */
[----:B------:R-:W-:Y:S02]  /*3f00*/  FADD.FTZ R31, R31, R15 ;  /* 0x0000000f1f1f7221 */ /* 0x000fe40000010000 */
[----:B--2---:R-:W-:Y:S02]  /*3f10*/  @P0 FMUL.FTZ R28, R28, R36 ;  /* 0x000000241c1c0220 */ /* 0x004fe40000410000 */
[----:B------:R-:W-:Y:S02]  /*3f20*/  @P0 FMUL.FTZ R29, R29, R37 ;  /* 0x000000251d1d0220 */ /* 0x000fe40000410000 */
[----:B------:R-:W-:Y:S02]  /*3f30*/  @P0 FMUL.FTZ R30, R30, R38 ;  /* 0x000000261e1e0220 */ /* 0x000fe40000410000 */
[----:B------:R-:W-:-:S05]  /*3f40*/  @P0 FMUL.FTZ R31, R31, R39 ;  /* 0x000000271f1f0220 */ /* 0x000fca0000410000 */
[----:B------:R1:W-:Y:S02]  /*3f50*/  STG.E.128 [R4.64], R28 ;  /* 0x0000001c04007986 */ /* 0x0003e4000c101d06 */
.L_x_802:
[----:B-12--5:R-:W-:Y:S01]  /*3f60*/  FFMA.FTZ R12, R21, R28, RZ ;  /* 0x0000001c150c7223 */ /* 0x026fe200000100ff */
[----:B------:R-:W-:Y:S01]  /*3f70*/  IADD3 R39, R33, 0x20, RZ ;  /* 0x0000002021277810 */ /* 0x000fe20007ffe0ff */
[C---:B------:R-:W-:Y:S02]  /*3f80*/  FFMA.FTZ R13, R21.reuse, R29, RZ ;  /* 0x0000001d150d7223 */ /* 0x040fe400000100ff */
[C---:B------:R-:W-:Y:S02]  /*3f90*/  FFMA.FTZ R14, R21.reuse, R30, RZ ;  /* 0x0000001e150e7223 */ /* 0x040fe400000100ff */
[----:B------:R-:W-:Y:S02]  /*3fa0*/  FFMA.FTZ R15, R21, R31, RZ ;  /* 0x0000001f150f7223 */ /* 0x000fe400000100ff */
.L_x_801:
[----:B------:R-:W-:Y:S05]  /*3fb0*/  BSYNC B1 ;  /* 0x0000000000017941 */ /* 0x000fea0003800000 */
.L_x_800:
[----:B------:R-:W-:-:S13]  /*3fc0*/  LOP3.LUT P1, RZ, R20, 0xffffffe0, RZ, 0xc0, !PT ;  /* 0xffffffe014ff7812 */ /* 0x000fda000782c0ff */
[----:B------:R-:W-:Y:S05]  /*3fd0*/  @!P1 BRA `(.L_x_799) ;  /* 0x0000047000009947 */ /* 0x000fea0003800000 */
[----:B------:R-:W-:Y:S01]  /*3fe0*/  ULDC UR4, c[0x0][0x1ec] ;  /* 0x00007b0000047ab9 */ /* 0x000fe20000000800 */
[----:B------:R-:W-:Y:S01]  /*3ff0*/  IMAD R44, R109, c[0x0][0x1d4], RZ ;  /* 0x000075006d2c7a24 */ /* 0x000fe200078e02ff */
[----:B------:R-:W-:-:S06]  /*4000*/  UISETP.NE.AND UP0, UPT, URZ, UR4, UPT ;  /* 0x000000043f00728c */ /* 0x000fcc000bf05270 */
[----:B------:R-:W-:Y:S02]  /*4010*/  PLOP3.LUT P3, PT, PT, PT, UP0, 0x80, 0x0 ;  /* 0x000000000000781c */ /* 0x000fe40003f6f008 */
.L_x_805:
[----:B-1----:R-:W-:Y:S02]  /*4020*/  SHF.R.S32.HI R20, RZ, 0x1f, R39 ;  /* 0x0000001fff147819 */ /* 0x002fe40000011427 */
[----:B------:R-:W-:-:S04]  /*4030*/  IADD3 R21, P1, R44, R39, RZ ;  /* 0x000000272c157210 */ /* 0x000fc80007f3e0ff */
        /* <DEDUP_REMOVED lines=10> */
[----:B------:R-:W-:-:S05]  /*40e0*/  IMAD R20, R20, c[0x0][0x1d4], R39 ;  /* 0x0000750014147a24 */ /* 0x000fca00078e0227 */
[----:B------:R-:W-:-:S04]  /*40f0*/  SHF.L.U32 R20, R20, 0x5, RZ ;  /* 0x0000000514147819 */ /* 0x000fc800000006ff */
[----:B------:R-:W-:-:S04]  /*4100*/  IADD3 R23, P1, R26, R20, RZ ;  /* 0x000000141a177210 */ /* 0x000fc80007f3e0ff */
[----:B------:R-:W-:Y:S02]  /*4110*/  LEA.HI.X.SX32 R28, R20, R27, 0x1, P1 ;  /* 0x0000001b141c7211 */ /* 0x000fe400008f0eff */
[----:B------:R-:W-:-:S04]  /*4120*/  LEA R20, P1, R23, c[0x0][0x1a0], 0x2 ;  /* 0x0000680017147a11 */ /* 0x000fc800078210ff */
[----:B------:R-:W-:-:S06]  /*4130*/  LEA.HI.X R21, R23, c[0x0][0x1a4], R28, 0x2, P1 ;  /* 0x0000690017157a11 */ /* 0x000fcc00008f141c */
[----:B-----5:R-:W5:Y:S01]  /*4140*/  LDG.E.128 R20, [R20.64] ;  /* 0x0000000614147981 */ /* 0x020f62000c1e1d00 */
[----:B------:R-:W-:Y:S05]  /*4150*/  @P3 BRA `(.L_x_803) ;  /* 0x000000b000003947 */ /* 0x000fea0003800000 */
[----:B------:R-:W2:Y:S04]  /*4160*/  @P0 LDG.E.128 R40, [R24.64] ;  /* 0x0000000618280981 */ /* 0x000ea8000c1e1d00 */
        /* <DEDUP_REMOVED lines=10> */
.L_x_803:
[----:B------:R-:W2:Y:S01]  /*4210*/  LDG.E R34, [R34.64+0x80] ;  /* 0x0000800622227981 */ /* 0x000ea2000c1e1900 */
[----:B------:R-:W-:-:S05]  /*4220*/  IMAD.IADD R38, R39, 0x1, -R2 ;  /* 0x0000000127267824 */ /* 0x000fca00078e0a02 */
[----:B------:R-:W3:Y:S01]  /*4230*/  LDS R40, [R38.X4+0x140] ;  /* 0x0001400026287984 */ /* 0x000ee20000004800 */
        /* <DEDUP_REMOVED lines=8> */
[----:B---3-5:R-:W-:Y:S01]  /*42c0*/  FFMA.FTZ R35, R40, R20, R12 ;  /* 0x0000001428237223 */ /* 0x028fe2000001000c */
[----:B------:R-:W-:Y:S01]  /*42d0*/  LEA R34, R38, 0x140, 0x2 ;  /* 0x0000014026227811 */ /* 0x000fe200078e10ff */
[C---:B------:R-:W-:Y:S02]  /*42e0*/  FFMA.FTZ R42, R40.reuse, R21, R13 ;  /* 0x00000015282a7223 */ /* 0x040fe4000001000d */
[C---:B------:R-:W-:Y:S02]  /*42f0*/  FFMA.FTZ R41, R40.reuse, R22, R14 ;  /* 0x0000001628297223 */ /* 0x040fe4000001000e */
[----:B------:R-:W-:Y:S01]  /*4300*/  FFMA.FTZ R40, R40, R23, R15 ;  /* 0x0000001728287223 */ /* 0x000fe2000001000f */
[----:B------:R-:W-:Y:S05]  /*4310*/  @P3 BRA `(.L_x_804) ;  /* 0x000000b000003947 */ /* 0x000fea0003800000 */
[----:B------:R-:W2:Y:S04]  /*4320*/  @P0 LDG.E.128 R12, [R24.64] ;  /* 0x00000006180c0981 */ /* 0x000ea8000c1e1d00 */
[----:B-1----:R-:W1:Y:S02]  /*4330*/  LDS.128 R20, [R19.X16+0xc0] ;  /* 0x0000c00013147984 */ /* 0x002e64000000cc00 */
[----:B-1----:R-:W-:-:S02]  /*4340*/  FADD.FTZ R28, R20, R28 ;  /* 0x0000001c141c7221 */ /* 0x002fc40000010000 */
[----:B------:R-:W-:Y:S02]  /*4350*/  FADD.FTZ R29, R21, R29 ;  /* 0x0000001d151d7221 */ /* 0x000fe40000010000 */
[----:B------:R-:W-:Y:S02]  /*4360*/  FADD.FTZ R30, R22, R30 ;  /* 0x0000001e161e7221 */ /* 0x000fe40000010000 */
[----:B------:R-:W-:Y:S02]  /*4370*/  FADD.FTZ R31, R23, R31 ;  /* 0x0000001f171f7221 */ /* 0x000fe40000010000 */
[----:B--2---:R-:W-:Y:S02]  /*4380*/  @P0 FMUL.FTZ R28, R28, R12 ;  /* 0x0000000c1c1c0220 */ /* 0x004fe40000410000 */
[----:B------:R-:W-:Y:S02]  /*4390*/  @P0 FMUL.FTZ R29, R29, R13 ;  /* 0x0000000d1d1d0220 */ /* 0x000fe40000410000 */
[----:B------:R-:W-:-:S02]  /*43a0*/  @P0 FMUL.FTZ R30, R30, R14 ;  /* 0x0000000e1e1e0220 */ /* 0x000fc40000410000 */
[----:B------:R-:W-:-:S05]  /*43b0*/  @P0 FMUL.FTZ R31, R31, R15 ;  /* 0x0000000f1f1f0220 */ /* 0x000fca0000410000 */
[----:B------:R1:W-:Y:S02]  /*43c0*/  STG.E.128 [R36.64+0x1000], R28 ;  /* 0x0010001c24007986 */ /* 0x0003e4000c101d06 */
.L_x_804:
[----:B------:R-:W2:Y:S01]  /*43d0*/  LDS R15, [R34+0x80] ;  /* 0x00008000220f7984 */ /* 0x000ea20000000800 */
[----:B------:R-:W-:-:S04]  /*43e0*/  IADD3 R39, R39, 0x40, RZ ;  /* 0x0000004027277810 */ /* 0x000fc80007ffe0ff */
[----:B------:R-:W-:Y:S01]  /*43f0*/  ISETP.GE.AND P1, PT, R39, R32, PT ;  /* 0x000000202700720c */ /* 0x000fe20003f26270 */
[C---:B--2---:R-:W-:Y:S02]  /*4400*/  FFMA.FTZ R12, R15.reuse, R28, R35 ;  /* 0x0000001c0f0c7223 */ /* 0x044fe40000010023 */
[C---:B------:R-:W-:Y:S02]  /*4410*/  FFMA.FTZ R13, R15.reuse, R29, R42 ;  /* 0x0000001d0f0d7223 */ /* 0x040fe4000001002a */
[C---:B------:R-:W-:Y:S02]  /*4420*/  FFMA.FTZ R14, R15.reuse, R30, R41 ;  /* 0x0000001e0f0e7223 */ /* 0x040fe40000010029 */
[----:B------:R-:W-:-:S06]  /*4430*/  FFMA.FTZ R15, R15, R31, R40 ;  /* 0x0000001f0f0f7223 */ /* 0x000fcc0000010028 */
[----:B------:R-:W-:Y:S05]  /*4440*/  @!P1 BRA `(.L_x_805) ;  /* 0xfffffbd000009947 */ /* 0x000fea000383ffff */
.L_x_799:
[----:B------:R-:W-:Y:S05]  /*4450*/  BSYNC B0 ;  /* 0x0000000000007941 */ /* 0x000fea0003800000 */
.L_x_798:
[----:B------:R-:W-:Y:S01]  /*4460*/  ISETP.GE.AND P1, PT, R33, R114, PT ;  /* 0x000000722100720c */ /* 0x000fe20003f26270 */
[----:B------:R-:W-:-:S12]  /*4470*/  BSSY B0, `(.L_x_806) ;  /* 0x00000d9000007945 */ /* 0x000fd80003800000 */
[----:B------:R-:W-:Y:S05]  /*4480*/  @P1 BRA `(.L_x_807) ;  /* 0x00000d7000001947 */ /* 0x000fea0003800000 */
[----:B-1-3--:R-:W-:Y:S01]  /*4490*/  IADD3 R21, -R17, -0x2, R116 ;  /* 0xfffffffe11157810 */ /* 0x00afe20007ffe174 */
[----:B------:R-:W-:Y:S01]  /*44a0*/  IMAD R23, R119, c[0x0][0x1d8], R6 ;  /* 0x0000760077177a24 */ /* 0x000fe200078e0206 */
[----:B------:R-:W-:Y:S03]  /*44b0*/  BSSY B1, `(.L_x_808) ;  /* 0x0000046000017945 */ /* 0x000fe60003800000 */
[----:B------:R-:W-:Y:S01]  /*44c0*/  IMAD.IADD R28, R21, 0x1, -R2 ;  /* 0x00000001151c7824 */ /* 0x000fe200078e0a02 */
[----:B------:R-:W-:Y:S01]  /*44d0*/  HFMA2.MMA R21, -RZ, RZ, 0, 2.384185791015625e-07 ;  /* 0x00000004ff157435 */ /* 0x000fe200000001ff */
[----:B------:R-:W-:-:S03]  /*44e0*/  IMAD R20, R23, 0x20, R16 ;  /* 0x0000002017147824 */ /* 0x000fc600078e0210 */
[----:B------:R-:W-:-:S06]  /*44f0*/  LOP3.LUT P1, RZ, R28, 0x20, RZ, 0xc0, !PT ;  /* 0x000000201cff7812 */ /* 0x000fcc000782c0ff */
[----:B------:R-:W-:-:S07]  /*4500*/  IMAD.WIDE R20, R20, R21, c[0x0][0x238] ;  /* 0x00008e0014147625 */ /* 0x000fce00078e0215 */
[----:B------:R-:W-:Y:S05]  /*4510*/  @P1 BRA `(.L_x_809) ;  /* 0x000003f000001947 */ /* 0x000fea0003800000 */
[----:B------:R-:W-:Y:S01]  /*4520*/  ISETP.GE.AND P1, PT, R33, c[0x0][0x1d4], PT ;  /* 0x0000750021007a0c */ /* 0x000fe20003f26270 */
[----:B------:R-:W-:-:S12]  /*4530*/  BSSY B2, `(.L_x_810) ;  /* 0x000003c000027945 */ /* 0x000fd80003800000 */
        /* <DEDUP_REMOVED lines=10> */
[----:B------:R-:W-:Y:S01]  /*45e0*/  IMAD R31, R22, R25, RZ ;  /* 0x00000019161f7224 */ /* 0x000fe200078e02ff */
[----:B------:R-:W-:-:S05]  /*45f0*/  MOV R22, RZ ;  /* 0x000000ff00167202 */ /* 0x000fca0000000f00 */
[----:B------:R-:W-:-:S04]  /*4600*/  IMAD.HI.U32 R22, R23, R31, R22 ;  /* 0x0000001f17167227 */ /* 0x000fc800078e0016 */
[----:B------:R-:W-:-:S04]  /*4610*/  IMAD.MOV.U32 R23, RZ, RZ, R30 ;  /* 0x000000ffff177224 */ /* 0x000fc800078e001e */
[----:B------:R-:W-:-:S04]  /*4620*/  IMAD.HI.U32 R22, R22, R23, RZ ;  /* 0x0000001716167227 */ /* 0x000fc800078e00ff */
[----:B------:R-:W-:-:S04]  /*4630*/  IMAD.MOV R22, RZ, RZ, -R22 ;  /* 0x000000ffff167224 */ /* 0x000fc800078e0a16 */
[----:B------:R-:W-:-:S05]  /*4640*/  IMAD R22, R25, R22, R23 ;  /* 0x0000001619167224 */ /* 0x000fca00078e0217 */
[----:B------:R-:W-:-:S13]  /*4650*/  ISETP.GT.U32.AND P1, PT, R25, R22, PT ;  /* 0x000000161900720c */ /* 0x000fda0003f24070 */
[----:B------:R-:W-:-:S04]  /*4660*/  @!P1 IADD3 R22, R22, -R25, RZ ;  /* 0x8000001916169210 */ /* 0x000fc80007ffe0ff */
[----:B------:R-:W-:-:S13]  /*4670*/  ISETP.GT.U32.AND P1, PT, R25, R22, PT ;  /* 0x000000161900720c */ /* 0x000fda0003f24070 */
[----:B------:R-:W-:Y:S02]  /*4680*/  @!P1 IMAD.IADD R22, R22, 0x1, -R25 ;  /* 0x0000000116169824 */ /* 0x000fe400078e0a19 */
[----:B------:R-:W-:Y:S02]  /*4690*/  IMAD R25, R109, c[0x0][0x1d4], RZ ;  /* 0x000075006d197a24 */ /* 0x000fe400078e02ff */
[----:B------:R-:W-:-:S05]  /*46a0*/  IMAD.MOV.U32 R24, RZ, RZ, R22 ;  /* 0x000000ffff187224 */ /* 0x000fca00078e0016 */
[----:B------:R-:W-:Y:S02]  /*46b0*/  @!P3 IADD3 R24, -R24, RZ, RZ ;  /* 0x000000ff1818b210 */ /* 0x000fe40007ffe1ff */
[----:B------:R-:W-:-:S04]  /*46c0*/  @!P4 LOP3.LUT R24, RZ, c[0x0][0x1d4], RZ, 0x33, !PT ;  /* 0x00007500ff18ca12 */ /* 0x000fc800078e33ff */
[----:B------:R-:W-:Y:S02]  /*46d0*/  SHF.R.S32.HI R22, RZ, 0x1f, R24 ;  /* 0x0000001fff167819 */ /* 0x000fe40000011418 */
[----:B------:R-:W-:-:S04]  /*46e0*/  IADD3 R23, P1, R25, R24, RZ ;  /* 0x0000001819177210 */ /* 0x000fc80007f3e0ff */
        /* <DEDUP_REMOVED lines=10> */
[----:B------:R-:W-:Y:S02]  /*4790*/  LEA.HI.X R25, R29, c[0x0][0x1a4], R30, 0x2, P1 ;  /* 0x000069001d197a11 */ /* 0x000fe400008f141e */
[----:B------:R1:W2:Y:S04]  /*47a0*/  LDS R29, [R17.X4+0x140] ;  /* 0x00014000111d7984 */ /* 0x0002a80000004800 */
[----:B------:R1:W5:Y:S01]  /*47b0*/  LDG.E.128 R36, [R24.64] ;  /* 0x0000000618247981 */ /* 0x000362000c1e1d00 */
[----:B------:R-:W-:Y:S02]  /*47c0*/  ULDC UR4, c[0x0][0x1ec] ;  /* 0x00007b0000047ab9 */ /* 0x000fe40000000800 */
[----:B------:R-:W-:-:S06]  /*47d0*/  UISETP.NE.AND UP0, UPT, URZ, UR4, UPT ;  /* 0x000000043f00728c */ /* 0x000fcc000bf05270 */
[----:B------:R-:W-:-:S13]  /*47e0*/  PLOP3.LUT P3, PT, PT, PT, UP0, 0x80, 0x0 ;  /* 0x000000000000781c */ /* 0x000fda0003f6f008 */
[----:B------:R-:W-:Y:S05]  /*47f0*/  @P3 BRA `(.L_x_812) ;  /* 0x000000b000003947 */ /* 0x000fea0003800000 */
[----:B-1----:R-:W3:Y:S04]  /*4800*/  @P0 LDG.E.128 R40, [R20.64] ;  /* 0x0000000614280981 */ /* 0x002ee8000c1e1d00 */
[----:B------:R-:W1:Y:S02]  /*4810*/  LDS.128 R44, [R19.X16+0xc0] ;  /* 0x0000c000132c7984 */ /* 0x000e64000000cc00 */
[----:B-1---5:R-:W-:Y:S02]  /*4820*/  FADD.FTZ R36, R44, R36 ;  /* 0x000000242c247221 */ /* 0x022fe40000010000 */
[----:B------:R-:W-:Y:S02]  /*4830*/  FADD.FTZ R37, R45, R37 ;  /* 0x000000252d257221 */ /* 0x000fe40000010000 */
[----:B------:R-:W-:-:S02]  /*4840*/  FADD.FTZ R38, R46, R38 ;  /* 0x000000262e267221 */ /* 0x000fc40000010000 */
[----:B------:R-:W-:Y:S02]  /*4850*/  FADD.FTZ R39, R47, R39 ;  /* 0x000000272f277221 */ /* 0x000fe40000010000 */
[----:B---3--:R-:W-:Y:S02]  /*4860*/  @P0 FMUL.FTZ R36, R36, R40 ;  /* 0x0000002824240220 */ /* 0x008fe40000410000 */
[----:B------:R-:W-:Y:S02]  /*4870*/  @P0 FMUL.FTZ R37, R37, R41 ;  /* 0x0000002925250220 */ /* 0x000fe40000410000 */
[----:B------:R-:W-:Y:S02]  /*4880*/  @P0 FMUL.FTZ R38, R38, R42 ;  /* 0x0000002a26260220 */ /* 0x000fe40000410000 */
[----:B------:R-:W-:-:S05]  /*4890*/  @P0 FMUL.FTZ R39, R39, R43 ;  /* 0x0000002b27270220 */ /* 0x000fca0000410000 */
[----:B------:R1:W-:Y:S02]  /*48a0*/  STG.E.128 [R4.64], R36 ;  /* 0x0000002404007986 */ /* 0x0003e4000c101d06 */
.L_x_812:
[C---:B-12--5:R-:W-:Y:S02]  /*48b0*/  FFMA.FTZ R12, R29.reuse, R36, R12 ;  /* 0x000000241d0c7223 */ /* 0x066fe4000001000c */
[C---:B------:R-:W-:Y:S02]  /*48c0*/  FFMA.FTZ R13, R29.reuse, R37, R13 ;  /* 0x000000251d0d7223 */ /* 0x040fe4000001000d */
[C---:B------:R-:W-:Y:S02]  /*48d0*/  FFMA.FTZ R14, R29.reuse, R38, R14 ;  /* 0x000000261d0e7223 */ /* 0x040fe4000001000e */
[----:B------:R-:W-:Y:S02]  /*48e0*/  FFMA.FTZ R15, R29, R39, R15 ;  /* 0x000000271d0f7223 */ /* 0x000fe4000001000f */
.L_x_811:
[----:B------:R-:W-:Y:S05]  /*48f0*/  BSYNC B2 ;  /* 0x0000000000027941 */ /* 0x000fea0003800000 */
.L_x_810:
[----:B------:R-:W-:Y:S02]  /*4900*/  IADD3 R33, R33, 0x20, RZ ;  /* 0x0000002021217810 */ /* 0x000fe40007ffe0ff */
.L_x_809:
[----:B------:R-:W-:Y:S05]  /*4910*/  BSYNC B1 ;  /* 0x0000000000017941 */ /* 0x000fea0003800000 */
.L_x_808:
[----:B------:R-:W-:-:S13]  /*4920*/  LOP3.LUT P1, RZ, R28, 0xffffffe0, RZ, 0xc0, !PT ;  /* 0xffffffe01cff7812 */ /* 0x000fda000782c0ff */
[----:B------:R-:W-:Y:S05]  /*4930*/  @!P1 BRA `(.L_x_807) ;  /* 0x000008c000009947 */ /* 0x000fea0003800000 */
[----:B------:R-:W-:Y:S01]  /*4940*/  IMAD.SHL.U32 R4, R2, 0x4, RZ ;  /* 0x0000000402047824 */ /* 0x000fe200078e00ff */
[----:B------:R-:W-:Y:S01]  /*4950*/  HFMA2.MMA R28, -RZ, RZ, 0, 0 ;  /* 0x00000000ff1c7435 */ /* 0x000fe200000001ff */
[C---:B------:R-:W-:Y:S02]  /*4960*/  LEA R34, R33.reuse, 0x400, 0x5 ;  /* 0x0000040021227811 */ /* 0x040fe400078e28ff */
[----:B------:R-:W-:-:S05]  /*4970*/  IMAD R31, R33, 0x4, -R4 ;  /* 0x00000004211f7824 */ /* 0x000fca00078e0a04 */
.L_x_819:
        /* <DEDUP_REMOVED lines=17> */
[----:B-1----:R-:W-:-:S05]  /*4a90*/  IADD3 R22, RZ, -R23, RZ ;  /* 0x80000017ff167210 */ /* 0x002fca0007ffe0ff */
[----:B------:R-:W-:Y:S02]  /*4aa0*/  IMAD R35, R22, R25, RZ ;  /* 0x0000001916237224 */ /* 0x000fe400078e02ff */
[----:B------:R-:W-:-:S04]  /*4ab0*/  IMAD.MOV.U32 R22, RZ, RZ, RZ ;  /* 0x000000ffff167224 */ /* 0x000fc800078e00ff */
[----:B------:R-:W-:-:S04]  /*4ac0*/  IMAD.HI.U32 R22, R23, R35, R22 ;  /* 0x0000002317167227 */ /* 0x000fc800078e0016 */
[----:B------:R-:W-:-:S04]  /*4ad0*/  IMAD.MOV.U32 R23, RZ, RZ, R30 ;  /* 0x000000ffff177224 */ /* 0x000fc800078e001e */
[----:B------:R-:W-:-:S05]  /*4ae0*/  IMAD.HI.U32 R22, R22, R23, RZ ;  /* 0x0000001716167227 */ /* 0x000fca00078e00ff */
[----:B------:R-:W-:-:S05]  /*4af0*/  IADD3 R22, -R22, RZ, RZ ;  /* 0x000000ff16167210 */ /* 0x000fca0007ffe1ff */
[----:B------:R-:W-:-:S05]  /*4b00*/  IMAD R22, R25, R22, R23 ;  /* 0x0000001619167224 */ /* 0x000fca00078e0217 */
[----:B------:R-:W-:-:S13]  /*4b10*/  ISETP.GT.U32.AND P1, PT, R25, R22, PT ;  /* 0x000000161900720c */ /* 0x000fda0003f24070 */
[----:B------:R-:W-:-:S05]  /*4b20*/  @!P1 IMAD.IADD R22, R22, 0x1, -R25 ;  /* 0x0000000116169824 */ /* 0x000fca00078e0a19 */
[----:B------:R-:W-:-:S13]  /*4b30*/  ISETP.GT.U32.AND P1, PT, R25, R22, PT ;  /* 0x000000161900720c */ /* 0x000fda0003f24070 */
[----:B------:R-:W-:Y:S02]  /*4b40*/  @!P1 IMAD.IADD R22, R22, 0x1, -R25 ;  /* 0x0000000116169824 */ /* 0x000fe400078e0a19 */
[----:B------:R-:W-:-:S03]  /*4b50*/  IMAD R25, R109, c[0x0][0x1d4], RZ ;  /* 0x000075006d197a24 */ /* 0x000fc600078e02ff */
[----:B------:R-:W-:-:S05]  /*4b60*/  MOV R24, R22 ;  /* 0x0000001600187202 */ /* 0x000fca0000000f00 */
[----:B------:R-:W-:Y:S01]  /*4b70*/  @!P3 IMAD.MOV R24, RZ, RZ, -R24 ;  /* 0x000000ffff18b224 */ /* 0x000fe200078e0a18 */
        /* <DEDUP_REMOVED lines=14> */
[----:B------:R1:W2:Y:S04]  /*4c60*/  LDS R29, [R32+0x140] ;  /* 0x00014000201d7984 */ /* 0x0002a80000000800 */
        /* <DEDUP_REMOVED lines=16> */
.L_x_815:
[C---:B-12--5:R-:W-:Y:S02]  /*4d70*/  FFMA.FTZ R12, R29.reuse, R36, R12 ;  /* 0x000000241d0c7223 */ /* 0x066fe4000001000c */
[C---:B------:R-:W-:Y:S02]  /*4d80*/  FFMA.FTZ R13, R29.reuse, R37, R13 ;  /* 0x000000251d0d7223 */ /* 0x040fe4000001000d */
[C---:B------:R-:W-:Y:S02]  /*4d90*/  FFMA.FTZ R14, R29.reuse, R38, R14 ;  /* 0x000000261d0e7223 */ /* 0x040fe4000001000e */
[----:B------:R-:W-:Y:S02]  /*4da0*/  FFMA.FTZ R15, R29, R39, R15 ;  /* 0x000000271d0f7223 */ /* 0x000fe4000001000f */
.L_x_814:
[----:B------:R-:W-:Y:S05]  /*4db0*/  BSYNC B1 ;  /* 0x0000000000017941 */ /* 0x000fea0003800000 */
.L_x_813:
[----:B------:R-:W-:Y:S01]  /*4dc0*/  IADD3 R36, R33, 0x20, RZ ;  /* 0x0000002021247810 */ /* 0x000fe20007ffe0ff */
[----:B------:R-:W-:Y:S03]  /*4dd0*/  BSSY B1, `(.L_x_816) ;  /* 0x000003d000017945 */ /* 0x000fe60003800000 */
[----:B------:R-:W-:-:S13]  /*4de0*/  ISETP.GE.AND P1, PT, R36, c[0x0][0x1d4], PT ;  /* 0x0000750024007a0c */ /* 0x000fda0003f26270 */
        /* <DEDUP_REMOVED lines=54> */
[----:B------:R1:W-:Y:S02]  /*5150*/  STG.E.128 [R4.64+0x1000], R36 ;  /* 0x0010002404007986 */ /* 0x0003e4000c101d06 */
.L_x_818:
[C---:B-12--5:R-:W-:Y:S02]  /*5160*/  FFMA.FTZ R12, R29.reuse, R36, R12 ;  /* 0x000000241d0c7223 */ /* 0x066fe4000001000c */
[C---:B------:R-:W-:Y:S02]  /*5170*/  FFMA.FTZ R13, R29.reuse, R37, R13 ;  /* 0x000000251d0d7223 */ /* 0x040fe4000001000d */
[C---:B------:R-:W-:Y:S02]  /*5180*/  FFMA.FTZ R14, R29.reuse, R38, R14 ;  /* 0x000000261d0e7223 */ /* 0x040fe4000001000e */
[----:B------:R-:W-:Y:S02]  /*5190*/  FFMA.FTZ R15, R29, R39, R15 ;  /* 0x000000271d0f7223 */ /* 0x000fe4000001000f */
.L_x_817:
[----:B------:R-:W-:Y:S05]  /*51a0*/  BSYNC B1 ;  /* 0x0000000000017941 */ /* 0x000fea0003800000 */
.L_x_816:
[----:B------:R-:W-:Y:S02]  /*51b0*/  IADD3 R33, R33, 0x40, RZ ;  /* 0x0000004021217810 */ /* 0x000fe40007ffe0ff */
[----:B------:R-:W-:Y:S02]  /*51c0*/  IADD3 R28, R28, 0x100, RZ ;  /* 0x000001001c1c7810 */ /* 0x000fe40007ffe0ff */
[----:B------:R-:W-:-:S02]  /*51d0*/  ISETP.GE.AND P1, PT, R33, R114, PT ;  /* 0x000000722100720c */ /* 0x000fc40003f26270 */
[----:B------:R-:W-:-:S11]  /*51e0*/  IADD3 R34, R34, 0x800, RZ ;  /* 0x0000080022227810 */ /* 0x000fd60007ffe0ff */
[----:B------:R-:W-:Y:S05]  /*51f0*/  @!P1 BRA `(.L_x_819) ;  /* 0xfffff78000009947 */ /* 0x000fea000383ffff */
.L_x_807:
[----:B------:R-:W-:Y:S05]  /*5200*/  BSYNC B0 ;  /* 0x0000000000007941 */ /* 0x000fea0003800000 */
.L_x_806:
[----:B------:R-:W-:Y:S01]  /*5210*/  BSSY B0, `(.L_x_820) ;  /* 0x0000024000007945 */ /* 0x000fe20003800000 */
[----:B------:R-:W-:Y:S05]  /*5220*/  @P2 BRA `(.L_x_821) ;  /* 0x0000022000002947 */ /* 0x000fea0003800000 */
[----:B------:R-:W-:-:S04]  /*5230*/  SHF.L.U32 R4, R114, 0x5, RZ ;  /* 0x0000000572047819 */ /* 0x000fc800000006ff */
[----:B------:R-:W-:-:S04]  /*5240*/  IADD3 R5, P1, R18, R4, RZ ;  /* 0x0000000412057210 */ /* 0x000fc80007f3e0ff */
[----:B-1-3--:R-:W-:Y:S02]  /*5250*/  LEA.HI.X.SX32 R20, R4, R3, 0x1, P1 ;  /* 0x0000000304147211 */ /* 0x00afe400008f0eff */
[----:B------:R-:W-:-:S04]  /*5260*/  LEA R4, P1, R5, c[0x0][0x1a0], 0x2 ;  /* 0x0000680005047a11 */ /* 0x000fc800078210ff */
[----:B------:R-:W-:-:S05]  /*5270*/  LEA.HI.X R5, R5, c[0x0][0x1a4], R20, 0x2, P1 ;  /* 0x0000690005057a11 */ /* 0x000fca00008f1414 */
[----:B------:R1:W5:Y:S01]  /*5280*/  LDG.E.128 R20, [R4.64] ;  /* 0x0000000604147981 */ /* 0x000362000c1e1d00 */
[----:B------:R-:W-:Y:S01]  /*5290*/  IMAD.IADD R2, R114, 0x1, -R2 ;  /* 0x0000000172027824 */ /* 0x000fe200078e0a02 */
[----:B------:R-:W-:Y:S04]  /*52a0*/  BSSY B1, `(.L_x_822) ;  /* 0x0000016000017945 */ /* 0x000fe80003800000 */
[----:B0-----:R1:W0:Y:S01]  /*52b0*/  LDS R19, [R2.X4+0x140] ;  /* 0x0001400002137984 */ /* 0x0012220000004800 */
[----:B------:R-:W-:Y:S05]  /*52c0*/  @P3 BRA `(.L_x_823) ;  /* 0x0000013000003947 */ /* 0x000fea0003800000 */
[----:B------:R-:W-:Y:S02]  /*52d0*/  @P0 IMAD R119, R119, c[0x0][0x1d8], R6 ;  /* 0x0000760077770a24 */ /* 0x000fe400078e0206 */
[----:B-1----:R-:W-:-:S03]  /*52e0*/  @P0 IMAD.MOV.U32 R5, RZ, RZ, 0x4 ;  /* 0x00000004ff050424 */ /* 0x002fc600078e00ff */
[----:B------:R-:W-:-:S05]  /*52f0*/  @P0 LEA R4, R119, R16, 0x5 ;  /* 0x0000001077040211 */ /* 0x000fca00078e28ff */
[----:B------:R-:W-:-:S05]  /*5300*/  @P0 IMAD.WIDE R4, R4, R5, c[0x0][0x238] ;  /* 0x00008e0004040625 */ /* 0x000fca00078e0205 */
[----:B------:R-:W2:Y:S01]  /*5310*/  @P0 LDG.E.128 R24, [R4.64] ;  /* 0x0000000604180981 */ /* 0x000ea2000c1e1d00 */
[----:B------:R-:W-:Y:S02]  /*5320*/  IMAD.SHL.U32 R0, R0, 0x20, RZ ;  /* 0x0000002000007824 */ /* 0x000fe400078e00ff */
[----:B-----5:R-:W-:Y:S02]  /*5330*/  FADD.FTZ R20, R20, R8 ;  /* 0x0000000814147221 */ /* 0x020fe40000010000 */
[----:B------:R-:W-:Y:S01]  /*5340*/  FADD.FTZ R21, R21, R9 ;  /* 0x0000000915157221 */ /* 0x000fe20000010000 */
[----:B------:R-:W-:Y:S01]  /*5350*/  IADD3 R18, P1, R18, R0, RZ ;  /* 0x0000000012127210 */ /* 0x000fe20007f3e0ff */
[----:B------:R-:W-:Y:S02]  /*5360*/  FADD.FTZ R22, R22, R10 ;  /* 0x0000000a16167221 */ /* 0x000fe40000010000 */
[----:B------:R-:W-:Y:S01]  /*5370*/  FADD.FTZ R23, R23, R11 ;  /* 0x0000000b17177221 */ /* 0x000fe20000010000 */
[----:B------:R-:W-:-:S02]  /*5380*/  LEA.HI.X.SX32 R3, R0, R3, 0x1, P1 ;  /* 0x0000000300037211 */ /* 0x000fc400008f0eff */
[----:B------:R-:W-:-:S04]  /*5390*/  LEA R2, P1, R18, c[0x0][0x1a0], 0x2 ;  /* 0x0000680012027a11 */ /* 0x000fc800078210ff */
[----:B------:R-:W-:Y:S01]  /*53a0*/  LEA.HI.X R3, R18, c[0x0][0x1a4], R3, 0x2, P1 ;  /* 0x0000690012037a11 */ /* 0x000fe200008f1403 */
[----:B--2---:R-:W-:Y:S02]  /*53b0*/  @P0 FMUL.FTZ R20, R20, R24 ;  /* 0x0000001814140220 */ /* 0x004fe40000410000 */
[----:B------:R-:W-:Y:S02]  /*53c0*/  @P0 FMUL.FTZ R21, R21, R25 ;  /* 0x0000001915150220 */ /* 0x000fe40000410000 */
[----:B------:R-:W-:Y:S02]  /*53d0*/  @P0 FMUL.FTZ R22, R22, R26 ;  /* 0x0000001a16160220 */ /* 0x000fe40000410000 */
[----:B------:R-:W-:-:S05]  /*53e0*/  @P0 FMUL.FTZ R23, R23, R27 ;  /* 0x0000001b17170220 */ /* 0x000fca0000410000 */
[----:B------:R1:W-:Y:S02]  /*53f0*/  STG.E.128 [R2.64], R20 ;  /* 0x0000001402007986 */ /* 0x0003e4000c101d06 */
.L_x_823:
[----:B------:R-:W-:Y:S05]  /*5400*/  BSYNC B1 ;  /* 0x0000000000017941 */ /* 0x000fea0003800000 */
.L_x_822:
[C---:B0----5:R-:W-:Y:S02]  /*5410*/  FFMA.FTZ R12, R19.reuse, R20, R12 ;  /* 0x00000014130c7223 */ /* 0x061fe4000001000c */
[C---:B------:R-:W-:Y:S02]  /*5420*/  FFMA.FTZ R13, R19.reuse, R21, R13 ;  /* 0x00000015130d7223 */ /* 0x040fe4000001000d */
[C---:B------:R-:W-:Y:S02]  /*5430*/  FFMA.FTZ R14, R19.reuse, R22, R14 ;  /* 0x00000016130e7223 */ /* 0x040fe4000001000e */
[----:B------:R-:W-:Y:S02]  /*5440*/  FFMA.FTZ R15, R19, R23, R15 ;  /* 0x00000017130f7223 */ /* 0x000fe4000001000f */
.L_x_821:
[----:B------:R-:W-:Y:S05]  /*5450*/  BSYNC B0 ;  /* 0x0000000000007941 */ /* 0x000fea0003800000 */
.L_x_820:
[----:B------:R-:W-:Y:S01]  /*5460*/  BAR.SYNC.DEFER_BLOCKING 0x0 ;  /* 0x0000000000007b1d */ /* 0x000fe20000010000 */
[----:B------:R-:W-:Y:S01]  /*5470*/  LOP3.LUT R0, R7, 0xffffff80, RZ, 0xc0, !PT ;  /* 0xffffff8007007812 */ /* 0x000fe200078ec0ff */
[----:B------:R-:W-:Y:S01]  /*5480*/  IMAD R17, R17, 0x20, R16 ;  /* 0x0000002011117824 */ /* 0x000fe200078e0210 */
[----:B------:R-:W-:Y:S02]  /*5490*/  ISETP.GT.AND P1, PT, R7, 0x7f, PT ;  /* 0x0000007f0700780c */ /* 0x000fe40003f24270 */
[----:B------:R-:W-:-:S02]  /*54a0*/  ISETP.NE.AND P0, PT, R0, 0x80, PT ;  /* 0x000000800000780c */ /* 0x000fc40003f05270 */
[C---:B------:R-:W-:Y:S02]  /*54b0*/  LOP3.LUT R0, R7.reuse, 0xffffffc0, RZ, 0xc0, !PT ;  /* 0xffffffc007007812 */ /* 0x040fe400078ec0ff */
[C---:B------:R-:W-:Y:S02]  /*54c0*/  ISETP.GT.AND P2, PT, R7.reuse, 0x3f, PT ;  /* 0x0000003f0700780c */ /* 0x040fe40003f44270 */
[----:B------:R-:W-:-:S07]  /*54d0*/  ISETP.GT.AND P3, PT, R7, 0x1f, PT ;  /* 0x0000001f0700780c */ /* 0x000fce0003f64270 */
[----:B------:R-:W-:Y:S04]  /*54e0*/  @!P0 STS.128 [R17.X4+-0x6c0], R12 ;  /* 0xfff9400c11008388 */ /* 0x000fe80000004c00 */
[----:B------:R-:W-:Y:S01]  /*54f0*/  BAR.SYNC.DEFER_BLOCKING 0x0 ;  /* 0x0000000000007b1d */ /* 0x000fe20000010000 */
[----:B------:R-:W-:Y:S02]  /*5500*/  ISETP.NE.AND P0, PT, R0, 0x40, PT ;  /* 0x000000400000780c */ /* 0x000fe40003f05270 */
[----:B------:R-:W-:-:S03]  /*5510*/  LOP3.LUT R0, R7, 0xffffffe0, RZ, 0xc0, !PT ;  /* 0xffffffe007007812 */ /* 0x000fc600078ec0ff */
[----:B0-----:R-:W0:Y:S02]  /*5520*/  @!P1 LDS.128 R8, [R17.X4+0x140] ;  /* 0x0001400011089984 */ /* 0x001e240000004c00 */
[----:B0-----:R-:W-:Y:S02]  /*5530*/  @!P1 FADD.FTZ R12, R12, R8 ;  /* 0x000000080c0c9221 */ /* 0x001fe40000010000 */
[----:B------:R-:W-:Y:S02]  /*5540*/  @!P1 FADD.FTZ R13, R13, R9 ;  /* 0x000000090d0d9221 */ /* 0x000fe40000010000 */
[----:B------:R-:W-:Y:S02]  /*5550*/  @!P1 FADD.FTZ R14, R14, R10 ;  /* 0x0000000a0e0e9221 */ /* 0x000fe40000010000 */
[----:B------:R-:W-:Y:S01]  /*5560*/  @!P1 FADD.FTZ R15, R15, R11 ;  /* 0x0000000b0f0f9221 */ /* 0x000fe20000010000 */
[----:B------:R-:W-:Y:S01]  /*5570*/  BAR.SYNC.DEFER_BLOCKING 0x0 ;  /* 0x0000000000007b1d */ /* 0x000fe20000010000 */
[----:B------:R-:W-:-:S05]  /*5580*/  ISETP.GT.AND P1, PT, R7, 0xf, PT ;  /* 0x0000000f0700780c */ /* 0x000fca0003f24270 */
[----:B------:R-:W-:Y:S04]  /*5590*/  @!P0 STS.128 [R17.X4+-0x2c0], R12 ;  /* 0xfffd400c11008388 */ /* 0x000fe80000004c00 */
[----:B------:R-:W-:Y:S01]  /*55a0*/  BAR.SYNC.DEFER_BLOCKING 0x0 ;  /* 0x0000000000007b1d */ /* 0x000fe20000010000 */
[----:B------:R-:W-:Y:S02]  /*55b0*/  ISETP.NE.AND P0, PT, R0, 0x20, PT ;  /* 0x000000200000780c */ /* 0x000fe40003f05270 */
[----:B------:R-:W-:-:S03]  /*55c0*/  LOP3.LUT R0, R7, 0xfffffff0, RZ, 0xc0, !PT ;  /* 0xfffffff007007812 */ /* 0x000fc600078ec0ff */
[----:B------:R-:W0:Y:S02]  /*55d0*/  @!P2 LDS.128 R8, [R17.X4+0x140] ;  /* 0x000140001108a984 */ /* 0x000e240000004c00 */
        /* <DEDUP_REMOVED lines=9> */
[C---:B------:R-:W-:Y:S02]  /*5670*/  LOP3.LUT R0, R7.reuse, 0xfffffff8, RZ, 0xc0, !PT ;  /* 0xfffffff807007812 */ /* 0x040fe400078ec0ff */
[----:B------:R-:W-:Y:S01]  /*5680*/  IADD3 R7, R7, 0x7, RZ ;  /* 0x0000000707077810 */ /* 0x000fe20007ffe0ff */
[----:B------:R-:W0:Y:S02]  /*5690*/  @!P3 LDS.128 R8, [R17.X4+0x140] ;  /* 0x000140001108b984 */ /* 0x000e240000004c00 */
[----:B0-----:R-:W-:-:S02]  /*56a0*/  @!P3 FADD.FTZ R12, R12, R8 ;  /* 0x000000080c0cb221 */ /* 0x001fc40000010000 */
[----:B------:R-:W-:Y:S02]  /*56b0*/  @!P3 FADD.FTZ R13, R13, R9 ;  /* 0x000000090d0db221 */ /* 0x000fe40000010000 */
[----:B------:R-:W-:Y:S02]  /*56c0*/  @!P3 FADD.FTZ R14, R14, R10 ;  /* 0x0000000a0e0eb221 */ /* 0x000fe40000010000 */
[----:B------:R-:W-:Y:S01]  /*56d0*/  @!P3 FADD.FTZ R15, R15, R11 ;  /* 0x0000000b0f0fb221 */ /* 0x000fe20000010000 */
[----:B------:R-:W-:Y:S06]  /*56e0*/  BAR.SYNC.DEFER_BLOCKING 0x0 ;  /* 0x0000000000007b1d */ /* 0x000fec0000010000 */
[----:B------:R-:W-:Y:S04]  /*56f0*/  @!P0 STS.128 [R17.X4+0x40], R12 ;  /* 0x0000400c11008388 */ /* 0x000fe80000004c00 */
[----:B------:R-:W-:Y:S01]  /*5700*/  BAR.SYNC.DEFER_BLOCKING 0x0 ;  /* 0x0000000000007b1d */ /* 0x000fe20000010000 */
[----:B------:R-:W-:-:S05]  /*5710*/  ISETP.NE.AND P0, PT, R0, 0x8, PT ;  /* 0x000000080000780c */ /* 0x000fca0003f05270 */
[----:B------:R-:W0:Y:S02]  /*5720*/  @!P1 LDS.128 R8, [R17.X4+0x140] ;  /* 0x0001400011089984 */ /* 0x000e240000004c00 */
[----:B0-----:R-:W-:Y:S02]  /*5730*/  @!P1 FADD.FTZ R12, R12, R8 ;  /* 0x000000080c0c9221 */ /* 0x001fe40000010000 */
[----:B------:R-:W-:Y:S02]  /*5740*/  @!P1 FADD.FTZ R13, R13, R9 ;  /* 0x000000090d0d9221 */ /* 0x000fe40000010000 */
[----:B------:R-:W-:Y:S02]  /*5750*/  @!P1 FADD.FTZ R14, R14, R10 ;  /* 0x0000000a0e0e9221 */ /* 0x000fe40000010000 */
[----:B------:R-:W-:Y:S01]  /*5760*/  @!P1 FADD.FTZ R15, R15, R11 ;  /* 0x0000000b0f0f9221 */ /* 0x000fe20000010000 */
[----:B------:R-:W-:Y:S06]  /*5770*/  BAR.SYNC.DEFER_BLOCKING 0x0 ;  /* 0x0000000000007b1d */ /* 0x000fec0000010000 */
[----:B------:R0:W-:Y:S04]  /*5780*/  @!P0 STS.128 [R17.X4+0xc0], R12 ;  /* 0x0000c00c11008388 */ /* 0x0001e80000004c00 */
[----:B------:R-:W-:Y:S01]  /*5790*/  BAR.SYNC.DEFER_BLOCKING 0x0 ;  /* 0x0000000000007b1d */ /* 0x000fe20000010000 */
[----:B------:R-:W-:-:S05]  /*57a0*/  ISETP.GT.U32.AND P0, PT, R7, 0xe, PT ;  /* 0x0000000e0700780c */ /* 0x000fca0003f04070 */
[----:B------:R0:W2:Y:S04]  /*57b0*/  @!P2 LDS.128 R8, [R17.X4+0x140] ;  /* 0x000140001108a984 */ /* 0x0000a80000004c00 */
[----:B------:R-:W-:Y:S06]  /*57c0*/  BAR.SYNC.DEFER_BLOCKING 0x0 ;  /* 0x0000000000007b1d */ /* 0x000fec0000010000 */
[----:B------:R-:W-:Y:S05]  /*57d0*/  @P0 EXIT ;  /* 0x000000000000094d */ /* 0x000fea0003800000 */
[----:B0-----:R-:W-:Y:S01]  /*57e0*/  MOV R0, c[0x0][0x258] ;  /* 0x0000960000007a02 */ /* 0x001fe20000000f00 */
[----:B--2---:R-:W-:-:S02]  /*57f0*/  @!P2 FADD.FTZ R12, R12, R8 ;  /* 0x000000080c0ca221 */ /* 0x004fc40000010000 */
[----:B------:R-:W-:Y:S01]  /*5800*/  @!P2 FADD.FTZ R13, R13, R9 ;  /* 0x000000090d0da221 */ /* 0x000fe20000010000 */
[----:B------:R-:W-:Y:S01]  /*5810*/  ISETP.NE.AND P0, PT, R0, 0x2, PT ;  /* 0x000000020000780c */ /* 0x000fe20003f05270 */
[----:B------:R-:W-:Y:S02]  /*5820*/  @!P2 FADD.FTZ R14, R14, R10 ;  /* 0x0000000a0e0ea221 */ /* 0x000fe40000010000 */
[----:B------:R-:W-:-:S10]  /*5830*/  @!P2 FADD.FTZ R15, R15, R11 ;  /* 0x0000000b0f0fa221 */ /* 0x000fd40000010000 */
[----:B-1----:R-:W-:Y:S02]  /*5840*/  @P0 IMAD.IADD R2, R115, 0x1, R16 ;  /* 0x0000000173020824 */ /* 0x002fe400078e0210 */
[----:B------:R-:W-:-:S04]  /*5850*/  @P0 IMAD.MOV.U32 R3, RZ, RZ, 0x4 ;  /* 0x00000004ff030424 */ /* 0x000fc800078e00ff */
[----:B------:R-:W-:-:S05]  /*5860*/  @P0 IMAD.WIDE R2, R2, R3, c[0x0][0x160] ;  /* 0x0000580002020625 */ /* 0x000fca00078e0203 */
[----:B------:R0:W-:Y:S01]  /*5870*/  @P0 STG.E.128 [R2.64], R12 ;  /* 0x0000000c02000986 */ /* 0x0001e2000c101d06 */
[----:B------:R-:W-:Y:S05]  /*5880*/  @P0 EXIT ;  /* 0x000000000000094d */ /* 0x000fea0003800000 */
[----:B0-----:R-:W-:Y:S01]  /*5890*/  MOV R2, c[0x0][0x250] ;  /* 0x0000940000027a02 */ /* 0x001fe20000000f00 */
[----:B------:R-:W-:-:S05]  /*58a0*/  IMAD.MOV.U32 R3, RZ, RZ, c[0x0][0x254] ;  /* 0x00009500ff037624 */ /* 0x000fca00078e00ff */
[----:B------:R-:W2:Y:S01]  /*58b0*/  LDG.E R2, [R2.64] ;  /* 0x0000000602027981 */ /* 0x000ea2000c1e1900 */
[----:B------:R-:W-:Y:S02]  /*58c0*/  IMAD.IADD R16, R115, 0x1, R16 ;  /* 0x0000000173107824 */ /* 0x000fe400078e0210 */
[C---:B--2---:R-:W-:Y:S02]  /*58d0*/  FMUL.FTZ R12, R2.reuse, R12 ;  /* 0x0000000c020c7220 */ /* 0x044fe40000410000 */
[C---:B------:R-:W-:Y:S02]  /*58e0*/  FMUL.FTZ R13, R2.reuse, R13 ;  /* 0x0000000d020d7220 */ /* 0x040fe40000410000 */
[C---:B------:R-:W-:Y:S02]  /*58f0*/  FMUL.FTZ R14, R2.reuse, R14 ;  /* 0x0000000e020e7220 */ /* 0x040fe40000410000 */
[----:B------:R-:W0:Y:S01]  /*5900*/  F2I.S8.NTZ R12, R12 ;  /* 0x0000000c000c7305 */ /* 0x000e220000202100 */
[----:B------:R-:W-:-:S07]  /*5910*/  FMUL.FTZ R15, R2, R15 ;  /* 0x0000000f020f7220 */ /* 0x000fce0000410000 */
[----:B------:R-:W1:Y:S08]  /*5920*/  F2I.S8.NTZ R13, R13 ;  /* 0x0000000d000d7305 */ /* 0x000e700000202100 */
[----:B------:R-:W2:Y:S01]  /*5930*/  F2I.S8.NTZ R14, R14 ;  /* 0x0000000e000e7305 */ /* 0x000ea20000202100 */
[----:B0-----:R-:W-:-:S04]  /*5940*/  PRMT R0, R12, 0x8880, RZ ;  /* 0x000088800c007816 */ /* 0x001fc800000000ff */
[----:B------:R-:W-:-:S03]  /*5950*/  PRMT R0, R0, 0x7710, RZ ;  /* 0x0000771000007816 */ /* 0x000fc600000000ff */
[----:B------:R-:W0:Y:S01]  /*5960*/  F2I.S8.NTZ R15, R15 ;  /* 0x0000000f000f7305 */ /* 0x000e220000202100 */
[----:B-1----:R-:W-:Y:S02]  /*5970*/  PRMT R4, R13, 0x8880, RZ ;  /* 0x000088800d047816 */ /* 0x002fe400000000ff */
[----:B------:R-:W-:Y:S02]  /*5980*/  LOP3.LUT R3, R0, 0xff, RZ, 0xc0, !PT ;  /* 0x000000ff00037812 */ /* 0x000fe400078ec0ff */
[----:B------:R-:W-:Y:S02]  /*5990*/  PRMT R2, R4, 0x7710, RZ ;  /* 0x0000771004027816 */ /* 0x000fe400000000ff */
[----:B--2---:R-:W-:Y:S02]  /*59a0*/  PRMT R0, R14, 0x8880, RZ ;  /* 0x000088800e007816 */ /* 0x004fe400000000ff */
[----:B------:R-:W-:Y:S02]  /*59b0*/  PRMT R3, R2, 0x7604, R3 ;  /* 0x0000760402037816 */ /* 0x000fe40000000003 */
[----:B------:R-:W-:-:S02]  /*59c0*/  PRMT R0, R0, 0x7710, RZ ;  /* 0x0000771000007816 */ /* 0x000fc400000000ff */
[----:B------:R-:W-:Y:S02]  /*59d0*/  IADD3 R2, P0, R16, c[0x0][0x160], RZ ;  /* 0x0000580010027a10 */ /* 0x000fe40007f1e0ff */
[----:B0-----:R-:W-:Y:S02]  /*59e0*/  PRMT R4, R15, 0x8880, RZ ;  /* 0x000088800f047816 */ /* 0x001fe400000000ff */
[----:B------:R-:W-:Y:S02]  /*59f0*/  PRMT R5, R0, 0x7054, R3 ;  /* 0x0000705400057816 */ /* 0x000fe40000000003 */
[----:B------:R-:W-:Y:S02]  /*5a00*/  PRMT R4, R4, 0x7710, RZ ;  /* 0x0000771004047816 */ /* 0x000fe400000000ff */
[----:B------:R-:W-:Y:S02]  /*5a10*/  LEA.HI.X.SX32 R3, R16, c[0x0][0x164], 0x1, P0 ;  /* 0x0000590010037a11 */ /* 0x000fe400000f0eff */
[----:B------:R-:W-:-:S05]  /*5a20*/  PRMT R5, R4, 0x654, R5 ;  /* 0x0000065404057816 */ /* 0x000fca0000000005 */
[----:B------:R-:W-:Y:S01]  /*5a30*/  STG.E [R2.64], R5 ;  /* 0x0000000502007986 */ /* 0x000fe2000c101906 */
[----:B------:R-:W-:Y:S05]  /*5a40*/  EXIT ;  /* 0x000000000000794d */ /* 0x000fea0003800000 */
.L_x_743:
[----:B------:R-:W-:Y:S01]  /*5a50*/  HFMA2.MMA R3, -RZ, RZ, 0, 9.5367431640625e-07 ;  /* 0x00000010ff037435 */ /* 0x000fe200000001ff */
[----:B------:R-:W-:Y:S01]  /*5a60*/  IMAD.MOV.U32 R9, RZ, RZ, 0x1f ;  /* 0x0000001fff097424 */ /* 0x000fe200078e00ff */
[----:B0-----:R-:W-:Y:S01]  /*5a70*/  MOV R4, 0x5aa0 ;  /* 0x00005aa000047802 */ /* 0x001fe20000000f00 */
[----:B------:R-:W-:-:S03]  /*5a80*/  IMAD.MOV.U32 R10, RZ, RZ, -0x1 ;  /* 0xffffffffff0a7424 */ /* 0x000fc600078e00ff */
[----:B------:R-:W-:Y:S05]  /*5a90*/  CALL.REL.NOINC `($__internal_6_$__cuda_sm70_shflsync_bfly_p) ;  /* 0x000001a000007944 */ /* 0x000fea0003c00000 */
[----:B01----:R-:W-:Y:S05]  /*5aa0*/  BRA `(.L_x_824) ;  /* 0xffffb20000007947 */ /* 0x003fea000383ffff */
.L_x_744:
[----:B------:R-:W-:Y:S01]  /*5ab0*/  MOV R3, 0x8 ;  /* 0x0000000800037802 */ /* 0x000fe20000000f00 */
[----:B------:R-:W-:Y:S01]  /*5ac0*/  IMAD.MOV.U32 R9, RZ, RZ, 0x1f ;  /* 0x0000001fff097424 */ /* 0x000fe200078e00ff */
[----:B0-----:R-:W-:Y:S01]  /*5ad0*/  MOV R4, 0x5b00 ;  /* 0x00005b0000047802 */ /* 0x001fe20000000f00 */
[----:B------:R-:W-:Y:S02]  /*5ae0*/  IMAD.MOV.U32 R10, RZ, RZ, -0x1 ;  /* 0xffffffffff0a7424 */ /* 0x000fe400078e00ff */
[----:B------:R-:W-:Y:S05]  /*5af0*/  CALL.REL.NOINC `($__internal_6_$__cuda_sm70_shflsync_bfly_p) ;  /* 0x0000014000007944 */ /* 0x000fea0003c00000 */
[----:B01----:R-:W-:Y:S01]  /*5b00*/  FADD.FTZ R8, R8, R3 ;  /* 0x0000000308087221 */ /* 0x003fe20000010000 */
[----:B------:R-:W-:Y:S01]  /*5b10*/  HFMA2.MMA R3, -RZ, RZ, 0, 2.384185791015625e-07 ;  /* 0x00000004ff037435 */ /* 0x000fe200000001ff */
[----:B------:R-:W-:Y:S01]  /*5b20*/  IMAD.MOV.U32 R9, RZ, RZ, 0x1f ;  /* 0x0000001fff097424 */ /* 0x000fe200078e00ff */
[----:B------:R-:W-:Y:S01]  /*5b30*/  MOV R4, 0x5b60 ;  /* 0x00005b6000047802 */ /* 0x000fe20000000f00 */
[----:B------:R-:W-:-:S03]  /*5b40*/  IMAD.MOV.U32 R10, RZ, RZ, -0x1 ;  /* 0xffffffffff0a7424 */ /* 0x000fc600078e00ff */
[----:B------:R-:W-:Y:S05]  /*5b50*/  CALL.REL.NOINC `($__internal_6_$__cuda_sm70_shflsync_bfly_p) ;  /* 0x000000e000007944 */ /* 0x000fea0003c00000 */
[----:B01----:R-:W-:Y:S01]  /*5b60*/  FADD.FTZ R8, R8, R3 ;  /* 0x0000000308087221 */ /* 0x003fe20000010000 */
[----:B------:R-:W-:Y:S01]  /*5b70*/  MOV R3, 0x2 ;  /* 0x0000000200037802 */ /* 0x000fe20000000f00 */
[----:B------:R-:W-:Y:S01]  /*5b80*/  IMAD.MOV.U32 R9, RZ, RZ, 0x1f ;  /* 0x0000001fff097424 */ /* 0x000fe200078e00ff */
[----:B------:R-:W-:Y:S01]  /*5b90*/  MOV R4, 0x5bc0 ;  /* 0x00005bc000047802 */ /* 0x000fe20000000f00 */
[----:B------:R-:W-:-:S02]  /*5ba0*/  IMAD.MOV.U32 R10, RZ, RZ, -0x1 ;  /* 0xffffffffff0a7424 */ /* 0x000fc400078e00ff */
[----:B------:R-:W-:Y:S05]  /*5bb0*/  CALL.REL.NOINC `($__internal_6_$__cuda_sm70_shflsync_bfly_p) ;  /* 0x0000008000007944 */ /* 0x000fea0003c00000 */
[----:B01----:R-:W-:Y:S01]  /*5bc0*/  FADD.FTZ R8, R8, R3 ;  /* 0x0000000308087221 */ /* 0x003fe20000010000 */
[----:B------:R-:W-:Y:S01]  /*5bd0*/  HFMA2.MMA R3, -RZ, RZ, 0, 5.9604644775390625e-08 ;  /* 0x00000001ff037435 */ /* 0x000fe200000001ff */
[----:B------:R-:W-:Y:S01]  /*5be0*/  IMAD.MOV.U32 R9, RZ, RZ, 0x1f ;  /* 0x0000001fff097424 */ /* 0x000fe200078e00ff */
[----:B------:R-:W-:Y:S01]  /*5bf0*/  MOV R4, 0x5c20 ;  /* 0x00005c2000047802 */ /* 0x000fe20000000f00 */
[----:B------:R-:W-:-:S03]  /*5c00*/  IMAD.MOV.U32 R10, RZ, RZ, -0x1 ;  /* 0xffffffffff0a7424 */ /* 0x000fc600078e00ff */
[----:B------:R-:W-:Y:S05]  /*5c10*/  CALL.REL.NOINC `($__internal_6_$__cuda_sm70_shflsync_bfly_p) ;  /* 0x0000002000007944 */ /* 0x000fea0003c00000 */
[----:B-1----:R-:W-:Y:S01]  /*5c20*/  MOV R5, R3 ;  /* 0x0000000300057202 */ /* 0x002fe20000000f00 */
[----:B0-----:R-:W-:Y:S05]  /*5c30*/  BRA `(.L_x_825) ;  /* 0xffffb10000007947 */ /* 0x001fea000383ffff */
        .weak           $__internal_6_$__cuda_sm70_shflsync_bfly_p
        .type           $__internal_6_$__cuda_sm70_shflsync_bfly_p,@function
        .size           $__internal_6_$__cuda_sm70_shflsync_bfly_p,(.L_x_2214 - $__internal_6_$__cuda_sm70_shflsync_bfly_p)
$__internal_6_$__cuda_sm70_shflsync_bfly_p:
[----:B------:R-:W-:Y:S01]  /*5c40*/  IMAD.MOV.U32 R5, RZ, RZ, 0x0 ;  /* 0x00000000ff057424 */ /* 0x000fe200078e00ff */
[----:B------:R-:W-:Y:S04]  /*5c50*/  WARPSYNC R10 ;  /* 0x0000000a00007348 */ /* 0x000fe80003800000 */
[----:B------:R0:W1:Y:S01]  /*5c60*/  SHFL.BFLY PT, R3, R8, R3, R9 ;  /* 0x0c00000308037389 */ /* 0x00006200000e0009 */
[----:B------:R-:W-:Y:S05]  /*5c70*/  RET.REL.NODEC R4 `(_ZN4mmha33masked_multihead_attention_kernelIfLi32ELi32ELi1ELi8ELi256ELb1ELb1EEEv26Multihead_attention_paramsIT_XT5_EE) ;  /* 0xffffa38004007950 */ /* 0x000fea0003c3ffff */
.L_x_826:
        /* <DEDUP_REMOVED lines=16> */
.L_x_2214:


//--------------------- .text._ZN4mmha33masked_multihead_attention_kernelIfLi32ELi32ELi2ELi8ELi128ELb1ELb1EEEv26Multihead_attention_paramsIT_XT5_EE --------------------------
	.section	.text._ZN4mmha33masked_multihead_attention_kernelIfLi32ELi32ELi2ELi8ELi128ELb1ELb1EEEv26Multihead_attention_paramsIT_XT5_EE,"ax",@progbits
	.sectioninfo	@"SHI_REGISTERS=87"
	.align	128
        .global         _ZN4mmha33masked_multihead_attention_kernelIfLi32ELi32ELi2ELi8ELi128ELb1ELb1EEEv26Multihead_attention_paramsIT_XT5_EE
        .type           _ZN4mmha33masked_multihead_attention_kernelIfLi32ELi32ELi2ELi8ELi128ELb1ELb1EEEv26Multihead_attention_paramsIT_XT5_EE,@function
        .size           _ZN4mmha33masked_multihead_attention_kernelIfLi32ELi32ELi2ELi8ELi128ELb1ELb1EEEv26Multihead_attention_paramsIT_XT5_EE,(.L_x_2215 - _ZN4mmha33masked_multihead_attention_kernelIfLi32ELi32ELi2ELi8ELi128ELb1ELb1EEEv26Multihead_attention_paramsIT_XT5_EE)
        .other          _ZN4mmha33masked_multihead_attention_kernelIfLi32ELi32ELi2ELi8ELi128ELb1ELb1EEEv26Multihead_attention_paramsIT_XT5_EE,@"STO_CUDA_ENTRY STV_DEFAULT"
_ZN4mmha33masked_multihead_attention_kernelIfLi32ELi32ELi2ELi8ELi128ELb1ELb1EEEv26Multihead_attention_paramsIT_XT5_EE:
.text._ZN4mmha33masked_multihead_attention_kernelIfLi32ELi32ELi2ELi8ELi128ELb1ELb1EEEv26Multihead_attention_paramsIT_XT5_EE:
        /* <DEDUP_REMOVED lines=11> */
.L_x_827:
[----:B------:R-:W-:Y:S02]  /*00b0*/  IABS R5, c[0x0][0x1d0] ;  /* 0x0000740000057a13 */ /* 0x000fe40000000000 */
[----:B------:R-:W-:Y:S02]  /*00c0*/  ISETP.NE.AND P2, PT, RZ, c[0x0][0x1d0], PT ;  /* 0x00007400ff007a0c */ /* 0x000fe40003f45270 */
[----:B------:R-:W1:Y:S01]  /*00d0*/  I2F.RP R0, R5 ;  /* 0x0000000500007306 */ /* 0x000e620000209400 */
[----:B------:R-:W-:-:S07]  /*00e0*/  ISETP.NE.AND P3, PT, RZ, c[0x0][0x1ec], PT ;  /* 0x00007b00ff007a0c */ /* 0x000fce0003f65270 */
        /* <DEDUP_REMOVED lines=8> */
[----:B------:R-:W-:Y:S02]  /*0170*/  IMAD.MOV.U32 R2, RZ, RZ, 0x4 ;  /* 0x00000004ff027424 */ /* 0x000fe400078e00ff */
[----:B------:R-:W-:-:S04]  /*0180*/  IMAD.HI.U32 R3, R3, R4, RZ ;  /* 0x0000000403037227 */ /* 0x000fc800078e00ff */
[----:B------:R-:W-:Y:S02]  /*0190*/  IMAD.MOV R0, RZ, RZ, -R3 ;  /* 0x000000ffff007224 */ /* 0x000fe400078e0a03 */
[----:B------:R-:W-:-:S04]  /*01a0*/  IMAD.WIDE R78, R16, R2, c[0x0][0x278] ;  /* 0x00009e00104e7625 */ /* 0x000fc800078e0202 */
[C---:B------:R-:W-:Y:S02]  /*01b0*/  IMAD R0, R5.reuse, R0, R4 ;  /* 0x0000000005007224 */ /* 0x040fe400078e0204 */
[----:B------:R-:W-:Y:S01]  /*01c0*/  IMAD.MOV.U32 R76, RZ, RZ, RZ ;  /* 0x000000ffff4c7224 */ /* 0x000fe200078e00ff */
[----:B------:R-:W2:Y:S02]  /*01d0*/  LDG.E R78, [R78.64] ;  /* 0x000000084e4e7981 */ /* 0x000ea4000c1e1900 */
        /* <DEDUP_REMOVED lines=8> */
[----:B------:R-:W-:-:S04]  /*0260*/  @P1 IADD3 R3, R3, 0x1, RZ ;  /* 0x0000000103031810 */ /* 0x000fc80007ffe0ff */
[----:B------:R-:W-:-:S05]  /*0270*/  MOV R25, R3 ;  /* 0x0000000300197202 */ /* 0x000fca0000000f00 */
[----:B------:R-:W-:Y:S01]  /*0280*/  @!P4 IMAD.MOV R25, RZ, RZ, -R25 ;  /* 0x000000ffff19c224 */ /* 0x000fe200078e0a19 */
[----:B------:R-:W-:-:S05]  /*0290*/  @!P2 LOP3.LUT R25, RZ, c[0x0][0x1d0], RZ, 0x33, !PT ;  /* 0x00007400ff19aa12 */ /* 0x000fca00078e33ff */
[----:B------:R-:W-:-:S05]  /*02a0*/  @P0 IMAD.WIDE R4, R25, R2, c[0x0][0x240] ;  /* 0x0000900019040625 */ /* 0x000fca00078e0202 */
[----:B------:R0:W3:Y:S04]  /*02b0*/  @P0 LDG.E R76, [R4.64] ;  /* 0x00000008044c0981 */ /* 0x0000e8000c1e1900 */
[----:B------:R-:W1:Y:S04]  /*02c0*/  S2R R77, SR_TID.X ;  /* 0x00000000004d7919 */ /* 0x000e680000002100 */
[----:B------:R-:W4:Y:S01]  /*02d0*/  S2R R55, SR_CTAID.X ;  /* 0x0000000000377919 */ /* 0x000f220000002500 */
[----:B------:R-:W-:Y:S02]  /*02e0*/  ISETP.EQ.U32.AND P2, PT, RZ, c[0x0][0x180], PT ;  /* 0x00006000ff007a0c */ /* 0x000fe40003f42070 */
[----:B------:R-:W-:-:S04]  /*02f0*/  ISETP.NE.U32.AND P4, PT, RZ, c[0x0][0x170], PT ;  /* 0x00005c00ff007a0c */ /* 0x000fc80003f85070 */
[----:B------:R-:W-:Y:S02]  /*0300*/  ISETP.NE.AND.EX P4, PT, RZ, c[0x0][0x174], PT, P4 ;  /* 0x00005d00ff007a0c */ /* 0x000fe40003f85340 */
[----:B-1----:R-:W-:-:S04]  /*0310*/  ISETP.GE.AND P1, PT, R77, 0x20, PT ;  /* 0x000000204d00780c */ /* 0x002fc80003f26270 */
[----:B------:R-:W-:-:S04]  /*0320*/  ISETP.EQ.OR.EX P2, PT, RZ, c[0x0][0x184], P1, P2 ;  /* 0x00006100ff007a0c */ /* 0x000fc80000f42720 */
[----:B------:R-:W-:Y:S02]  /*0330*/  ISETP.NE.OR P2, PT, RZ, c[0x0][0x1ec], P2 ;  /* 0x00007b00ff007a0c */ /* 0x000fe40001745670 */
[----:B------:R-:W-:Y:S01]  /*0340*/  ISETP.GT.OR P4, PT, R77, 0x1f, !P4 ;  /* 0x0000001f4d00780c */ /* 0x000fe20006784670 */
[----:B----4-:R-:W-:Y:S01]  /*0350*/  IMAD.SHL.U32 R0, R55, 0x20, RZ ;  /* 0x0000002037007824 */ /* 0x010fe200078e00ff */
[----:B------:R-:W-:-:S03]  /*0360*/  PLOP3.LUT P1, PT, P1, PT, PT, 0x8, 0x0 ;  /* 0x000000000000781c */ /* 0x000fc60000f2e170 */
[----:B------:R-:W-:-:S06]  /*0370*/  IMAD.IADD R9, R0, 0x1, R77 ;  /* 0x0000000100097824 */ /* 0x000fcc00078e024d */
[----:B------:R-:W-:Y:S01]  /*0380*/  @!P2 PLOP3.LUT P1, PT, PT, PT, PT, 0x80, 0x0 ;  /* 0x000000000000a81c */ /* 0x000fe20003f2f070 */
[----:B------:R-:W-:Y:S01]  /*0390*/  CS2R R20, SRZ ;  /* 0x0000000000147805 */ /* 0x000fe2000001ff00 */
[----:B------:R-:W-:Y:S01]  /*03a0*/  @!P4 IMAD.WIDE R6, R9, R2, c[0x0][0x170] ;  /* 0x00005c000906c625 */ /* 0x000fe200078e0202 */
[----:B0-----:R-:W-:-:S04]  /*03b0*/  SHF.R.S32.HI R4, RZ, 0x1f, R77 ;  /* 0x0000001fff047819 */ /* 0x001fc8000001144d */
[----:B------:R0:W5:Y:S01]  /*03c0*/  @!P4 LDG.E R21, [R6.64] ;  /* 0x000000080615c981 */ /* 0x000162000c1e1900 */
[----:B------:R-:W-:Y:S02]  /*03d0*/  ISETP.GT.AND P4, PT, R77, 0x1f, PT ;  /* 0x0000001f4d00780c */ /* 0x000fe40003f84270 */
[----:B------:R-:W-:-:S03]  /*03e0*/  LEA.HI R4, R4, R77, RZ, 0x2 ;  /* 0x0000004d04047211 */ /* 0x000fc600078f10ff */
[----:B------:R-:W-:Y:S01]  /*03f0*/  PLOP3.LUT P5, PT, P0, P1, PT, 0x80, 0x0 ;  /* 0x000000000000781c */ /* 0x000fe200007a3070 */
[----:B------:R-:W-:Y:S01]  /*0400*/  IMAD R19, R16, c[0x0][0x1d8], R55 ;  /* 0x0000760010137a24 */ /* 0x000fe200078e0237 */
[----:B------:R-:W-:-:S03]  /*0410*/  LOP3.LUT R10, R4, 0xfffffffc, RZ, 0xc0, !PT ;  /* 0xfffffffc040a7812 */ /* 0x000fc600078ec0ff */
[----:B------:R-:W-:Y:S02]  /*0420*/  IMAD.SHL.U32 R19, R19, 0x20, RZ ;  /* 0x0000002013137824 */ /* 0x000fe400078e00ff */
[--C-:B------:R-:W-:Y:S02]  /*0430*/  IMAD.IADD R3, R77, 0x1, -R10.reuse ;  /* 0x000000014d037824 */ /* 0x100fe400078e0a0a */
[----:B------:R-:W-:Y:S01]  /*0440*/  IMAD.IADD R5, R19, 0x1, R10 ;  /* 0x0000000113057824 */ /* 0x000fe200078e020a */
[----:B--2---:R-:W-:-:S05]  /*0450*/  IADD3 R18, R78, -0x1, RZ ;  /* 0xffffffff4e127810 */ /* 0x004fca0007ffe0ff */
[----:B0-----:R-:W-:-:S04]  /*0460*/  @!P4 IMAD R6, R18, 0x4, R3 ;  /* 0x000000041206c824 */ /* 0x001fc800078e0203 */
[----:B------:R-:W-:-:S04]  /*0470*/  @!P4 IMAD R7, R5, c[0x0][0x1d4], R6 ;  /* 0x000075000507ca24 */ /* 0x000fc800078e0206 */
[----:B------:R-:W-:-:S05]  /*0480*/  @!P4 IMAD.WIDE R6, R7, R2, c[0x0][0x198] ;  /* 0x000066000706c625 */ /* 0x000fca00078e0202 */
[----:B------:R0:W5:Y:S01]  /*0490*/  @!P4 LDG.E R20, [R6.64] ;  /* 0x000000080614c981 */ /* 0x000162000c1e1900 */
[----:B---3--:R-:W-:-:S04]  /*04a0*/  @P5 IMAD R10, R76, c[0x0][0x1d8], R55 ;  /* 0x000076004c0a5a24 */ /* 0x008fc800078e0237 */
[----:B------:R-:W-:-:S04]  /*04b0*/  @P5 IMAD R11, R10, 0x20, R77 ;  /* 0x000000200a0b5824 */ /* 0x000fc800078e024d */
[----:B------:R-:W-:-:S05]  /*04c0*/  @P5 IMAD.WIDE R10, R11, R2, c[0x0][0x230] ;  /* 0x00008c000b0a5625 */ /* 0x000fca00078e0202 */
[----:B------:R0:W5:Y:S01]  /*04d0*/  @P5 LDG.E R23, [R10.64] ;  /* 0x000000080a175981 */ /* 0x000162000c1e1900 */
[----:B------:R-:W-:-:S04]  /*04e0*/  IABS R22, c[0x0][0x1d4] ;  /* 0x0000750000167a13 */ /* 0x000fc80000000000 */
[----:B------:R-:W1:Y:S01]  /*04f0*/  I2F.RP R14, R22 ;  /* 0x00000016000e7306 */ /* 0x000e620000209400 */
[----:B------:R-:W-:Y:S01]  /*0500*/  HFMA2.MMA R4, -RZ, RZ, 0, 0 ;  /* 0x00000000ff047435 */ /* 0x000fe200000001ff */
[----:B------:R-:W-:Y:S01]  /*0510*/  @!P2 IMAD.WIDE R8, R9, R2, c[0x0][0x180] ;  /* 0x000060000908a625 */ /* 0x000fe200078e0202 */
[----:B------:R-:W-:-:S05]  /*0520*/  ISETP.NE.U32.AND P6, PT, RZ, c[0x0][0x1f8], PT ;  /* 0x00007e00ff007a0c */ /* 0x000fca0003fc5070 */
[----:B-1----:R-:W1:Y:S03]  /*0530*/  MUFU.RCP R14, R14 ;  /* 0x0000000e000e7308 */ /* 0x002e660000001000 */
[----:B------:R1:W5:Y:S01]  /*0540*/  @!P2 LDG.E R4, [R8.64] ;  /* 0x000000080804a981 */ /* 0x000362000c1e1900 */
[----:B------:R-:W-:Y:S02]  /*0550*/  ISETP.NE.AND.EX P6, PT, RZ, c[0x0][0x1fc], PT, P6 ;  /* 0x00007f00ff007a0c */ /* 0x000fe40003fc5360 */
[----:B-1----:R-:W-:-:S04]  /*0560*/  IADD3 R8, R14, 0xffffffe, RZ ;  /* 0x0ffffffe0e087810 */ /* 0x002fc80007ffe0ff */
[----:B------:R1:W2:Y:S01]  /*0570*/  F2I.FTZ.U32.TRUNC.NTZ R9, R8 ;  /* 0x0000000800097305 */ /* 0x0002a2000021f000 */
[----:B------:R-:W-:-:S06]  /*0580*/  SHF.R.S32.HI R13, RZ, 0x1f, R16 ;  /* 0x0000001fff0d7819 */ /* 0x000fcc0000011410 */
[C---:B------:R-:W-:Y:S02]  /*0590*/  @P6 LEA R12, P2, R16.reuse, c[0x0][0x1f8], 0x2 ;  /* 0x00007e00100c6a11 */ /* 0x040fe400078410ff */
[----:B------:R-:W-:Y:S02]  /*05a0*/  MOV R17, RZ ;  /* 0x000000ff00117202 */ /* 0x000fe40000000f00 */
[----:B------:R-:W-:Y:S01]  /*05b0*/  @P6 LEA.HI.X R13, R16, c[0x0][0x1fc], R13, 0x2, P2 ;  /* 0x00007f00100d6a11 */ /* 0x000fe200010f140d */
[----:B-1----:R-:W-:-:S04]  /*05c0*/  IMAD.MOV.U32 R8, RZ, RZ, RZ ;  /* 0x000000ffff087224 */ /* 0x002fc800078e00ff */
[----:B------:R1:W5:Y:S01]  /*05d0*/  @P6 LDG.E R17, [R12.64] ;  /* 0x000000080c116981 */ /* 0x000362000c1e1900 */
[----:B--2---:R-:W-:-:S04]  /*05e0*/  IMAD.MOV R15, RZ, RZ, -R9 ;  /* 0x000000ffff0f7224 */ /* 0x004fc800078e0a09 */
[----:B-1----:R-:W-:Y:S01]  /*05f0*/  IMAD R13, R15, R22, RZ ;  /* 0x000000160f0d7224 */ /* 0x002fe200078e02ff */
        /* <DEDUP_REMOVED lines=9> */
[----:B------:R-:W-:Y:S01]  /*0690*/  @!P2 IMAD.IADD R15, R15, 0x1, -R22 ;  /* 0x000000010f0fa824 */ /* 0x000fe200078e0a16 */
[----:B------:R-:W-:-:S04]  /*06a0*/  ISETP.NE.AND P2, PT, RZ, c[0x0][0x1c8], PT ;  /* 0x00007200ff007a0c */ /* 0x000fc80003f45270 */
[----:B------:R-:W-:Y:S01]  /*06b0*/  SEL R0, R19, R0, !P2 ;  /* 0x0000000013007207 */ /* 0x000fe20005000000 */
[----:B------:R-:W-:Y:S05]  /*06c0*/  @P4 BRA `(.L_x_829) ;  /* 0x000000d000004947 */ /* 0x000fea0003800000 */
[----:B0-----:R-:W-:Y:S01]  /*06d0*/  MOV R6, c[0x0][0x258] ;  /* 0x0000960000067a02 */ /* 0x001fe20000000f00 */
[----:B------:R-:W-:-:S03]  /*06e0*/  IMAD.IADD R9, R0, 0x1, R77 ;  /* 0x0000000100097824 */ /* 0x000fc600078e024d */
[----:B------:R-:W-:-:S13]  /*06f0*/  ISETP.NE.AND P2, PT, R6, 0x2, PT ;  /* 0x000000020600780c */ /* 0x000fda0003f45270 */
[----:B------:R-:W-:-:S04]  /*0700*/  @!P2 IADD3 R10, P6, R9, c[0x0][0x168], RZ ;  /* 0x00005a00090aaa10 */ /* 0x000fc80007fde0ff */
[----:B------:R-:W-:-:S05]  /*0710*/  @!P2 LEA.HI.X.SX32 R11, R9, c[0x0][0x16c], 0x1, P6 ;  /* 0x00005b00090baa11 */ /* 0x000fca00030f0eff */
[----:B------:R-:W2:Y:S01]  /*0720*/  @!P2 LDG.E.S8 R10, [R10.64] ;  /* 0x000000080a0aa981 */ /* 0x000ea2000c1e1300 */
[----:B------:R-:W-:Y:S02]  /*0730*/  @!P2 IMAD.MOV.U32 R7, RZ, RZ, c[0x0][0x24c] ;  /* 0x00009300ff07a624 */ /* 0x000fe400078e00ff */
[----:B------:R-:W-:-:S04]  /*0740*/  @P2 IMAD.WIDE R8, R9, R2, c[0x0][0x168] ;  /* 0x00005a0009082625 */ /* 0x000fc800078e0202 */
[----:B------:R-:W-:Y:S01]  /*0750*/  @!P2 IMAD.MOV.U32 R6, RZ, RZ, c[0x0][0x248] ;  /* 0x00009200ff06a624 */ /* 0x000fe200078e00ff */
[----:B------:R0:W5:Y:S04]  /*0760*/  @P2 LDG.E R12, [R8.64] ;  /* 0x00000008080c2981 */ /* 0x000168000c1e1900 */
[----:B------:R-:W3:Y:S01]  /*0770*/  @!P2 LDG.E R7, [R6.64] ;  /* 0x000000080607a981 */ /* 0x000ee2000c1e1900 */
[----:B--2---:R-:W3:Y:S02]  /*0780*/  @!P2 I2F.S16 R0, R10 ;  /* 0x0000000a0000a306 */ /* 0x004ee40000101400 */
[----:B---3--:R-:W-:-:S06]  /*0790*/  @!P2 FMUL.FTZ R12, R0, R7 ;  /* 0x00000007000ca220 */ /* 0x008fcc0000410000 */
.L_x_829:
[----:B0-----:R-:W-:Y:S05]  /*07a0*/  BSYNC B0 ;  /* 0x0000000000007941 */ /* 0x001fea0003800000 */
.L_x_828:
[----:B------:R-:W-:Y:S01]  /*07b0*/  ISETP.GT.U32.AND P2, PT, R22, R15, PT ;  /* 0x0000000f1600720c */ /* 0x000fe20003f44070 */
[----:B------:R-:W-:Y:S01]  /*07c0*/  ULDC.U8 UR4, c[0x0][0x1e4] ;  /* 0x0000790000047ab9 */ /* 0x000fe20000000000 */
[----:B------:R-:W-:Y:S01]  /*07d0*/  MOV R10, c[0x0][0x1e0] ;  /* 0x00007800000a7a02 */ /* 0x000fe20000000f00 */
[----:B-----5:R-:W-:Y:S01]  /*07e0*/  @!P3 FADD.FTZ R20, R4, R20 ;  /* 0x000000140414b221 */ /* 0x020fe20000010000 */
[----:B------:R-:W-:Y:S01]  /*07f0*/  ISETP.NE.AND P6, PT, RZ, c[0x0][0x1d4], PT ;  /* 0x00007500ff007a0c */ /* 0x000fe20003fc5270 */
[----:B------:R-:W-:-:S02]  /*0800*/  IMAD R16, R16, c[0x0][0x1d4], RZ ;  /* 0x0000750010107a24 */ /* 0x000fc400078e02ff */
[----:B------:R-:W-:Y:S01]  /*0810*/  @P5 FMUL.FTZ R20, R20, R23 ;  /* 0x0000001714145220 */ /* 0x000fe20000410000 */
[----:B------:R-:W-:Y:S01]  /*0820*/  ISETP.NE.AND P5, PT, RZ, c[0x0][0x1ec], PT ;  /* 0x00007b00ff007a0c */ /* 0x000fe20003fa5270 */
[----:B------:R-:W-:Y:S01]  /*0830*/  FADD.FTZ R12, R21, R12 ;  /* 0x0000000c150c7221 */ /* 0x000fe20000010000 */
[----:B------:R-:W-:Y:S01]  /*0840*/  SHF.R.S32.HI R13, RZ, 0x1f, R16 ;  /* 0x0000001fff0d7819 */ /* 0x000fe20000011410 */
[----:B------:R-:W-:Y:S02]  /*0850*/  IMAD R0, R25, c[0x0][0x1d8], RZ ;  /* 0x0000760019007a24 */ /* 0x000fe400078e02ff */
[----:B------:R-:W-:Y:S01]  /*0860*/  @!P2 IMAD.IADD R15, R15, 0x1, -R22 ;  /* 0x000000010f0fa824 */ /* 0x000fe200078e0a16 */
[----:B------:R-:W-:-:S13]  /*0870*/  ISETP.GE.AND P2, PT, R18, RZ, PT ;  /* 0x000000ff1200720c */ /* 0x000fda0003f46270 */
[----:B------:R-:W-:Y:S01]  /*0880*/  @!P2 IMAD.MOV R15, RZ, RZ, -R15 ;  /* 0x000000ffff0fa224 */ /* 0x000fe200078e0a0f */
        /* <DEDUP_REMOVED lines=33> */
[----:B------:R-:W-:Y:S02]  /*0aa0*/  @!P3 IADD3 R7, -R7, RZ, RZ ;  /* 0x000000ff0707b210 */ /* 0x000fe40007ffe1ff */
[----:B------:R-:W-:-:S05]  /*0ab0*/  @!P6 LOP3.LUT R7, RZ, R8, RZ, 0x33, !PT ;  /* 0x00000008ff07e212 */ /* 0x000fca00078e33ff */
[----:B------:R-:W-:-:S04]  /*0ac0*/  IMAD.MOV R6, RZ, RZ, -R7 ;  /* 0x000000ffff067224 */ /* 0x000fc800078e0a07 */
[----:B------:R-:W-:-:S04]  /*0ad0*/  IMAD R6, R8, R6, R77 ;  /* 0x0000000608067224 */ /* 0x000fc800078e024d */
[----:B------:R-:W-:-:S05]  /*0ae0*/  IMAD R6, R8, R7, R6 ;  /* 0x0000000708067224 */ /* 0x000fca00078e0206 */
[----:B------:R-:W-:-:S05]  /*0af0*/  LEA R7, R6, 0x120, 0x2 ;  /* 0x0000012006077811 */ /* 0x000fca00078e10ff */
[----:B------:R-:W-:Y:S01]  /*0b00*/  IMAD R9, R10, 0x4, R7 ;  /* 0x000000040a097824 */ /* 0x000fe200078e0207 */
[----:B------:R-:W-:Y:S05]  /*0b10*/  @!P1 BRA `(.L_x_832) ;  /* 0x0000002000009947 */ /* 0x000fea0003800000 */
[----:B------:R0:W-:Y:S04]  /*0b20*/  STS [R7], R12 ;  /* 0x0000000c07007388 */ /* 0x0001e80000000800 */
[----:B------:R0:W-:Y:S02]  /*0b30*/  @!P5 STS [R9], R20 ;  /* 0x000000140900d388 */ /* 0x0001e40000000800 */
.L_x_832:
[----:B------:R-:W-:Y:S05]  /*0b40*/  BSYNC B0 ;  /* 0x0000000000007941 */ /* 0x000fea0003800000 */
.L_x_831:
[----:B------:R-:W-:Y:S06]  /*0b50*/  BAR.SYNC.DEFER_BLOCKING 0x0 ;  /* 0x0000000000007b1d */ /* 0x000fec0000010000 */
[----:B------:R-:W-:Y:S01]  /*0b60*/  BSSY B0, `(.L_x_833) ;  /* 0x0000005000007945 */ /* 0x000fe20003800000 */
[----:B------:R-:W-:Y:S06]  /*0b70*/  BAR.SYNC.DEFER_BLOCKING 0x0 ;  /* 0x0000000000007b1d */ /* 0x000fec0000010000 */
[----:B------:R-:W-:Y:S05]  /*0b80*/  @!P1 BRA `(.L_x_834) ;  /* 0x0000002000009947 */ /* 0x000fea0003800000 */
[----:B0-----:R0:W1:Y:S04]  /*0b90*/  @!P5 LDS R20, [R9] ;  /* 0x000000000914d984 */ /* 0x0010680000000800 */
[----:B------:R0:W2:Y:S02]  /*0ba0*/  LDS R12, [R7] ;  /* 0x00000000070c7984 */ /* 0x0000a40000000800 */
.L_x_834:
[----:B------:R-:W-:Y:S05]  /*0bb0*/  BSYNC B0 ;  /* 0x0000000000007941 */ /* 0x000fea0003800000 */
.L_x_833:
[----:B------:R-:W-:Y:S06]  /*0bc0*/  BAR.SYNC.DEFER_BLOCKING 0x0 ;  /* 0x0000000000007b1d */ /* 0x000fec0000010000 */
.L_x_830:
[----:B------:R-:W-:Y:S01]  /*0bd0*/  IADD3 R14, R78, -c[0x0][0x1d4], RZ ;  /* 0x800075004e0e7a10 */ /* 0x000fe20007ffe0ff */
[----:B------:R-:W-:Y:S01]  /*0be0*/  BSSY B0, `(.L_x_835) ;  /* 0x0000017000007945 */ /* 0x000fe20003800000 */
[----:B------:R-:W-:-:S02]  /*0bf0*/  IMAD.MOV.U32 R6, RZ, RZ, RZ ;  /* 0x000000ffff067224 */ /* 0x000fc400078e00ff */
[----:B------:R-:W-:Y:S01]  /*0c00*/  IMNMX R14, RZ, R14, !PT ;  /* 0x0000000eff0e7217 */ /* 0x000fe20007800200 */
[----:B------:R-:W-:Y:S05]  /*0c10*/  @P4 BRA `(.L_x_836) ;  /* 0x0000013000004947 */ /* 0x000fea0003800000 */
[----:B------:R-:W-:Y:S01]  /*0c20*/  IMAD R6, R15, 0x4, R3 ;  /* 0x000000040f067824 */ /* 0x000fe200078e0203 */
[----:B------:R3:W-:Y:S03]  /*0c30*/  @!P5 STS [R77.X4+0xa0], R4 ;  /* 0x0000a0044d00d388 */ /* 0x0007e60000004800 */
[----:B------:R-:W-:Y:S01]  /*0c40*/  IMAD R3, R5, c[0x0][0x1d4], R6 ;  /* 0x0000750005037a24 */ /* 0x000fe200078e0206 */
[----:B--2---:R3:W-:Y:S01]  /*0c50*/  STS [R77.X4+0x20], R12 ;  /* 0x0000200c4d007388 */ /* 0x0047e20000004800 */
[----:B-1----:R-:W-:Y:S02]  /*0c60*/  FMUL.FTZ R5, R20, R12 ;  /* 0x0000000c14057220 */ /* 0x002fe40000410000 */
[----:B------:R-:W-:-:S05]  /*0c70*/  @!P5 IMAD.WIDE R2, R3, R2, c[0x0][0x198] ;  /* 0x000066000302d625 */ /* 0x000fca00078e0202 */
[----:B------:R3:W-:Y:S01]  /*0c80*/  @!P5 STG.E [R2.64], R20 ;  /* 0x000000140200d986 */ /* 0x0007e2000c101908 */
[----:B------:R-:W-:Y:S05]  /*0c90*/  BRA.DIV ~URZ, `(.L_x_837) ;  /* 0x000045927f007947 */ /* 0x000fea000b800000 */
[----:B---3--:R1:W2:Y:S02]  /*0ca0*/  SHFL.BFLY PT, R2, R5, 0x10, 0x1f ;  /* 0x0e001f0005027f89 */ /* 0x0082a400000e0000 */
.L_x_921:
[----:B--2---:R-:W-:Y:S01]  /*0cb0*/  FADD.FTZ R6, R5, R2 ;  /* 0x0000000205067221 */ /* 0x004fe20000010000 */
[----:B------:R-:W-:Y:S05]  /*0cc0*/  BRA.DIV ~URZ, `(.L_x_838) ;  /* 0x000045e27f007947 */ /* 0x000fea000b800000 */
[----:B------:R-:W2:Y:S02]  /*0cd0*/  SHFL.BFLY PT, R2, R6, 0x8, 0x1f ;  /* 0x0d001f0006027f89 */ /* 0x000ea400000e0000 */
[----:B--2---:R-:W-:-:S05]  /*0ce0*/  FADD.FTZ R2, R6, R2 ;  /* 0x0000000206027221 */ /* 0x004fca0000010000 */
[----:B------:R-:W2:Y:S02]  /*0cf0*/  SHFL.BFLY PT, R3, R2, 0x4, 0x1f ;  /* 0x0c801f0002037f89 */ /* 0x000ea400000e0000 */
[----:B--2---:R-:W-:-:S05]  /*0d00*/  FADD.FTZ R3, R2, R3 ;  /* 0x0000000302037221 */ /* 0x004fca0000010000 */
[----:B------:R-:W2:Y:S02]  /*0d10*/  SHFL.BFLY PT, R4, R3, 0x2, 0x1f ;  /* 0x0c401f0003047f89 */ /* 0x000ea400000e0000 */
[----:B--2---:R-:W-:-:S05]  /*0d20*/  FADD.FTZ R4, R3, R4 ;  /* 0x0000000403047221 */ /* 0x004fca0000010000 */
[----:B-1----:R1:W2:Y:S02]  /*0d30*/  SHFL.BFLY PT, R5, R4, 0x1, 0x1f ;  /* 0x0c201f0004057f89 */ /* 0x0022a400000e0000 */
.L_x_922:
[----:B--2---:R-:W-:Y:S02]  /*0d40*/  FADD.FTZ R6, R5, R4 ;  /* 0x0000000405067221 */ /* 0x004fe40000010000 */
.L_x_836:
[----:B------:R-:W-:Y:S05]  /*0d50*/  BSYNC B0 ;  /* 0x0000000000007941 */ /* 0x000fea0003800000 */
.L_x_835:
[C---:B------:R-:W-:Y:S02]  /*0d60*/  ISETP.NE.AND P1, PT, R77.reuse, RZ, PT ;  /* 0x000000ff4d00720c */ /* 0x040fe40003f25270 */
[----:B------:R-:W-:Y:S02]  /*0d70*/  LEA.HI R5, R77, R77, RZ, 0x1 ;  /* 0x0000004d4d057211 */ /* 0x000fe400078f08ff */
[----:B------:R-:W-:Y:S02]  /*0d80*/  MOV R11, 0xff7fffff ;  /* 0xff7fffff000b7802 */ /* 0x000fe40000000f00 */
[----:B------:R-:W-:-:S05]  /*0d90*/  LOP3.LUT R2, R5, 0xfffffffe, RZ, 0xc0, !PT ;  /* 0xfffffffe05027812 */ /* 0x000fca00078ec0ff */
[----:B-1----:R-:W-:Y:S02]  /*0da0*/  IMAD.IADD R4, R77, 0x1, -R2 ;  /* 0x000000014d047824 */ /* 0x002fe400078e0a02 */
        /* <DEDUP_REMOVED lines=15> */
.L_x_839:
[----:B------:R-:W-:Y:S01]  /*0ea0*/  WARPSYNC 0xffffffff ;  /* 0xffffffff00007948 */ /* 0x000fe20003800000 */
[----:B------:R-:W-:Y:S01]  /*0eb0*/  BAR.SYNC.DEFER_BLOCKING 0x0 ;  /* 0x0000000000007b1d */ /* 0x000fe20000010000 */
[----:B------:R-:W-:-:S05]  /*0ec0*/  ISETP.NE.AND P1, PT, RZ, c[0x0][0x1ec], PT ;  /* 0x00007b00ff007a0c */ /* 0x000fca0003f25270 */
[----:B------:R3:W4:Y:S04]  /*0ed0*/  LDS.64 R22, [R4.X8+0x20] ;  /* 0x0000200004167984 */ /* 0x0007280000008a00 */
[----:B------:R3:W0:Y:S04]  /*0ee0*/  LDS.64 R24, [R4.X8+0x30] ;  /* 0x0000300004187984 */ /* 0x0006280000008a00 */
[----:B------:R3:W1:Y:S04]  /*0ef0*/  LDS.64 R26, [R4.X8+0x40] ;  /* 0x00004000041a7984 */ /* 0x0006680000008a00 */
[----:B------:R3:W2:Y:S04]  /*0f00*/  LDS.64 R28, [R4.X8+0x50] ;  /* 0x00005000041c7984 */ /* 0x0006a80000008a00 */
[----:B------:R3:W0:Y:S04]  /*0f10*/  LDS.64 R30, [R4.X8+0x60] ;  /* 0x00006000041e7984 */ /* 0x0006280000008a00 */
[----:B------:R3:W0:Y:S04]  /*0f20*/  LDS.64 R32, [R4.X8+0x70] ;  /* 0x0000700004207984 */ /* 0x0006280000008a00 */
[----:B------:R3:W0:Y:S04]  /*0f30*/  LDS.64 R34, [R4.X8+0x80] ;  /* 0x0000800004227984 */ /* 0x0006280000008a00 */
[----:B------:R3:W0:Y:S01]  /*0f40*/  LDS.64 R36, [R4.X8+0x90] ;  /* 0x0000900004247984 */ /* 0x0006220000008a00 */
[----:B------:R-:W-:Y:S05]  /*0f50*/  @P1 BRA `(.L_x_840) ;  /* 0x0000008000001947 */ /* 0x000fea0003800000 */
[----:B------:R3:W4:Y:S04]  /*0f60*/  LDS.64 R38, [R4.X8+0xa0] ;  /* 0x0000a00004267984 */ /* 0x0007280000008a00 */
[----:B------:R3:W2:Y:S04]  /*0f70*/  LDS.64 R40, [R4.X8+0xb0] ;  /* 0x0000b00004287984 */ /* 0x0006a80000008a00 */
[----:B------:R3:W1:Y:S04]  /*0f80*/  LDS.64 R42, [R4.X8+0xc0] ;  /* 0x0000c000042a7984 */ /* 0x0006680000008a00 */
[----:B------:R3:W0:Y:S04]  /*0f90*/  LDS.64 R44, [R4.X8+0xd0] ;  /* 0x0000d000042c7984 */ /* 0x0006280000008a00 */
[----:B------:R3:W0:Y:S04]  /*0fa0*/  LDS.64 R46, [R4.X8+0xe0] ;  /* 0x0000e000042e7984 */ /* 0x0006280000008a00 */
[----:B------:R3:W0:Y:S04]  /*0fb0*/  LDS.64 R48, [R4.X8+0xf0] ;  /* 0x0000f00004307984 */ /* 0x0006280000008a00 */
[----:B------:R3:W0:Y:S04]  /*0fc0*/  LDS.64 R50, [R4.X8+0x100] ;  /* 0x0001000004327984 */ /* 0x0006280000008a00 */
[----:B------:R3:W0:Y:S02]  /*0fd0*/  LDS.64 R52, [R4.X8+0x110] ;  /* 0x0001100004347984 */ /* 0x0006240000008a00 */
.L_x_840:
[----:B------:R-:W-:Y:S01]  /*0fe0*/  IADD3 R2, R18, 0xf, -R14 ;  /* 0x0000000f12027810 */ /* 0x000fe20007ffe80e */
[----:B------:R-:W-:Y:S01]  /*0ff0*/  IMAD R0, R0, c[0x0][0x1d0], R55 ;  /* 0x0000740000007a24 */ /* 0x000fe200078e0237 */
[----:B0-----:R-:W-:Y:S01]  /*1000*/  LEA.HI.SX32 R9, R5, R14, 0x1f ;  /* 0x0000000e05097211 */ /* 0x001fe200078ffaff */
[----:B------:R-:W-:Y:S01]  /*1010*/  BSSY B0, `(.L_x_841) ;  /* 0x000013f000007945 */ /* 0x000fe20003800000 */
[----:B------:R-:W-:Y:S01]  /*1020*/  SHF.R.S32.HI R3, RZ, 0x1f, R2 ;  /* 0x0000001fff037819 */ /* 0x000fe20000011402 */
[----:B------:R-:W-:-:S02]  /*1030*/  IMAD.SHL.U32 R10, R0, 0x20, RZ ;  /* 0x00000020000a7824 */ /* 0x000fc400078e00ff */
[----:B---3--:R-:W-:Y:S01]  /*1040*/  IMAD.SHL.U32 R4, R4, 0x2, RZ ;  /* 0x0000000204047824 */ /* 0x008fe200078e00ff */
[----:B------:R-:W-:-:S04]  /*1050*/  LEA.HI R3, R3, R2, RZ, 0x4 ;  /* 0x0000000203037211 */ /* 0x000fc800078f20ff */
[----:B------:R-:W-:-:S05]  /*1060*/  LOP3.LUT R3, R3, 0xfffffff0, RZ, 0xc0, !PT ;  /* 0xfffffff003037812 */ /* 0x000fca00078ec0ff */
[----:B--2---:R-:W-:-:S05]  /*1070*/  IMAD.IADD R12, R3, 0x1, R14 ;  /* 0x00000001030c7824 */ /* 0x004fca00078e020e */
[----:B------:R-:W-:-:S13]  /*1080*/  ISETP.GE.AND P1, PT, R9, R12, PT ;  /* 0x0000000c0900720c */ /* 0x000fda0003f26270 */
[----:B------:R-:W-:Y:S05]  /*1090*/  @P1 BRA `(.L_x_842) ;  /* 0x0000136000001947 */ /* 0x000fea0003800000 */
[----:B------:R-:W-:Y:S01]  /*10a0*/  IMAD R3, R76, c[0x0][0x1d8], R55 ;  /* 0x000076004c037a24 */ /* 0x000fe200078e0237 */
[----:B------:R-:W-:Y:S01]  /*10b0*/  IADD3 R5, -R78, 0x1, RZ ;  /* 0x000000014e057810 */ /* 0x000fe20007ffe1ff */
[--C-:B------:R-:W-:Y:S02]  /*10c0*/  IMAD R8, R19, c[0x0][0x1d4], R4.reuse ;  /* 0x0000750013087a24 */ /* 0x100fe400078e0204 */
[----:B------:R-:W-:Y:S01]  /*10d0*/  IMAD R7, R10, c[0x0][0x1d4], R4 ;  /* 0x000075000a077a24 */ /* 0x000fe200078e0204 */
[----:B------:R-:W-:Y:S01]  /*10e0*/  LEA R56, R3, R4, 0x5 ;  /* 0x0000000403387211 */ /* 0x000fe200078e28ff */
[----:B------:R-:W-:Y:S01]  /*10f0*/  IMAD.MOV.U32 R4, RZ, RZ, c[0x0][0x1e8] ;  /* 0x00007a00ff047624 */ /* 0x000fe200078e00ff */
[----:B------:R-:W-:Y:S01]  /*1100*/  SHF.R.S32.HI R3, RZ, 0x1f, R8 ;  /* 0x0000001fff037819 */ /* 0x000fe20000011408 */
[----:B------:R-:W-:Y:S01]  /*1110*/  IMAD.MOV.U32 R59, RZ, RZ, 0x4 ;  /* 0x00000004ff3b7424 */ /* 0x000fe200078e00ff */
[----:B------:R-:W-:Y:S01]  /*1120*/  IADD3 R58, R56, 0x4, RZ ;  /* 0x00000004383a7810 */ /* 0x000fe20007ffe0ff */
[C---:B-1----:R-:W-:Y:S01]  /*1130*/  IMAD R6, R55.reuse, c[0x0][0x220], R18 ;  /* 0x0000880037067a24 */ /* 0x042fe200078e0212 */
[----:B------:R-:W-:Y:S01]  /*1140*/  IADD3 R4, R4, c[0x0][0x210], RZ ;  /* 0x0000840004047a10 */ /* 0x000fe20007ffe0ff */
[----:B------:R-:W-:Y:S01]  /*1150*/  IMAD.WIDE R54, R55, R59, c[0x0][0x228] ;  /* 0x00008a0037367625 */ /* 0x000fe200078e023b */
[----:B------:R-:W-:-:S03]  /*1160*/  SHF.R.S32.HI R2, RZ, 0x1f, R7 ;  /* 0x0000001fff027819 */ /* 0x000fc60000011407 */
[----:B------:R-:W-:-:S04]  /*1170*/  IMAD.WIDE R56, R56, R59, c[0x0][0x230] ;  /* 0x00008c0038387625 */ /* 0x000fc800078e023b */
[----:B------:R-:W-:-:S04]  /*1180*/  IMAD.WIDE R58, R58, R59, c[0x0][0x230] ;  /* 0x00008c003a3a7625 */ /* 0x000fc800078e023b */
.L_x_862:
[----:B------:R-:W-:Y:S02]  /*1190*/  IABS R82, c[0x0][0x1d4] ;  /* 0x0000750000527a13 */ /* 0x000fe40000000000 */
[----:B------:R-:W-:Y:S02]  /*11a0*/  ISETP.NE.U32.AND P1, PT, RZ, c[0x0][0x200], PT ;  /* 0x00008000ff007a0c */ /* 0x000fe40003f25070 */
[----:B------:R-:W0:Y:S01]  /*11b0*/  I2F.RP R83, R82 ;  /* 0x0000005200537306 */ /* 0x000e220000209400 */
[----:B------:R-:W-:Y:S01]  /*11c0*/  IMAD.MOV.U32 R74, RZ, RZ, RZ ;  /* 0x000000ffff4a7224 */ /* 0x000fe200078e00ff */
[----:B------:R-:W-:Y:S02]  /*11d0*/  IABS R84, R9 ;  /* 0x0000000900547213 */ /* 0x000fe40000000000 */
[----:B------:R-:W-:-:S04]  /*11e0*/  ISETP.NE.AND.EX P1, PT, RZ, c[0x0][0x204], PT, P1 ;  /* 0x00008100ff007a0c */ /* 0x000fc80003f25310 */
[----:B0-----:R-:W0:Y:S09]  /*11f0*/  MUFU.RCP R83, R83 ;  /* 0x0000005300537308 */ /* 0x001e320000001000 */
[----:B------:R-:W-:Y:S02]  /*1200*/  @P1 SHF.R.S32.HI R0, RZ, 0x1f, R9 ;  /* 0x0000001fff001819 */ /* 0x000fe40000011409 */
[----:B------:R-:W-:-:S04]  /*1210*/  @P1 IADD3 R80, P2, P3, R9, c[0x0][0x200], R16 ;  /* 0x0000800009501a10 */ /* 0x000fc80007b5e010 */
[----:B------:R-:W-:Y:S02]  /*1220*/  @P1 IADD3.X R81, R0, c[0x0][0x204], R13, P2, P3 ;  /* 0x0000810000511a10 */ /* 0x000fe400017e640d */
[----:B0-----:R-:W-:-:S03]  /*1230*/  IADD3 R75, R83, 0xffffffe, RZ ;  /* 0x0ffffffe534b7810 */ /* 0x001fc60007ffe0ff */
[----:B------:R0:W5:Y:S01]  /*1240*/  @P1 LDG.E.U8 R0, [R80.64] ;  /* 0x0000000850001981 */ /* 0x000162000c1e1100 */
[----:B------:R-:W-:Y:S01]  /*1250*/  ISETP.GE.AND P3, PT, R9, RZ, PT ;  /* 0x000000ff0900720c */ /* 0x000fe20003f66270 */
[----:B------:R-:W-:Y:S01]  /*1260*/  BSSY B1, `(.L_x_843) ;  /* 0x000002c000017945 */ /* 0x000fe20003800000 */
[----:B------:R-:W-:Y:S01]  /*1270*/  ISETP.NE.AND P4, PT, RZ, c[0x0][0x1d4], PT ;  /* 0x00007500ff007a0c */ /* 0x000fe20003f85270 */
[----:B------:R-:W1:Y:S02]  /*1280*/  F2I.FTZ.U32.TRUNC.NTZ R75, R75 ;  /* 0x0000004b004b7305 */ /* 0x000e64000021f000 */
[----:B-1----:R-:W-:-:S04]  /*1290*/  IMAD.MOV R79, RZ, RZ, -R75 ;  /* 0x000000ffff4f7224 */ /* 0x002fc800078e0a4b */
[----:B------:R-:W-:-:S04]  /*12a0*/  IMAD R79, R79, R82, RZ ;  /* 0x000000524f4f7224 */ /* 0x000fc800078e02ff */
        /* <DEDUP_REMOVED lines=8> */
[----:B------:R-:W-:-:S04]  /*1330*/  @!P2 IMAD.IADD R79, R79, 0x1, -R82 ;  /* 0x000000014f4fa824 */ /* 0x000fc800078e0a52 */
[----:B------:R-:W-:Y:S01]  /*1340*/  @!P3 IMAD.MOV R79, RZ, RZ, -R79 ;  /* 0x000000ffff4fb224 */ /* 0x000fe200078e0a4f */
[----:B------:R-:W-:-:S04]  /*1350*/  @!P4 LOP3.LUT R79, RZ, c[0x0][0x1d4], RZ, 0x33, !PT ;  /* 0x00007500ff4fca12 */ /* 0x000fc800078e33ff */
[----:B------:R-:W-:-:S04]  /*1360*/  IADD3 R74, P2, R16, R79, RZ ;  /* 0x0000004f104a7210 */ /* 0x000fc80007f5e0ff */
[----:B------:R-:W-:Y:S02]  /*1370*/  LEA.HI.X.SX32 R75, R79, R13, 0x1, P2 ;  /* 0x0000000d4f4b7211 */ /* 0x000fe400010f0eff */
[----:B------:R-:W-:Y:S02]  /*1380*/  ISETP.GE.AND P2, PT, R9, R18, PT ;  /* 0x000000120900720c */ /* 0x000fe40003f46270 */
[----:B0-----:R-:W-:-:S04]  /*1390*/  LEA R80, P3, R74, c[0x0][0x1a8], 0x2 ;  /* 0x00006a004a507a11 */ /* 0x001fc800078610ff */
[----:B------:R-:W-:-:S07]  /*13a0*/  LEA.HI.X R81, R74, c[0x0][0x1ac], R75, 0x2, P3 ;  /* 0x00006b004a517a11 */ /* 0x000fce00018f144b */
[----:B------:R-:W-:Y:S05]  /*13b0*/  @P2 BRA `(.L_x_844) ;  /* 0x0000016000002947 */ /* 0x000fea0003800000 */
[----:B------:R-:W2:Y:S01]  /*13c0*/  LDG.E R60, [R80.64] ;  /* 0x00000008503c7981 */ /* 0x000ea2000c1e1900 */
[----:B------:R-:W-:Y:S02]  /*13d0*/  IMAD.SHL.U32 R83, R79, 0x4, RZ ;  /* 0x000000044f537824 */ /* 0x000fe400078e00ff */
[----:B--2---:R-:W-:-:S04]  /*13e0*/  IMAD R60, R60, c[0x0][0x1d8], RZ ;  /* 0x000076003c3c7a24 */ /* 0x004fc800078e02ff */
[----:B------:R-:W-:-:S04]  /*13f0*/  IMAD.SHL.U32 R60, R60, 0x20, RZ ;  /* 0x000000203c3c7824 */ /* 0x000fc800078e00ff */
[----:B------:R-:W-:-:S05]  /*1400*/  IMAD R60, R60, c[0x0][0x1d4], R83 ;  /* 0x000075003c3c7a24 */ /* 0x000fca00078e0253 */
[----:B------:R-:W-:-:S04]  /*1410*/  IADD3 R61, P3, R7, R60, RZ ;  /* 0x0000003c073d7210 */ /* 0x000fc80007f7e0ff */
[----:B------:R-:W-:Y:S02]  /*1420*/  LEA.HI.X.SX32 R74, R60, R2, 0x1, P3 ;  /* 0x000000023c4a7211 */ /* 0x000fe400018f0eff */
[----:B------:R-:W-:-:S04]  /*1430*/  LEA R60, P3, R61, c[0x0][0x198], 0x2 ;  /* 0x000066003d3c7a11 */ /* 0x000fc800078610ff */
[----:B------:R-:W-:-:S06]  /*1440*/  LEA.HI.X R61, R61, c[0x0][0x19c], R74, 0x2, P3 ;  /* 0x000067003d3d7a11 */ /* 0x000fcc00018f144a */
[----:B------:R-:W5:Y:S01]  /*1450*/  LDG.E.64 R60, [R60.64] ;  /* 0x000000083c3c7981 */ /* 0x000f62000c1e1b00 */
[----:B------:R-:W-:-:S13]  /*1460*/  ISETP.NE.AND P3, PT, RZ, c[0x0][0x1ec], PT ;  /* 0x00007b00ff007a0c */ /* 0x000fda0003f65270 */
[----:B------:R-:W-:Y:S05]  /*1470*/  @P3 BRA `(.L_x_844) ;  /* 0x000000a000003947 */ /* 0x000fea0003800000 */
[----:B------:R-:W2:Y:S01]  /*1480*/  @P0 LDG.E.64 R74, [R56.64] ;  /* 0x00000008384a0981 */ /* 0x000ea2000c1e1b00 */
[----:B------:R-:W-:Y:S01]  /*1490*/  IADD3 R84, P3, R8, R83, RZ ;  /* 0x0000005308547210 */ /* 0x000fe20007f7e0ff */
[----:B----45:R-:W-:Y:S02]  /*14a0*/  FADD.FTZ R60, R38, R60 ;  /* 0x0000003c263c7221 */ /* 0x030fe40000010000 */
[----:B------:R-:W-:Y:S01]  /*14b0*/  FADD.FTZ R61, R39, R61 ;  /* 0x0000003d273d7221 */ /* 0x000fe20000010000 */
[----:B------:R-:W-:Y:S02]  /*14c0*/  LEA.HI.X.SX32 R83, R83, R3, 0x1, P3 ;  /* 0x0000000353537211 */ /* 0x000fe400018f0eff */
[----:B------:R-:W-:-:S04]  /*14d0*/  LEA R82, P3, R84, c[0x0][0x198], 0x2 ;  /* 0x0000660054527a11 */ /* 0x000fc800078610ff */
[----:B------:R-:W-:Y:S01]  /*14e0*/  LEA.HI.X R83, R84, c[0x0][0x19c], R83, 0x2, P3 ;  /* 0x0000670054537a11 */ /* 0x000fe200018f1453 */
[----:B--2---:R-:W-:Y:S02]  /*14f0*/  @P0 FMUL.FTZ R60, R60, R74 ;  /* 0x0000004a3c3c0220 */ /* 0x004fe40000410000 */
[----:B------:R-:W-:-:S05]  /*1500*/  @P0 FMUL.FTZ R61, R61, R75 ;  /* 0x0000004b3d3d0220 */ /* 0x000fca0000410000 */
[----:B------:R0:W-:Y:S02]  /*1510*/  STG.E.64 [R82.64], R60 ;  /* 0x0000003c52007986 */ /* 0x0001e4000c101b08 */
.L_x_844:
[----:B------:R-:W-:Y:S05]  /*1520*/  BSYNC B1 ;  /* 0x0000000000017941 */ /* 0x000fea0003800000 */
.L_x_843:
[----:B------:R-:W-:Y:S01]  /*1530*/  BSSY B1, `(.L_x_845) ;  /* 0x0000019000017945 */ /* 0x000fe20003800000 */
[----:B------:R-:W-:Y:S05]  /*1540*/  @P2 BRA `(.L_x_846) ;  /* 0x0000017000002947 */ /* 0x000fea0003800000 */
[----:B------:R-:W2:Y:S01]  /*1550*/  LDG.E R21, [R80.64] ;  /* 0x0000000850157981 */ /* 0x000ea2000c1e1900 */
[----:B------:R-:W-:-:S04]  /*1560*/  IADD3 R20, R79, c[0x0][0x1d4], RZ ;  /* 0x000075004f147a10 */ /* 0x000fc80007ffe0ff */
[----:B0-----:R-:W-:Y:S01]  /*1570*/  SHF.L.U32 R82, R20, 0x2, RZ ;  /* 0x0000000214527819 */ /* 0x001fe200000006ff */
        /* <DEDUP_REMOVED lines=12> */
[----:B-----5:R-:W-:Y:S02]  /*1640*/  FADD.FTZ R20, R40, R20 ;  /* 0x0000001428147221 */ /* 0x020fe40000010000 */
[----:B------:R-:W-:Y:S01]  /*1650*/  FADD.FTZ R21, R41, R21 ;  /* 0x0000001529157221 */ /* 0x000fe20000010000 */
[----:B------:R-:W-:Y:S02]  /*1660*/  LEA.HI.X.SX32 R84, R82, R3, 0x1, P3 ;  /* 0x0000000352547211 */ /* 0x000fe400018f0eff */
[----:B------:R-:W-:-:S04]  /*1670*/  LEA R82, P3, R83, c[0x0][0x198], 0x2 ;  /* 0x0000660053527a11 */ /* 0x000fc800078610ff */
[----:B------:R-:W-:Y:S01]  /*1680*/  LEA.HI.X R83, R83, c[0x0][0x19c], R84, 0x2, P3 ;  /* 0x0000670053537a11 */ /* 0x000fe200018f1454 */
[----:B--2---:R-:W-:Y:S02]  /*1690*/  @P0 FMUL.FTZ R20, R20, R74 ;  /* 0x0000004a14140220 */ /* 0x004fe40000410000 */
[----:B------:R-:W-:-:S05]  /*16a0*/  @P0 FMUL.FTZ R21, R21, R75 ;  /* 0x0000004b15150220 */ /* 0x000fca0000410000 */
[----:B------:R0:W-:Y:S02]  /*16b0*/  STG.E.64 [R82.64], R20 ;  /* 0x0000001452007986 */ /* 0x0001e4000c101b08 */
.L_x_846:
[----:B------:R-:W-:Y:S05]  /*16c0*/  BSYNC B1 ;  /* 0x0000000000017941 */ /* 0x000fea0003800000 */
.L_x_845:
[----:B------:R-:W-:Y:S01]  /*16d0*/  BSSY B1, `(.L_x_847) ;  /* 0x000001a000017945 */ /* 0x000fe20003800000 */
[----:B------:R-:W-:Y:S05]  /*16e0*/  @P2 BRA `(.L_x_848) ;  /* 0x0000018000002947 */ /* 0x000fea0003800000 */
[----:B------:R-:W2:Y:S01]  /*16f0*/  LDG.E R63, [R80.64] ;  /* 0x00000008503f7981 */ /* 0x000ea2000c1e1900 */
[----:B------:R-:W-:-:S04]  /*1700*/  IMAD.MOV.U32 R62, RZ, RZ, c[0x0][0x1d4] ;  /* 0x00007500ff3e7624 */ /* 0x000fc800078e00ff */
[----:B------:R-:W-:-:S04]  /*1710*/  IMAD R62, R62, 0x2, R79 ;  /* 0x000000023e3e7824 */ /* 0x000fc800078e024f */
[----:B0-----:R-:W-:Y:S02]  /*1720*/  IMAD.SHL.U32 R82, R62, 0x4, RZ ;  /* 0x000000043e527824 */ /* 0x001fe400078e00ff */
        /* <DEDUP_REMOVED lines=10> */
[----:B------:R-:W2:Y:S01]  /*17d0*/  @P0 LDG.E.64 R74, [R58.64+0x10] ;  /* 0x000010083a4a0981 */ /* 0x000ea2000c1e1b00 */
        /* <DEDUP_REMOVED lines=9> */
.L_x_848:
[----:B------:R-:W-:Y:S05]  /*1870*/  BSYNC B1 ;  /* 0x0000000000017941 */ /* 0x000fea0003800000 */
.L_x_847:
[----:B------:R-:W-:Y:S01]  /*1880*/  BSSY B1, `(.L_x_849) ;  /* 0x000001a000017945 */ /* 0x000fe20003800000 */
[----:B------:R-:W-:Y:S05]  /*1890*/  @P2 BRA `(.L_x_850) ;  /* 0x0000018000002947 */ /* 0x000fea0003800000 */
[----:B------:R-:W2:Y:S01]  /*18a0*/  LDG.E R64, [R80.64] ;  /* 0x0000000850407981 */ /* 0x000ea2000c1e1900 */
[----:B------:R-:W-:-:S05]  /*18b0*/  MOV R74, c[0x0][0x1d4] ;  /* 0x00007500004a7a02 */ /* 0x000fca0000000f00 */
        /* <DEDUP_REMOVED lines=22> */
.L_x_850:
[----:B------:R-:W-:Y:S05]  /*1a20*/  BSYNC B1 ;  /* 0x0000000000017941 */ /* 0x000fea0003800000 */
.L_x_849:
[----:B------:R-:W-:Y:S01]  /*1a30*/  BSSY B1, `(.L_x_851) ;  /* 0x000001a000017945 */ /* 0x000fe20003800000 */
[----:B------:R-:W-:Y:S05]  /*1a40*/  @P2 BRA `(.L_x_852) ;  /* 0x0000018000002947 */ /* 0x000fea0003800000 */
[----:B------:R-:W2:Y:S01]  /*1a50*/  LDG.E R66, [R80.64] ;  /* 0x0000000850427981 */ /* 0x000ea2000c1e1900 */
[----:B------:R-:W-:-:S04]  /*1a60*/  IMAD.MOV.U32 R74, RZ, RZ, c[0x0][0x1d4] ;  /* 0x00007500ff4a7624 */ /* 0x000fc800078e00ff */
[----:B------:R-:W-:-:S04]  /*1a70*/  IMAD R67, R74, 0x4, R79 ;  /* 0x000000044a437824 */ /* 0x000fc800078e024f */
[----:B0-----:R-:W-:Y:S02]  /*1a80*/  IMAD.SHL.U32 R83, R67, 0x4, RZ ;  /* 0x0000000443537824 */ /* 0x001fe400078e00ff */
[----:B--2---:R-:W-:-:S05]  /*1a90*/  IMAD R66, R66, c[0x0][0x1d8], RZ ;  /* 0x0000760042427a24 */ /* 0x004fca00078e02ff */
[----:B------:R-:W-:-:S05]  /*1aa0*/  SHF.L.U32 R66, R66, 0x5, RZ ;  /* 0x0000000542427819 */ /* 0x000fca00000006ff */
        /* <DEDUP_REMOVED lines=18> */
.L_x_852:
[----:B------:R-:W-:Y:S05]  /*1bd0*/  BSYNC B1 ;  /* 0x0000000000017941 */ /* 0x000fea0003800000 */
.L_x_851:
        /* <DEDUP_REMOVED lines=26> */
.L_x_854:
[----:B------:R-:W-:Y:S05]  /*1d80*/  BSYNC B1 ;  /* 0x0000000000017941 */ /* 0x000fea0003800000 */
.L_x_853:
        /* <DEDUP_REMOVED lines=26> */
.L_x_856:
[----:B------:R-:W-:Y:S05]  /*1f30*/  BSYNC B1 ;  /* 0x0000000000017941 */ /* 0x000fea0003800000 */
.L_x_855:
        /* <DEDUP_REMOVED lines=26> */
.L_x_858:
[----:B------:R-:W-:Y:S05]  /*20e0*/  BSYNC B1 ;  /* 0x0000000000017941 */ /* 0x000fea0003800000 */
.L_x_857:
[----:B-----5:R-:W-:Y:S01]  /*20f0*/  FMUL.FTZ R75, R24, R20 ;  /* 0x00000014184b7220 */ /* 0x020fe20000410000 */
[----:B------:R-:W-:Y:S01]  /*2100*/  ISETP.NE.AND P1, PT, R0, RZ, P1 ;  /* 0x000000ff0000720c */ /* 0x000fe20000f25270 */
[----:B------:R-:W-:Y:S02]  /*2110*/  FMUL.FTZ R74, R25, R21 ;  /* 0x00000015194a7220 */ /* 0x000fe40000410000 */
[----:B----4-:R-:W-:Y:S02]  /*2120*/  FFMA.FTZ R75, R22, R60, R75 ;  /* 0x0000003c164b7223 */ /* 0x010fe4000001004b */
[----:B------:R-:W-:Y:S02]  /*2130*/  FFMA.FTZ R74, R23, R61, R74 ;  /* 0x0000003d174a7223 */ /* 0x000fe4000001004a */
[----:B------:R-:W-:Y:S02]  /*2140*/  FFMA.FTZ R75, R26, R62, R75 ;  /* 0x0000003e1a4b7223 */ /* 0x000fe4000001004b */
        /* <DEDUP_REMOVED lines=8> */
[----:B------:R-:W-:Y:S02]  /*21d0*/  FFMA.FTZ R74, R35, R71, R74 ;  /* 0x00000047234a7223 */ /* 0x000fe4000001004a */
[----:B------:R-:W-:Y:S02]  /*21e0*/  FFMA.FTZ R75, R36, R72, R75 ;  /* 0x00000048244b7223 */ /* 0x000fe4000001004b */
[----:B------:R-:W-:-:S04]  /*21f0*/  FFMA.FTZ R74, R37, R73, R74 ;  /* 0x00000049254a7223 */ /* 0x000fc8000001004a */
[----:B0-----:R-:W-:Y:S01]  /*2200*/  FADD.FTZ R83, R75, R74 ;  /* 0x0000004a4b537221 */ /* 0x001fe20000010000 */
[----:B------:R-:W-:Y:S05]  /*2210*/  BRA.DIV ~URZ, `(.L_x_859) ;  /* 0x000032627f007947 */ /* 0x000fea000b800000 */
[----:B------:R0:W1:Y:S02]  /*2220*/  SHFL.BFLY PT, R0, R83, 0x1, 0x1f ;  /* 0x0c201f0053007f89 */ /* 0x00006400000e0000 */
.L_x_923:
        /* <DEDUP_REMOVED lines=12> */
[----:B------:R-:W2:Y:S05]  /*22f0*/  @P2 LDG.E R81, [R54.64] ;  /* 0x0000000836512981 */ /* 0x000eaa000c1e1900 */
[----:B------:R-:W3:Y:S01]  /*2300*/  @P3 LDG.E R75, [R74.64] ;  /* 0x000000084a4b3981 */ /* 0x000ee2000c1e1900 */
[----:B------:R-:W-:-:S04]  /*2310*/  @P2 ISETP.GE.AND P4, PT, R9, R4, PT ;  /* 0x000000040900220c */ /* 0x000fc80003f86270 */
[----:B------:R-:W-:-:S04]  /*2320*/  @P2 SEL R80, R17, RZ, !P4 ;  /* 0x000000ff11502207 */ /* 0x000fc80006000000 */
[----:B------:R-:W-:-:S04]  /*2330*/  @P2 IADD3 R80, R80, R9, R5 ;  /* 0x0000000950502210 */ /* 0x000fc80007ffe005 */
[----:B------:R-:W2:Y:S01]  /*2340*/  @P2 I2F R79, R80 ;  /* 0x00000050004f2306 */ /* 0x000ea20000201400 */
[----:B------:R-:W-:Y:S02]  /*2350*/  FMUL.FTZ R0, R0, c[0x0][0x1f0] ;  /* 0x00007c0000007a20 */ /* 0x000fe40000410000 */
[----:B0-----:R-:W-:Y:S02]  /*2360*/  IMAD.IADD R83, R9, 0x1, -R14 ;  /* 0x0000000109537824 */ /* 0x001fe400078e0a0e */
[----:B---3--:R-:W-:-:S04]  /*2370*/  @P3 FADD.FTZ R0, R0, R75 ;  /* 0x0000004b00003221 */ /* 0x008fc80000010000 */
[----:B--2---:R-:W-:-:S05]  /*2380*/  @P2 FFMA.FTZ R0, R79, R81, R0 ;  /* 0x000000514f002223 */ /* 0x004fca0000010000 */
[----:B------:R0:W-:Y:S01]  /*2390*/  STS [R83.X4+0x120], R0 ;  /* 0x0001200053007388 */ /* 0x0001e20000004800 */
[----:B------:R-:W-:-:S03]  /*23a0*/  @!P1 FMNMX.FTZ R11, R11, R0, !PT ;  /* 0x000000000b0b9209 */ /* 0x000fc60007810000 */
.L_x_861:
[----:B------:R-:W-:Y:S05]  /*23b0*/  BSYNC B1 ;  /* 0x0000000000017941 */ /* 0x000fea0003800000 */
.L_x_860:
[----:B------:R-:W-:-:S04]  /*23c0*/  IADD3 R9, R9, 0x40, RZ ;  /* 0x0000004009097810 */ /* 0x000fc80007ffe0ff */
[----:B------:R-:W-:-:S13]  /*23d0*/  ISETP.GE.AND P1, PT, R9, R12, PT ;  /* 0x0000000c0900720c */ /* 0x000fda0003f26270 */
[----:B0-----:R-:W-:Y:S01]  /*23e0*/  @P1 CALL.REL.NOINC `(.L_x_842) ;  /* 0x0000001000001944 */ /* 0x001fe20003c00000 */
[----:B------:R-:W-:Y:S05]  /*23f0*/  BRA `(.L_x_862) ;  /* 0xffffed9000007947 */ /* 0x000fea000383ffff */
.L_x_842:
[----:B------:R-:W-:Y:S05]  /*2400*/  BSYNC B0 ;  /* 0x0000000000007941 */ /* 0x000fea0003800000 */
.L_x_841:
[----:B------:R-:W-:Y:S01]  /*2410*/  SHF.R.S32.HI R4, RZ, 0x1f, R77 ;  /* 0x0000001fff047819 */ /* 0x000fe2000001144d */
[----:B------:R-:W-:Y:S05]  /*2420*/  BRA.DIV ~URZ, `(.L_x_863) ;  /* 0x000030d27f007947 */ /* 0x000fea000b800000 */
[----:B------:R0:W2:Y:S02]  /*2430*/  SHFL.BFLY PT, R0, R11, 0x10, 0x1f ;  /* 0x0e001f000b007f89 */ /* 0x0000a400000e0000 */
.L_x_924:
[----:B012---:R-:W-:Y:S01]  /*2440*/  FMNMX.FTZ R11, R0, R11, !PT ;  /* 0x0000000b000b7209 */ /* 0x007fe20007810000 */
[----:B------:R-:W-:Y:S05]  /*2450*/  BRA.DIV ~URZ, `(.L_x_864) ;  /* 0x000031227f007947 */ /* 0x000fea000b800000 */
[----:B------:R-:W0:Y:S02]  /*2460*/  SHFL.BFLY PT, R0, R11, 0x8, 0x1f ;  /* 0x0d001f000b007f89 */ /* 0x000e2400000e0000 */
[----:B0-----:R-:W-:-:S05]  /*2470*/  FMNMX.FTZ R0, R11, R0, !PT ;  /* 0x000000000b007209 */ /* 0x001fca0007810000 */
[----:B------:R-:W0:Y:S02]  /*2480*/  SHFL.BFLY PT, R3, R0, 0x4, 0x1f ;  /* 0x0c801f0000037f89 */ /* 0x000e2400000e0000 */
[----:B0-----:R-:W-:-:S05]  /*2490*/  FMNMX.FTZ R3, R0, R3, !PT ;  /* 0x0000000300037209 */ /* 0x001fca0007810000 */
[----:B------:R0:W1:Y:S02]  /*24a0*/  SHFL.BFLY PT, R2, R3, 0x2, 0x1f ;  /* 0x0c401f0003027f89 */ /* 0x00006400000e0000 */
.L_x_925:
[----:B------:R-:W-:Y:S01]  /*24b0*/  LEA.HI R0, R4, R77, RZ, 0x5 ;  /* 0x0000004d04007211 */ /* 0x000fe200078f28ff */
[----:B------:R-:W-:Y:S01]  /*24c0*/  WARPSYNC 0xffffffff ;  /* 0xffffffff00007948 */ /* 0x000fe20003800000 */
[----:B01----:R-:W-:Y:S02]  /*24d0*/  FMNMX.FTZ R3, R2, R3, !PT ;  /* 0x0000000302037209 */ /* 0x003fe40007810000 */
[----:B------:R-:W-:-:S04]  /*24e0*/  LOP3.LUT R4, R0, 0xffffffe0, RZ, 0xc0, !PT ;  /* 0xffffffe000047812 */ /* 0x000fc800078ec0ff */
[----:B------:R-:W-:-:S04]  /*24f0*/  IADD3 R4, -R4, R77, RZ ;  /* 0x0000004d04047210 */ /* 0x000fc80007ffe1ff */
[----:B------:R-:W-:-:S13]  /*2500*/  ISETP.NE.AND P1, PT, R4, RZ, PT ;  /* 0x000000ff0400720c */ /* 0x000fda0003f25270 */
[----:B------:R-:W-:-:S05]  /*2510*/  @!P1 SHF.R.S32.HI R0, RZ, 0x5, R0 ;  /* 0x00000005ff009819 */ /* 0x000fca0000011400 */
[----:B------:R0:W-:Y:S02]  /*2520*/  @!P1 STS [R0.X4], R3 ;  /* 0x0000000300009388 */ /* 0x0001e40000004800 */
[----:B------:R-:W-:Y:S01]  /*2530*/  BAR.SYNC.DEFER_BLOCKING 0x0 ;  /* 0x0000000000007b1d */ /* 0x000fe20000010000 */
[----:B------:R-:W-:Y:S01]  /*2540*/  ISETP.GT.AND P1, PT, R4, 0x3, PT ;  /* 0x000000030400780c */ /* 0x000fe20003f24270 */
[----:B0-----:R-:W-:Y:S02]  /*2550*/  IMAD.MOV.U32 R0, RZ, RZ, -0x800001 ;  /* 0xff7fffffff007424 */ /* 0x001fe400078e00ff */
[----:B------:R-:W-:Y:S02]  /*2560*/  IMAD.MOV.U32 R6, RZ, RZ, RZ ;  /* 0x000000ffff067224 */ /* 0x000fe400078e00ff */
[----:B------:R-:W-:Y:S08]  /*2570*/  BSSY B0, `(.L_x_865) ;  /* 0x0000075000007945 */ /* 0x000ff00003800000 */
[----:B------:R-:W0:Y:S04]  /*2580*/  @!P1 LDS R0, [R4.X4] ;  /* 0x0000000004009984 */ /* 0x000e280000004800 */
[----:B0-----:R-:W0:Y:S02]  /*2590*/  SHFL.BFLY PT, R3, R0, 0x2, 0x1f ;  /* 0x0c401f0000037f89 */ /* 0x001e2400000e0000 */
[----:B0-----:R-:W-:-:S05]  /*25a0*/  FMNMX.FTZ R2, R3, R0, !PT ;  /* 0x0000000003027209 */ /* 0x001fca0007810000 */
[----:B------:R-:W0:Y:S02]  /*25b0*/  SHFL.BFLY PT, R3, R2, 0x1, 0x1f ;  /* 0x0c201f0002037f89 */ /* 0x000e2400000e0000 */
[----:B0-----:R-:W-:Y:S01]  /*25c0*/  FMNMX.FTZ R5, R2, R3, !PT ;  /* 0x0000000302057209 */ /* 0x001fe20007810000 */
[----:B------:R-:W-:-:S04]  /*25d0*/  IMAD.IADD R3, R77, 0x1, R14 ;  /* 0x000000014d037824 */ /* 0x000fc800078e020e */
[----:B------:R0:W1:Y:S01]  /*25e0*/  SHFL.IDX PT, R17, R5, RZ, 0x1f ;  /* 0x00001fff05117589 */ /* 0x00006200000e0000 */
        /* <DEDUP_REMOVED lines=11> */
[----:B------:R-:W-:Y:S01]  /*26a0*/  HFMA2.MMA R6, -RZ, RZ, 0, 0 ;  /* 0x00000000ff067435 */ /* 0x000fe200000001ff */
[--C-:B------:R-:W-:Y:S01]  /*26b0*/  IADD3 R11, P3, P4, R16, c[0x0][0x200], R3.reuse ;  /* 0x00008000100b7a10 */ /* 0x100fe20007c7e003 */
[--C-:B------:R-:W-:Y:S01]  /*26c0*/  IMAD.MOV.U32 R7, RZ, RZ, R3.reuse ;  /* 0x000000ffff077224 */ /* 0x100fe200078e0003 */
[----:B------:R-:W-:Y:S02]  /*26d0*/  SHF.R.S32.HI R4, RZ, 0x1f, R3 ;  /* 0x0000001fff047819 */ /* 0x000fe40000011403 */
[----:B------:R-:W-:Y:S02]  /*26e0*/  ISETP.NE.AND.EX P1, PT, RZ, c[0x0][0x204], PT, P1 ;  /* 0x00008100ff007a0c */ /* 0x000fe40003f25310 */
[----:B------:R-:W-:Y:S02]  /*26f0*/  LEA R8, R77, 0x120, 0x2 ;  /* 0x000001204d087811 */ /* 0x000fe400078e10ff */
[----:B------:R-:W-:-:S08]  /*2700*/  IADD3.X R5, R13, c[0x0][0x204], R4, P3, P4 ;  /* 0x000081000d057a10 */ /* 0x000fd00001fe8404 */
.L_x_872:
[----:B------:R-:W-:Y:S01]  /*2710*/  BSSY B2, `(.L_x_869) ;  /* 0x000000b000027945 */ /* 0x000fe20003800000 */
[----:B0-----:R-:W-:Y:S05]  /*2720*/  @!P1 BRA `(.L_x_870) ;  /* 0x0000005000009947 */ /* 0x001fea0003800000 */
[----:B------:R-:W-:-:S06]  /*2730*/  IMAD.MOV.U32 R4, RZ, RZ, R11 ;  /* 0x000000ffff047224 */ /* 0x000fcc00078e000b */
[----:B------:R-:W2:Y:S01]  /*2740*/  LDG.E.U8 R4, [R4.64] ;  /* 0x0000000804047981 */ /* 0x000ea2000c1e1100 */
[----:B------:R-:W-:Y:S01]  /*2750*/  IMAD.MOV.U32 R9, RZ, RZ, RZ ;  /* 0x000000ffff097224 */ /* 0x000fe200078e00ff */
[----:B--2---:R-:W-:-:S13]  /*2760*/  ISETP.NE.AND P3, PT, R4, RZ, PT ;  /* 0x000000ff0400720c */ /* 0x004fda0003f65270 */
[----:B------:R-:W-:Y:S05]  /*2770*/  @P3 BRA `(.L_x_871) ;  /* 0x0000004000003947 */ /* 0x000fea0003800000 */
.L_x_870:
[----:B------:R-:W0:Y:S02]  /*2780*/  LDS R4, [R8] ;  /* 0x0000000008047984 */ /* 0x000e240000000800 */
[----:B01----:R-:W-:-:S04]  /*2790*/  FADD.FTZ R4, -R17, R4 ;  /* 0x0000000411047221 */ /* 0x003fc80000010100 */
[----:B------:R-:W-:-:S04]  /*27a0*/  FMUL.FTZ R4, R4, 1.4426950216293334961 ;  /* 0x3fb8aa3b04047820 */ /* 0x000fc80000410000 */
[----:B------:R0:W1:Y:S03]  /*27b0*/  MUFU.EX2 R9, R4 ;  /* 0x0000000400097308 */ /* 0x0000660000000800 */
.L_x_871:
[----:B------:R-:W-:Y:S05]  /*27c0*/  BSYNC B2 ;  /* 0x0000000000027941 */ /* 0x000fea0003800000 */
.L_x_869:
[----:B------:R-:W-:Y:S01]  /*27d0*/  IADD3 R2, R2, -0x1, RZ ;  /* 0xffffffff02027810 */ /* 0x000fe20007ffe0ff */
[----:B-1----:R1:W-:Y:S01]  /*27e0*/  STS [R8], R9 ;  /* 0x0000000908007388 */ /* 0x0023e20000000800 */
[----:B------:R-:W-:Y:S01]  /*27f0*/  IADD3 R11, P4, R11, 0x80, RZ ;  /* 0x000000800b0b7810 */ /* 0x000fe20007f9e0ff */
[----:B------:R-:W-:Y:S01]  /*2800*/  FADD.FTZ R6, R9, R6 ;  /* 0x0000000609067221 */ /* 0x000fe20000010000 */
[----:B------:R-:W-:Y:S02]  /*2810*/  ISETP.NE.AND P3, PT, R2, RZ, PT ;  /* 0x000000ff0200720c */ /* 0x000fe40003f65270 */
[----:B------:R-:W-:Y:S01]  /*2820*/  IADD3 R7, R7, 0x80, RZ ;  /* 0x0000008007077810 */ /* 0x000fe20007ffe0ff */
[----:B------:R-:W-:Y:S01]  /*2830*/  IMAD.X R5, RZ, RZ, R5, P4 ;  /* 0x000000ffff057224 */ /* 0x000fe200020e0605 */
[----:B-1----:R-:W-:-:S09]  /*2840*/  IADD3 R8, R8, 0x200, RZ ;  /* 0x0000020008087810 */ /* 0x002fd20007ffe0ff */
[----:B------:R-:W-:Y:S05]  /*2850*/  @P3 BRA `(.L_x_872) ;  /* 0xfffffeb000003947 */ /* 0x000fea000383ffff */
.L_x_868:
[----:B------:R-:W-:Y:S05]  /*2860*/  BSYNC B1 ;  /* 0x0000000000017941 */ /* 0x000fea0003800000 */
.L_x_867:
[----:B------:R-:W-:-:S13]  /*2870*/  ISETP.GE.U32.AND P1, PT, R0, 0x180, PT ;  /* 0x000001800000780c */ /* 0x000fda0003f26070 */
[----:B------:R-:W-:Y:S05]  /*2880*/  @!P1 BRA `(.L_x_866) ;  /* 0x0000043000009947 */ /* 0x000fea0003800000 */
[C---:B------:R-:W-:Y:S02]  /*2890*/  LEA R5, R7.reuse, 0x400, 0x2 ;  /* 0x0000040007057811 */ /* 0x040fe400078e10ff */
[----:B------:R-:W-:Y:S02]  /*28a0*/  SHF.R.S32.HI R0, RZ, 0x1f, R7 ;  /* 0x0000001fff007819 */ /* 0x000fe40000011407 */
[----:B0-----:R-:W-:Y:S01]  /*28b0*/  IADD3 R4, P3, P4, R7, c[0x0][0x200], R16 ;  /* 0x0000800007047a10 */ /* 0x001fe20007c7e010 */
[----:B------:R-:W-:Y:S01]  /*28c0*/  IMAD R5, R14, -0x4, R5 ;  /* 0xfffffffc0e057824 */ /* 0x000fe200078e0205 */
[----:B------:R-:W-:Y:S02]  /*28d0*/  ISETP.NE.U32.AND P1, PT, RZ, c[0x0][0x200], PT ;  /* 0x00008000ff007a0c */ /* 0x000fe40003f25070 */
[----:B------:R-:W-:Y:S02]  /*28e0*/  IADD3.X R11, R0, c[0x0][0x204], R13, P3, P4 ;  /* 0x00008100000b7a10 */ /* 0x000fe40001fe840d */
[----:B------:R-:W-:-:S02]  /*28f0*/  ISETP.NE.AND.EX P1, PT, RZ, c[0x0][0x204], PT, P1 ;  /* 0x00008100ff007a0c */ /* 0x000fc40003f25310 */
[----:B------:R-:W-:-:S09]  /*2900*/  IADD3 R0, R5, 0x120, RZ ;  /* 0x0000012005007810 */ /* 0x000fd20007ffe0ff */
.L_x_885:
[----:B------:R-:W-:Y:S01]  /*2910*/  BSSY B1, `(.L_x_873) ;  /* 0x000000b000017945 */ /* 0x000fe20003800000 */
[----:B------:R-:W-:Y:S01]  /*2920*/  IMAD.MOV.U32 R5, RZ, RZ, R11 ;  /* 0x000000ffff057224 */ /* 0x000fe200078e000b */
[----:B0-----:R-:W-:Y:S05]  /*2930*/  @!P1 BRA `(.L_x_874) ;  /* 0x0000004000009947 */ /* 0x001fea0003800000 */
[----:B------:R-:W2:Y:S02]  /*2940*/  LDG.E.U8 R2, [R4.64] ;  /* 0x0000000804027981 */ /* 0x000ea4000c1e1100 */
[----:B--2---:R-:W-:-:S13]  /*2950*/  ISETP.NE.AND P3, PT, R2, RZ, PT ;  /* 0x000000ff0200720c */ /* 0x004fda0003f65270 */
[----:B------:R-:W-:Y:S01]  /*2960*/  @P3 MOV R9, RZ ;  /* 0x000000ff00093202 */ /* 0x000fe20000000f00 */
[----:B------:R-:W-:Y:S05]  /*2970*/  @P3 BRA `(.L_x_875) ;  /* 0x0000004000003947 */ /* 0x000fea0003800000 */
.L_x_874:
[----:B------:R-:W0:Y:S02]  /*2980*/  LDS R2, [R0+-0x400] ;  /* 0xfffc000000027984 */ /* 0x000e240000000800 */
[----:B01----:R-:W-:-:S04]  /*2990*/  FADD.FTZ R2, -R17, R2 ;  /* 0x0000000211027221 */ /* 0x003fc80000010100 */
[----:B------:R-:W-:-:S04]  /*29a0*/  FMUL.FTZ R2, R2, 1.4426950216293334961 ;  /* 0x3fb8aa3b02027820 */ /* 0x000fc80000410000 */
[----:B------:R0:W1:Y:S03]  /*29b0*/  MUFU.EX2 R9, R2 ;  /* 0x0000000200097308 */ /* 0x0000660000000800 */
.L_x_875:
[----:B------:R-:W-:Y:S05]  /*29c0*/  BSYNC B1 ;  /* 0x0000000000017941 */ /* 0x000fea0003800000 */
.L_x_873:
[----:B-1----:R1:W-:Y:S01]  /*29d0*/  STS [R0+-0x400], R9 ;  /* 0xfffc000900007388 */ /* 0x0023e20000000800 */
[----:B------:R-:W-:Y:S01]  /*29e0*/  BSSY B1, `(.L_x_876) ;  /* 0x000000b000017945 */ /* 0x000fe20003800000 */
[----:B------:R-:W-:Y:S01]  /*29f0*/  FADD.FTZ R6, R9, R6 ;  /* 0x0000000609067221 */ /* 0x000fe20000010000 */
[----:B------:R-:W-:Y:S05]  /*2a00*/  @!P1 BRA `(.L_x_877) ;  /* 0x0000004000009947 */ /* 0x000fea0003800000 */
[----:B0-----:R-:W2:Y:S02]  /*2a10*/  LDG.E.U8 R2, [R4.64+0x80] ;  /* 0x0000800804027981 */ /* 0x001ea4000c1e1100 */
[----:B--2---:R-:W-:-:S13]  /*2a20*/  ISETP.NE.AND P3, PT, R2, RZ, PT ;  /* 0x000000ff0200720c */ /* 0x004fda0003f65270 */
[----:B-1----:R-:W-:Y:S01]  /*2a30*/  @P3 IMAD.MOV.U32 R9, RZ, RZ, RZ ;  /* 0x000000ffff093224 */ /* 0x002fe200078e00ff */
[----:B------:R-:W-:Y:S05]  /*2a40*/  @P3 BRA `(.L_x_878) ;  /* 0x0000004000003947 */ /* 0x000fea0003800000 */
.L_x_877:
[----:B0-----:R-:W0:Y:S02]  /*2a50*/  LDS R2, [R0+-0x200] ;  /* 0xfffe000000027984 */ /* 0x001e240000000800 */
[----:B0-----:R-:W-:-:S04]  /*2a60*/  FADD.FTZ R2, -R17, R2 ;  /* 0x0000000211027221 */ /* 0x001fc80000010100 */
[----:B------:R-:W-:-:S04]  /*2a70*/  FMUL.FTZ R2, R2, 1.4426950216293334961 ;  /* 0x3fb8aa3b02027820 */ /* 0x000fc80000410000 */
[----:B-1----:R0:W1:Y:S03]  /*2a80*/  MUFU.EX2 R9, R2 ;  /* 0x0000000200097308 */ /* 0x0020660000000800 */
.L_x_878:
[----:B------:R-:W-:Y:S05]  /*2a90*/  BSYNC B1 ;  /* 0x0000000000017941 */ /* 0x000fea0003800000 */
.L_x_876:
        /* <DEDUP_REMOVED lines=8> */
.L_x_880:
[----:B0-----:R-:W0:Y:S02]  /*2b20*/  LDS R2, [R0] ;  /* 0x0000000000027984 */ /* 0x001e240000000800 */
[----:B0-----:R-:W-:-:S04]  /*2b30*/  FADD.FTZ R2, -R17, R2 ;  /* 0x0000000211027221 */ /* 0x001fc80000010100 */
[----:B------:R-:W-:-:S04]  /*2b40*/  FMUL.FTZ R2, R2, 1.4426950216293334961 ;  /* 0x3fb8aa3b02027820 */ /* 0x000fc80000410000 */
[----:B-1----:R0:W1:Y:S03]  /*2b50*/  MUFU.EX2 R9, R2 ;  /* 0x0000000200097308 */ /* 0x0020660000000800 */
.L_x_881:
[----:B------:R-:W-:Y:S05]  /*2b60*/  BSYNC B1 ;  /* 0x0000000000017941 */ /* 0x000fea0003800000 */
.L_x_879:
        /* <DEDUP_REMOVED lines=8> */
.L_x_883:
[----:B0-----:R-:W0:Y:S02]  /*2bf0*/  LDS R2, [R0+0x200] ;  /* 0x0002000000027984 */ /* 0x001e240000000800 */
[----:B0-----:R-:W-:-:S04]  /*2c00*/  FADD.FTZ R2, -R17, R2 ;  /* 0x0000000211027221 */ /* 0x001fc80000010100 */
[----:B------:R-:W-:-:S04]  /*2c10*/  FMUL.FTZ R2, R2, 1.4426950216293334961 ;  /* 0x3fb8aa3b02027820 */ /* 0x000fc80000410000 */
[----:B-1----:R0:W1:Y:S03]  /*2c20*/  MUFU.EX2 R9, R2 ;  /* 0x0000000200097308 */ /* 0x0020660000000800 */
.L_x_884:
[----:B------:R-:W-:Y:S05]  /*2c30*/  BSYNC B1 ;  /* 0x0000000000017941 */ /* 0x000fea0003800000 */
.L_x_882:
[----:B------:R-:W-:Y:S01]  /*2c40*/  IADD3 R7, R7, 0x200, RZ ;  /* 0x0000020007077810 */ /* 0x000fe20007ffe0ff */
[----:B-1----:R1:W-:Y:S01]  /*2c50*/  STS [R0+0x200], R9 ;  /* 0x0002000900007388 */ /* 0x0023e20000000800 */
[----:B------:R-:W-:Y:S01]  /*2c60*/  IADD3 R4, P4, R4, 0x200, RZ ;  /* 0x0000020004047810 */ /* 0x000fe20007f9e0ff */
[----:B------:R-:W-:Y:S01]  /*2c70*/  FADD.FTZ R6, R6, R9 ;  /* 0x0000000906067221 */ /* 0x000fe20000010000 */
[----:B------:R-:W-:-:S03]  /*2c80*/  ISETP.GE.AND P3, PT, R7, R78, PT ;  /* 0x0000004e0700720c */ /* 0x000fc60003f66270 */
[----:B------:R-:W-:Y:S01]  /*2c90*/  IMAD.X R11, RZ, RZ, R5, P4 ;  /* 0x000000ffff0b7224 */ /* 0x000fe200020e0605 */
[----:B-1----:R-:W-:-:S09]  /*2ca0*/  IADD3 R0, R0, 0x800, RZ ;  /* 0x0000080000007810 */ /* 0x002fd20007ffe0ff */
[----:B------:R-:W-:Y:S05]  /*2cb0*/  @!P3 BRA `(.L_x_885) ;  /* 0xfffffc500000b947 */ /* 0x000fea000383ffff */
.L_x_866:
[----:B0-----:R-:W-:Y:S05]  /*2cc0*/  BSYNC B0 ;  /* 0x0000000000007941 */ /* 0x001fea0003800000 */
.L_x_865:
[----:B------:R-:W0:Y:S01]  /*2cd0*/  SHFL.BFLY PT, R5, R6, 0x10, 0x1f ;  /* 0x0e001f0006057f89 */ /* 0x000e2200000e0000 */
[----:B------:R-:W-:Y:S01]  /*2ce0*/  LOP3.LUT P1, R4, R77, 0x1f, RZ, 0xc0, !PT ;  /* 0x0000001f4d047812 */ /* 0x000fe2000782c0ff */
[----:B------:R-:W-:Y:S02]  /*2cf0*/  ULDC.U8 UR10, c[0x0][0x26c] ;  /* 0x00009b00000a7ab9 */ /* 0x000fe40000000000 */
[----:B------:R-:W-:Y:S01]  /*2d00*/  UMOV UR4, URZ ;  /* 0x0000003f00047c82 */ /* 0x000fe20008000000 */
[----:B------:R-:W-:Y:S01]  /*2d10*/  ISETP.GT.U32.AND P3, PT, R4, 0x3, PT ;  /* 0x000000030400780c */ /* 0x000fe20003f64070 */
[----:B------:R-:W-:Y:S01]  /*2d20*/  UMOV UR5, URZ ;  /* 0x0000003f00057c82 */ /* 0x000fe20008000000 */
[----:B0-----:R-:W-:-:S07]  /*2d30*/  FADD.FTZ R5, R5, R6 ;  /* 0x0000000605057221 */ /* 0x001fce0000010000 */
[----:B------:R-:W-:Y:S01]  /*2d40*/  @!P1 SHF.R.U32.HI R6, RZ, 0x3, R77 ;  /* 0x00000003ff069819 */ /* 0x000fe2000001164d */
[----:B------:R-:W0:Y:S03]  /*2d50*/  SHFL.BFLY PT, R0, R5, 0x8, 0x1f ;  /* 0x0d001f0005007f89 */ /* 0x000e2600000e0000 */
        /* <DEDUP_REMOVED lines=18> */
[----:B------:R0:W2:Y:S01]  /*2e80*/  MUFU.RCP R11, R2 ;  /* 0x00000002000b7308 */ /* 0x0000a20000001000 */
[----:B------:R-:W-:Y:S05]  /*2e90*/  @!P1 BRA `(.L_x_886) ;  /* 0x000000a000009947 */ /* 0x000fea0003800000 */
[----:B------:R-:W3:Y:S01]  /*2ea0*/  S2UR UR5, SR_CTAID.X ;  /* 0x00000000000579c3 */ /* 0x000ee20000002500 */
[----:B------:R-:W-:Y:S02]  /*2eb0*/  ULDC UR7, c[0x0][0x1d8] ;  /* 0x0000760000077ab9 */ /* 0x000fe40000000800 */
[----:B------:R-:W-:-:S05]  /*2ec0*/  ULDC UR4, c[0x0][0x268] ;  /* 0x00009a0000047ab9 */ /* 0x000fca0000000800 */
[----:B------:R-:W3:Y:S02]  /*2ed0*/  S2UR UR6, SR_CTAID.Y ;  /* 0x00000000000679c3 */ /* 0x000ee40000002600 */
[----:B---3--:R-:W-:-:S03]  /*2ee0*/  UIMAD UR5, UR6, UR7, UR5 ;  /* 0x00000007060572a4 */ /* 0x008fc6000f8e0205 */
[----:B------:R-:W-:Y:S02]  /*2ef0*/  ULDC UR6, c[0x0][0x1ec] ;  /* 0x00007b0000067ab9 */ /* 0x000fe40000000800 */
[----:B------:R-:W-:-:S03]  /*2f00*/  UIMAD UR4, UR5, UR4, UR6 ;  /* 0x00000004050472a4 */ /* 0x000fc6000f8e0206 */
[----:B------:R-:W-:Y:S02]  /*2f10*/  ULDC UR5, c[0x0][0x1d4] ;  /* 0x0000750000057ab9 */ /* 0x000fe40000000800 */
[----:B------:R-:W-:-:S04]  /*2f20*/  UIMAD UR4, UR4, UR5, URZ ;  /* 0x00000005040472a4 */ /* 0x000fc8000f8e023f */
[----:B------:R-:W-:-:S06]  /*2f30*/  USHF.R.S32.HI UR5, URZ, 0x1f, UR4 ;  /* 0x0000001f3f057899 */ /* 0x000fcc0008011404 */
.L_x_886:
[----:B------:R-:W-:Y:S01]  /*2f40*/  BSSY B0, `(.L_x_887) ;  /* 0x000003f000007945 */ /* 0x000fe20003800000 */
[----:B------:R-:W-:Y:S05]  /*2f50*/  @P2 BRA `(.L_x_888) ;  /* 0x000003d000002947 */ /* 0x000fea0003800000 */
[----:B------:R-:W-:Y:S01]  /*2f60*/  LOP3.LUT R0, RZ, R14, RZ, 0x33, !PT ;  /* 0x0000000eff007212 */ /* 0x000fe200078e33ff */
[----:B------:R-:W-:Y:S03]  /*2f70*/  BSSY B1, `(.L_x_889) ;  /* 0x0000019000017945 */ /* 0x000fe60003800000 */
[----:B------:R-:W-:-:S04]  /*2f80*/  IADD3 R0, -R77, R78, R0 ;  /* 0x0000004e4d007210 */ /* 0x000fc80007ffe100 */
[C---:B0-----:R-:W-:Y:S02]  /*2f90*/  LEA.HI R2, R0.reuse, 0x1, RZ, 0x19 ;  /* 0x0000000100027811 */ /* 0x041fe400078fc8ff */
[----:B------:R-:W-:Y:S02]  /*2fa0*/  ISETP.GE.U32.AND P2, PT, R0, 0x180, PT ;  /* 0x000001800000780c */ /* 0x000fe40003f46070 */
[----:B------:R-:W-:-:S13]  /*2fb0*/  LOP3.LUT P3, R2, R2, 0x3, RZ, 0xc0, !PT ;  /* 0x0000000302027812 */ /* 0x000fda000786c0ff */
[----:B------:R-:W-:Y:S05]  /*2fc0*/  @!P3 BRA `(.L_x_890) ;  /* 0x000001300000b947 */ /* 0x000fea0003800000 */
[----:B------:R-:W-:Y:S01]  /*2fd0*/  IADD3 R7, P3, R3, UR4, RZ ;  /* 0x0000000403077c10 */ /* 0x000fe2000ff7e0ff */
[----:B------:R-:W-:Y:S01]  /*2fe0*/  IMAD.MOV.U32 R0, RZ, RZ, R2 ;  /* 0x000000ffff007224 */ /* 0x000fe200078e0002 */
[----:B------:R-:W-:Y:S02]  /*2ff0*/  LEA R2, R77, 0x120, 0x2 ;  /* 0x000001204d027811 */ /* 0x000fe400078e10ff */
[----:B------:R-:W-:Y:S02]  /*3000*/  LEA R6, P4, R7, c[0x0][0x260], 0x2 ;  /* 0x0000980007067a11 */ /* 0x000fe400078810ff */
[----:B------:R-:W-:-:S04]  /*3010*/  LEA.HI.X.SX32 R4, R3, UR5, 0x1, P3 ;  /* 0x0000000503047c11 */ /* 0x000fc800098f0eff */
[----:B------:R-:W-:-:S04]  /*3020*/  LEA.HI.X R7, R7, c[0x0][0x264], R4, 0x2, P4 ;  /* 0x0000990007077a11 */ /* 0x000fc800020f1404 */
.L_x_891:
[----:B--2---:R-:W0:Y:S01]  /*3030*/  LDS R4, [R2] ;  /* 0x0000000002047984 */ /* 0x004e220000000800 */
[----:B------:R-:W-:Y:S01]  /*3040*/  @P1 IMAD.MOV.U32 R5, RZ, RZ, R7 ;  /* 0x000000ffff051224 */ /* 0x000fe200078e0007 */
[----:B------:R-:W-:Y:S02]  /*3050*/  IADD3 R0, R0, -0x1, RZ ;  /* 0xffffffff00007810 */ /* 0x000fe40007ffe0ff */
[----:B------:R-:W-:Y:S02]  /*3060*/  IADD3 R3, R3, 0x80, RZ ;  /* 0x0000008003037810 */ /* 0x000fe40007ffe0ff */
[----:B------:R-:W-:Y:S01]  /*3070*/  ISETP.NE.AND P4, PT, R0, RZ, PT ;  /* 0x000000ff0000720c */ /* 0x000fe20003f85270 */
[----:B0-2---:R-:W-:Y:S01]  /*3080*/  FMUL.FTZ R9, R4, R11 ;  /* 0x0000000b04097220 */ /* 0x005fe20000410000 */
[----:B------:R-:W-:Y:S02]  /*3090*/  @P1 MOV R4, R6 ;  /* 0x0000000600041202 */ /* 0x000fe40000000f00 */
[----:B------:R-:W-:-:S02]  /*30a0*/  IADD3 R6, P3, R6, 0x200, RZ ;  /* 0x0000020006067810 */ /* 0x000fc40007f7e0ff */
[----:B------:R0:W-:Y:S03]  /*30b0*/  STS [R2], R9 ;  /* 0x0000000902007388 */ /* 0x0001e60000000800 */
[----:B------:R-:W-:Y:S01]  /*30c0*/  IMAD.X R7, RZ, RZ, R7, P3 ;  /* 0x000000ffff077224 */ /* 0x000fe200018e0607 */
[----:B------:R2:W-:Y:S01]  /*30d0*/  @P1 STG.E [R4.64], R9 ;  /* 0x0000000904001986 */ /* 0x0005e2000c101908 */
[----:B0-----:R-:W-:Y:S02]  /*30e0*/  IADD3 R2, R2, 0x200, RZ ;  /* 0x0000020002027810 */ /* 0x001fe40007ffe0ff */
[----:B------:R-:W-:Y:S05]  /*30f0*/  @P4 BRA `(.L_x_891) ;  /* 0xffffff3000004947 */ /* 0x000fea000383ffff */
.L_x_890:
[----:B------:R-:W-:Y:S05]  /*3100*/  BSYNC B1 ;  /* 0x0000000000017941 */ /* 0x000fea0003800000 */
.L_x_889:
[----:B------:R-:W-:Y:S05]  /*3110*/  @!P2 BRA `(.L_x_888) ;  /* 0x000002100000a947 */ /* 0x000fea0003800000 */
[----:B------:R-:W-:Y:S01]  /*3120*/  IMAD.SHL.U32 R0, R14, 0x4, RZ ;  /* 0x000000040e007824 */ /* 0x000fe200078e00ff */
[C---:B--2---:R-:W-:Y:S02]  /*3130*/  IADD3 R9, P1, R3.reuse, UR4, RZ ;  /* 0x0000000403097c10 */ /* 0x044fe4000ff3e0ff */
[----:B------:R-:W-:Y:S01]  /*3140*/  ISETP.NE.AND P3, PT, RZ, UR10, PT ;  /* 0x0000000aff007c0c */ /* 0x000fe2000bf65270 */
[----:B------:R-:W-:Y:S01]  /*3150*/  IMAD R0, R3, 0x4, -R0 ;  /* 0x0000000403007824 */ /* 0x000fe200078e0a00 */
[----:B------:R-:W-:-:S02]  /*3160*/  LEA R8, P2, R9, c[0x0][0x260], 0x2 ;  /* 0x0000980009087a11 */ /* 0x000fc400078410ff */
[----:B------:R-:W-:Y:S02]  /*3170*/  LEA.HI.X.SX32 R2, R3, UR5, 0x1, P1 ;  /* 0x0000000503027c11 */ /* 0x000fe400088f0eff */
[----:B------:R-:W-:Y:S02]  /*3180*/  IADD3 R0, R0, 0x120, RZ ;  /* 0x0000012000007810 */ /* 0x000fe40007ffe0ff */
[----:B------:R-:W-:-:S03]  /*3190*/  LEA.HI.X R9, R9, c[0x0][0x264], R2, 0x2, P2 ;  /* 0x0000990009097a11 */ /* 0x000fc600010f1402 */
.L_x_892:
[----:B------:R-:W0:Y:S01]  /*31a0*/  LDS R4, [R0+0x600] ;  /* 0x0006000000047984 */ /* 0x000e220000000800 */
[----:B------:R-:W-:Y:S02]  /*31b0*/  MOV R5, R9 ;  /* 0x0000000900057202 */ /* 0x000fe40000000f00 */
[----:B------:R-:W-:Y:S01]  /*31c0*/  IADD3 R3, R3, 0x200, RZ ;  /* 0x0000020003037810 */ /* 0x000fe20007ffe0ff */
[----:B------:R-:W2:Y:S03]  /*31d0*/  LDS R2, [R0] ;  /* 0x0000000000027984 */ /* 0x000ea60000000800 */
[----:B------:R-:W-:Y:S01]  /*31e0*/  ISETP.GE.AND P1, PT, R3, R78, PT ;  /* 0x0000004e0300720c */ /* 0x000fe20003f26270 */
[----:B------:R-:W3:Y:S04]  /*31f0*/  LDS R6, [R0+0x200] ;  /* 0x0002000000067984 */ /* 0x000ee80000000800 */
[----:B------:R-:W5:Y:S01]  /*3200*/  LDS R7, [R0+0x400] ;  /* 0x0004000000077984 */ /* 0x000f620000000800 */
[----:B0---4-:R-:W-:-:S02]  /*3210*/  FMUL.FTZ R23, R4, R11 ;  /* 0x0000000b04177220 */ /* 0x011fc40000410000 */
[----:B------:R-:W-:Y:S02]  /*3220*/  IMAD.MOV.U32 R4, RZ, RZ, R8 ;  /* 0x000000ffff047224 */ /* 0x000fe400078e0008 */
[-C--:B-12---:R-:W-:Y:S01]  /*3230*/  FMUL.FTZ R17, R2, R11.reuse ;  /* 0x0000000b02117220 */ /* 0x086fe20000410000 */
[----:B------:R-:W-:Y:S01]  /*3240*/  IADD3 R2, R0, 0x800, RZ ;  /* 0x0000080000027810 */ /* 0x000fe20007ffe0ff */
[----:B------:R-:W-:Y:S01]  /*3250*/  STS [R0+0x600], R23 ;  /* 0x0006001700007388 */ /* 0x000fe20000000800 */
[----:B------:R-:W-:Y:S01]  /*3260*/  IADD3 R8, P2, R4, 0x800, RZ ;  /* 0x0000080004087810 */ /* 0x000fe20007f5e0ff */
[-C--:B---3--:R-:W-:Y:S02]  /*3270*/  FMUL.FTZ R21, R6, R11.reuse ;  /* 0x0000000b06157220 */ /* 0x088fe40000410000 */
[----:B------:R-:W-:Y:S01]  /*3280*/  @P3 STG.E [R4.64+0x600], R23 ;  /* 0x0006001704003986 */ /* 0x000fe2000c101908 */
[----:B-----5:R-:W-:-:S03]  /*3290*/  FMUL.FTZ R7, R7, R11 ;  /* 0x0000000b07077220 */ /* 0x020fc60000410000 */
[----:B------:R-:W-:Y:S01]  /*32a0*/  @P3 STG.E [R4.64], R17 ;  /* 0x0000001104003986 */ /* 0x000fe2000c101908 */
[----:B------:R-:W-:-:S03]  /*32b0*/  IMAD.X R9, RZ, RZ, R5, P2 ;  /* 0x000000ffff097224 */ /* 0x000fc600010e0605 */
[----:B------:R-:W-:Y:S04]  /*32c0*/  @P3 STG.E [R4.64+0x200], R21 ;  /* 0x0002001504003986 */ /* 0x000fe8000c101908 */
[----:B------:R-:W-:Y:S04]  /*32d0*/  @P3 STG.E [R4.64+0x400], R7 ;  /* 0x0004000704003986 */ /* 0x000fe8000c101908 */
[----:B------:R-:W-:Y:S04]  /*32e0*/  STS [R0], R17 ;  /* 0x0000001100007388 */ /* 0x000fe80000000800 */
[----:B------:R-:W-:Y:S04]  /*32f0*/  STS [R0+0x200], R21 ;  /* 0x0002001500007388 */ /* 0x000fe80000000800 */
[----:B------:R0:W-:Y:S02]  /*3300*/  STS [R0+0x400], R7 ;  /* 0x0004000700007388 */ /* 0x0001e40000000800 */
[----:B0-----:R-:W-:Y:S01]  /*3310*/  IMAD.MOV.U32 R0, RZ, RZ, R2 ;  /* 0x000000ffff007224 */ /* 0x001fe200078e0002 */
[----:B------:R-:W-:Y:S05]  /*3320*/  @!P1 BRA `(.L_x_892) ;  /* 0xfffffe7000009947 */ /* 0x000fea000383ffff */
.L_x_888:
[----:B------:R-:W-:Y:S05]  /*3330*/  BSYNC B0 ;  /* 0x0000000000007941 */ /* 0x000fea0003800000 */
.L_x_887:
[----:B------:R-:W-:Y:S01]  /*3340*/  SHF.R.S32.HI R3, RZ, 0x1f, R18 ;  /* 0x0000001fff037819 */ /* 0x000fe20000011412 */
[----:B------:R-:W-:Y:S01]  /*3350*/  BSSY B0, `(.L_x_893) ;  /* 0x000001f000007945 */ /* 0x000fe20003800000 */
[----:B0-----:R-:W-:Y:S01]  /*3360*/  SHF.R.S32.HI R2, RZ, 0x1f, R77 ;  /* 0x0000001fff027819 */ /* 0x001fe2000001144d */
[----:B--2---:R-:W-:Y:S01]  /*3370*/  HFMA2.MMA R11, -RZ, RZ, 0, 0 ;  /* 0x00000000ff0b7435 */ /* 0x004fe200000001ff */
[----:B------:R-:W-:Y:S01]  /*3380*/  LEA.HI R0, R3, R18, RZ, 0x4 ;  /* 0x0000001203007211 */ /* 0x000fe200078f20ff */
[----:B------:R-:W-:Y:S01]  /*3390*/  CS2R R6, SRZ ;  /* 0x0000000000067805 */ /* 0x000fe2000001ff00 */
[----:B------:R-:W-:-:S02]  /*33a0*/  LEA.HI R3, R2, R77, RZ, 0x3 ;  /* 0x0000004d02037211 */ /* 0x000fc400078f18ff */
[----:B------:R-:W-:Y:S02]  /*33b0*/  LOP3.LUT R5, R0, 0xfffffff0, RZ, 0xc0, !PT ;  /* 0xfffffff000057812 */ /* 0x000fe400078ec0ff */
[----:B------:R-:W-:Y:S02]  /*33c0*/  LOP3.LUT R0, R3, 0xfffffff8, RZ, 0xc0, !PT ;  /* 0xfffffff803007812 */ /* 0x000fe400078ec0ff */
[----:B------:R-:W-:Y:S01]  /*33d0*/  SHF.R.S32.HI R3, RZ, 0x3, R3 ;  /* 0x00000003ff037819 */ /* 0x000fe20000011403 */
[----:B------:R-:W-:Y:S02]  /*33e0*/  IMAD.IADD R2, R18, 0x1, -R5 ;  /* 0x0000000112027824 */ /* 0x000fe400078e0a05 */
[----:B------:R-:W-:Y:S01]  /*33f0*/  IMAD.IADD R0, R77, 0x1, -R0 ;  /* 0x000000014d007824 */ /* 0x000fe200078e0a00 */
[----:B------:R-:W-:Y:S02]  /*3400*/  CS2R R4, SRZ ;  /* 0x0000000000047805 */ /* 0x000fe4000001ff00 */
[----:B------:R-:W-:Y:S01]  /*3410*/  ISETP.NE.AND P2, PT, R3, R2, PT ;  /* 0x000000020300720c */ /* 0x000fe20003f45270 */
[----:B------:R-:W-:-:S03]  /*3420*/  IMAD.SHL.U32 R2, R0, 0x4, RZ ;  /* 0x0000000400027824 */ /* 0x000fc600078e00ff */
[----:B------:R-:W-:Y:S01]  /*3430*/  ISETP.NE.OR P1, PT, RZ, c[0x0][0x1ec], P2 ;  /* 0x00007b00ff007a0c */ /* 0x000fe20001725670 */
[--C-:B------:R-:W-:Y:S02]  /*3440*/  IMAD R12, R19, c[0x0][0x1d4], R2.reuse ;  /* 0x00007500130c7a24 */ /* 0x100fe400078e0202 */
[----:B-1----:R-:W-:-:S03]  /*3450*/  IMAD R17, R10, c[0x0][0x1d4], R2 ;  /* 0x000075000a117a24 */ /* 0x002fc600078e0202 */
        /* <DEDUP_REMOVED lines=8> */
[----:B------:R-:W0:Y:S01]  /*34e0*/  S2R R5, SR_CTAID.X ;  /* 0x0000000000057919 */ /* 0x000e220000002500 */
[----:B------:R-:W-:Y:S02]  /*34f0*/  IMAD.MOV.U32 R7, RZ, RZ, 0x4 ;  /* 0x00000004ff077424 */ /* 0x000fe400078e00ff */
[----:B0-----:R-:W-:-:S04]  /*3500*/  IMAD R4, R5, 0x20, R2 ;  /* 0x0000002005047824 */ /* 0x001fc800078e0202 */
[----:B------:R-:W-:-:S06]  /*3510*/  IMAD.WIDE R4, R4, R7, c[0x0][0x190] ;  /* 0x0000640004047625 */ /* 0x000fcc00078e0207 */
[----:B------:R-:W5:Y:S02]  /*3520*/  LDG.E.128 R4, [R4.64] ;  /* 0x0000000804047981 */ /* 0x000f64000c1e1d00 */
.L_x_895:
[----:B-----5:R0:W-:Y:S02]  /*3530*/  STS.128 [R0.X16+0xa0], R4 ;  /* 0x0000a00400007388 */ /* 0x0201e4000000cc00 */
.L_x_894:
[----:B------:R-:W-:Y:S05]  /*3540*/  BSYNC B0 ;  /* 0x0000000000007941 */ /* 0x000fea0003800000 */
.L_x_893:
[----:B------:R-:W-:Y:S01]  /*3550*/  IMAD.IADD R35, R3, 0x1, R14 ;  /* 0x0000000103237824 */ /* 0x000fe200078e020e */
[----:B------:R-:W-:Y:S01]  /*3560*/  IMNMX R34, R18, c[0x0][0x1d4], PT ;  /* 0x0000750012227a17 */ /* 0x000fe20003800200 */
[----:B------:R-:W-:Y:S01]  /*3570*/  BAR.SYNC.DEFER_BLOCKING 0x0 ;  /* 0x0000000000007b1d */ /* 0x000fe20000010000 */
[----:B------:R-:W-:Y:S02]  /*3580*/  IMAD.MOV.U32 R10, RZ, RZ, RZ ;  /* 0x000000ffff0a7224 */ /* 0x000fe400078e00ff */
[----:B------:R-:W-:-:S03]  /*3590*/  IMAD.SHL.U32 R9, R35, 0x20, RZ ;  /* 0x0000002023097824 */ /* 0x000fc600078e00ff */
[----:B------:R-:W-:Y:S02]  /*35a0*/  BSSY B0, `(.L_x_896) ;  /* 0x000007f000007945 */ /* 0x000fe40003800000 */
        /* <DEDUP_REMOVED lines=8> */
[----:B------:R-:W1:Y:S01]  /*3630*/  S2R R11, SR_CTAID.X ;  /* 0x00000000000b7919 */ /* 0x000e620000002500 */
[----:B------:R-:W-:Y:S01]  /*3640*/  ULOP3.LUT UR4, URZ, UR4, URZ, 0x33, !UPT ;  /* 0x000000043f047292 */ /* 0x000fe2000f8e333f */
[----:B------:R-:W-:Y:S01]  /*3650*/  IADD3 R9, -R78, RZ, RZ ;  /* 0x000000ff4e097210 */ /* 0x000fe20007ffe1ff */
[----:B----4-:R-:W-:Y:S01]  /*3660*/  IMAD.MOV.U32 R39, RZ, RZ, 0x4 ;  /* 0x00000004ff277424 */ /* 0x010fe200078e00ff */
[----:B------:R-:W-:Y:S01]  /*3670*/  IADD3 R8, -R14, -0x2, -R3 ;  /* 0xfffffffe0e087810 */ /* 0x000fe20007ffe903 */
[----:B------:R-:W-:Y:S01]  /*3680*/  BSSY B1, `(.L_x_898) ;  /* 0x000002b000017945 */ /* 0x000fe20003800000 */
[----:B------:R-:W-:Y:S01]  /*3690*/  IMAD.MOV.U32 R45, RZ, RZ, R35 ;  /* 0x000000ffff2d7224 */ /* 0x000fe200078e0023 */
[----:B------:R-:W-:-:S05]  /*36a0*/  IMNMX R9, R9, UR4, !PT ;  /* 0x0000000409097c17 */ /* 0x000fca000f800200 */
[----:B------:R-:W-:Y:S02]  /*36b0*/  IMAD.IADD R28, R8, 0x1, -R9 ;  /* 0x00000001081c7824 */ /* 0x000fe400078e0a09 */
[----:B------:R-:W-:-:S03]  /*36c0*/  CS2R R8, SRZ ;  /* 0x0000000000087805 */ /* 0x000fc6000001ff00 */
[----:B------:R-:W-:Y:S01]  /*36d0*/  LOP3.LUT P1, RZ, R28, 0x10, RZ, 0xc0, !PT ;  /* 0x000000101cff7812 */ /* 0x000fe2000782c0ff */
[----:B-1----:R-:W-:-:S04]  /*36e0*/  IMAD R11, R76, c[0x0][0x1d8], R11 ;  /* 0x000076004c0b7a24 */ /* 0x002fc800078e020b */
[----:B------:R-:W-:Y:S02]  /*36f0*/  IMAD R38, R11, 0x20, R2 ;  /* 0x000000200b267824 */ /* 0x000fe400078e0202 */
[----:B------:R-:W-:Y:S02]  /*3700*/  CS2R R10, SRZ ;  /* 0x00000000000a7805 */ /* 0x000fe4000001ff00 */
[----:B------:R-:W-:-:S04]  /*3710*/  IMAD.WIDE R38, R38, R39, c[0x0][0x238] ;  /* 0x00008e0026267625 */ /* 0x000fc800078e0227 */
[----:B------:R-:W-:Y:S05]  /*3720*/  @P1 BRA `(.L_x_899) ;  /* 0x0000020000001947 */ /* 0x000fea0003800000 */
[----:B------:R-:W-:Y:S01]  /*3730*/  IADD3 R8, P1, R16, R35, RZ ;  /* 0x0000002310087210 */ /* 0x000fe20007f3e0ff */
[----:B------:R1:W2:Y:S03]  /*3740*/  LDS R29, [R3.X4+0x120] ;  /* 0x00012000031d7984 */ /* 0x0002a60000004800 */
        /* <DEDUP_REMOVED lines=12> */
[----:B------:R-:W-:-:S13]  /*3810*/  ISETP.NE.AND P1, PT, RZ, c[0x0][0x1ec], PT ;  /* 0x00007b00ff007a0c */ /* 0x000fda0003f25270 */
        /* <DEDUP_REMOVED lines=12> */
.L_x_900:
[----:B-12--5:R-:W-:Y:S01]  /*38e0*/  FFMA.FTZ R8, R29, R8, RZ ;  /* 0x000000081d087223 */ /* 0x026fe200000100ff */
[----:B------:R-:W-:Y:S01]  /*38f0*/  IADD3 R45, R35, 0x10, RZ ;  /* 0x00000010232d7810 */ /* 0x000fe20007ffe0ff */
[C---:B------:R-:W-:Y:S02]  /*3900*/  FFMA.FTZ R9, R29.reuse, R9, RZ ;  /* 0x000000091d097223 */ /* 0x040fe400000100ff */
[C---:B------:R-:W-:Y:S02]  /*3910*/  FFMA.FTZ R10, R29.reuse, R10, RZ ;  /* 0x0000000a1d0a7223 */ /* 0x040fe400000100ff */
[----:B------:R-:W-:Y:S02]  /*3920*/  FFMA.FTZ R11, R29, R11, RZ ;  /* 0x0000000b1d0b7223 */ /* 0x000fe400000100ff */
.L_x_899:
[----:B------:R-:W-:Y:S05]  /*3930*/  BSYNC B1 ;  /* 0x0000000000017941 */ /* 0x000fea0003800000 */
.L_x_898:
[----:B------:R-:W-:-:S13]  /*3940*/  LOP3.LUT P1, RZ, R28, 0xfffffff0, RZ, 0xc0, !PT ;  /* 0xfffffff01cff7812 */ /* 0x000fda000782c0ff */
[----:B------:R-:W-:Y:S05]  /*3950*/  @!P1 BRA `(.L_x_897) ;  /* 0x0000043000009947 */ /* 0x000fea0003800000 */
[----:B------:R-:W-:Y:S02]  /*3960*/  ISETP.NE.AND P1, PT, RZ, c[0x0][0x1ec], PT ;  /* 0x00007b00ff007a0c */ /* 0x000fe40003f25270 */
.L_x_903:
[----:B-1----:R-:W-:-:S04]  /*3970*/  IADD3 R20, P3, R16, R45, RZ ;  /* 0x0000002d10147210 */ /* 0x002fc80007f7e0ff */
[----:B------:R-:W-:Y:S02]  /*3980*/  LEA.HI.X.SX32 R21, R45, R13, 0x1, P3 ;  /* 0x0000000d2d157211 */ /* 0x000fe400018f0eff */
[----:B------:R-:W-:-:S04]  /*3990*/  LEA R42, P3, R20, c[0x0][0x1a8], 0x2 ;  /* 0x00006a00142a7a11 */ /* 0x000fc800078610ff */
[----:B------:R-:W-:-:S05]  /*39a0*/  LEA.HI.X R43, R20, c[0x0][0x1ac], R21, 0x2, P3 ;  /* 0x00006b00142b7a11 */ /* 0x000fca00018f1415 */
[----:B------:R-:W2:Y:S01]  /*39b0*/  LDG.E R20, [R42.64] ;  /* 0x000000082a147981 */ /* 0x000ea2000c1e1900 */
[----:B------:R-:W-:-:S04]  /*39c0*/  SHF.L.U32 R21, R45, 0x5, RZ ;  /* 0x000000052d157819 */ /* 0x000fc800000006ff */
        /* <DEDUP_REMOVED lines=24> */
.L_x_901:
        /* <DEDUP_REMOVED lines=11> */
[C---:B---3-5:R-:W-:Y:S02]  /*3c00*/  FFMA.FTZ R30, R29.reuse, R20, R8 ;  /* 0x000000141d1e7223 */ /* 0x068fe40000010008 */
[C---:B------:R-:W-:Y:S02]  /*3c10*/  FFMA.FTZ R42, R29.reuse, R21, R9 ;  /* 0x000000151d2a7223 */ /* 0x040fe40000010009 */
[C---:B------:R-:W-:Y:S02]  /*3c20*/  FFMA.FTZ R31, R29.reuse, R22, R10 ;  /* 0x000000161d1f7223 */ /* 0x040fe4000001000a */
[----:B------:R-:W-:Y:S01]  /*3c30*/  FFMA.FTZ R44, R29, R23, R11 ;  /* 0x000000171d2c7223 */ /* 0x000fe2000001000b */
[----:B------:R-:W-:Y:S01]  /*3c40*/  LEA R29, R28, 0x120, 0x2 ;  /* 0x000001201c1d7811 */ /* 0x000fe200078e10ff */
        /* <DEDUP_REMOVED lines=12> */
.L_x_902:
        /* <DEDUP_REMOVED lines=8> */
.L_x_897:
[----:B------:R-:W-:Y:S05]  /*3d90*/  BSYNC B0 ;  /* 0x0000000000007941 */ /* 0x000fea0003800000 */
.L_x_896:
[----:B------:R-:W-:Y:S01]  /*3da0*/  ISETP.GE.AND P1, PT, R35, R18, PT ;  /* 0x000000122300720c */ /* 0x000fe20003f26270 */
[----:B------:R-:W-:-:S12]  /*3db0*/  BSSY B0, `(.L_x_904) ;  /* 0x00000ce000007945 */ /* 0x000fd80003800000 */
[----:B------:R-:W-:Y:S05]  /*3dc0*/  @P1 BRA `(.L_x_905) ;  /* 0x00000cc000001947 */ /* 0x000fea0003800000 */
[----:B-1--4-:R-:W1:Y:S01]  /*3dd0*/  S2R R23, SR_CTAID.X ;  /* 0x0000000000177919 */ /* 0x012e620000002500 */
        /* <DEDUP_REMOVED lines=13> */
[----:B------:R1:W2:Y:S01]  /*3eb0*/  LDS R40, [R3.X4+0x120] ;  /* 0x0001200003287984 */ /* 0x0002a20000004800 */
[----:B------:R-:W-:Y:S02]  /*3ec0*/  IABS R26, R35 ;  /* 0x00000023001a7213 */ /* 0x000fe40000000000 */
[----:B------:R-:W3:Y:S01]  /*3ed0*/  I2F.RP R22, R23 ;  /* 0x0000001700167306 */ /* 0x000ee20000209400 */
[----:B------:R-:W-:Y:S02]  /*3ee0*/  ISETP.GE.AND P3, PT, R35, RZ, PT ;  /* 0x000000ff2300720c */ /* 0x000fe40003f66270 */
[----:B------:R-:W-:-:S05]  /*3ef0*/  ISETP.NE.AND P4, PT, RZ, c[0x0][0x1d4], PT ;  /* 0x00007500ff007a0c */ /* 0x000fca0003f85270 */
[----:B---3--:R-:W3:Y:S02]  /*3f00*/  MUFU.RCP R22, R22 ;  /* 0x0000001600167308 */ /* 0x008ee40000001000 */
[----:B---3--:R-:W-:-:S06]  /*3f10*/  IADD3 R24, R22, 0xffffffe, RZ ;  /* 0x0ffffffe16187810 */ /* 0x008fcc0007ffe0ff */
[----:B------:R-:W3:Y:S02]  /*3f20*/  F2I.FTZ.U32.TRUNC.NTZ R21, R24 ;  /* 0x0000001800157305 */ /* 0x000ee4000021f000 */
[----:B---3--:R-:W-:-:S05]  /*3f30*/  IADD3 R20, RZ, -R21, RZ ;  /* 0x80000015ff147210 */ /* 0x008fca0007ffe0ff */
        /* <DEDUP_REMOVED lines=10> */
[----:B------:R-:W-:-:S05]  /*3fe0*/  @!P1 IMAD.IADD R20, R20, 0x1, -R23 ;  /* 0x0000000114149824 */ /* 0x000fca00078e0a17 */
[----:B------:R-:W-:Y:S02]  /*3ff0*/  @!P3 IADD3 R20, -R20, RZ, RZ ;  /* 0x000000ff1414b210 */ /* 0x000fe40007ffe1ff */
        /* <DEDUP_REMOVED lines=28> */
.L_x_910:
[C---:B-12--5:R-:W-:Y:S02]  /*41c0*/  FFMA.FTZ R8, R40.reuse, R20, R8 ;  /* 0x0000001428087223 */ /* 0x066fe40000010008 */
[C---:B------:R-:W-:Y:S02]  /*41d0*/  FFMA.FTZ R9, R40.reuse, R21, R9 ;  /* 0x0000001528097223 */ /* 0x040fe40000010009 */
[C---:B------:R-:W-:Y:S02]  /*41e0*/  FFMA.FTZ R10, R40.reuse, R22, R10 ;  /* 0x00000016280a7223 */ /* 0x040fe4000001000a */
[----:B------:R-:W-:Y:S02]  /*41f0*/  FFMA.FTZ R11, R40, R23, R11 ;  /* 0x00000017280b7223 */ /* 0x000fe4000001000b */
.L_x_909:
[----:B------:R-:W-:Y:S05]  /*4200*/  BSYNC B2 ;  /* 0x0000000000027941 */ /* 0x000fea0003800000 */
.L_x_908:
[----:B------:R-:W-:Y:S02]  /*4210*/  IADD3 R35, R35, 0x10, RZ ;  /* 0x0000001023237810 */ /* 0x000fe40007ffe0ff */
.L_x_907:
[----:B------:R-:W-:Y:S05]  /*4220*/  BSYNC B1 ;  /* 0x0000000000017941 */ /* 0x000fea0003800000 */
.L_x_906:
[----:B------:R-:W-:-:S13]  /*4230*/  LOP3.LUT P1, RZ, R34, 0xfffffff0, RZ, 0xc0, !PT ;  /* 0xfffffff022ff7812 */ /* 0x000fda000782c0ff */
[----:B------:R-:W-:Y:S05]  /*4240*/  @!P1 BRA `(.L_x_905) ;  /* 0x0000084000009947 */ /* 0x000fea0003800000 */
[----:B------:R-:W-:Y:S01]  /*4250*/  IMAD.SHL.U32 R20, R14, 0x4, RZ ;  /* 0x000000040e147824 */ /* 0x000fe200078e00ff */
[C---:B------:R-:W-:Y:S01]  /*4260*/  LEA R43, R35.reuse, 0x200, 0x5 ;  /* 0x00000200232b7811 */ /* 0x040fe200078e28ff */
[----:B------:R-:W-:Y:S02]  /*4270*/  IMAD.MOV.U32 R34, RZ, RZ, RZ ;  /* 0x000000ffff227224 */ /* 0x000fe400078e00ff */
[----:B------:R-:W-:-:S03]  /*4280*/  IMAD R41, R35, 0x4, -R20 ;  /* 0x0000000423297824 */ /* 0x000fc600078e0a14 */
.L_x_917:
[----:B------:R-:W-:Y:S01]  /*4290*/  IADD3 R21, R43, -0x200, RZ ;  /* 0xfffffe002b157810 */ /* 0x000fe20007ffe0ff */
[----:B------:R-:W-:Y:S01]  /*42a0*/  BSSY B1, `(.L_x_911) ;  /* 0x000003e000017945 */ /* 0x000fe20003800000 */
[----:B------:R-:W-:Y:S02]  /*42b0*/  IADD3 R40, R41, R34, RZ ;  /* 0x0000002229287210 */ /* 0x000fe40007ffe0ff */
[----:B------:R-:W-:-:S04]  /*42c0*/  IADD3 R20, P1, R12, R21, RZ ;  /* 0x000000150c147210 */ /* 0x000fc80007f3e0ff */
[----:B------:R-:W-:Y:S02]  /*42d0*/  LEA.HI.X.SX32 R21, R21, R32, 0x1, P1 ;  /* 0x0000002015157211 */ /* 0x000fe400008f0eff */
[----:B------:R-:W-:Y:S02]  /*42e0*/  ISETP.GE.AND P1, PT, R35, c[0x0][0x1d4], PT ;  /* 0x0000750023007a0c */ /* 0x000fe40003f26270 */
[----:B------:R-:W-:-:S04]  /*42f0*/  LEA R36, P3, R20, c[0x0][0x1a0], 0x2 ;  /* 0x0000680014247a11 */ /* 0x000fc800078610ff */
[----:B------:R-:W-:-:S07]  /*4300*/  LEA.HI.X R37, R20, c[0x0][0x1a4], R21, 0x2, P3 ;  /* 0x0000690014257a11 */ /* 0x000fce00018f1415 */
[----:B------:R-:W-:Y:S05]  /*4310*/  @!P1 BRA `(.L_x_912) ;  /* 0x0000036000009947 */ /* 0x000fea0003800000 */
[----:B------:R-:W-:Y:S01]  /*4320*/  IABS R23, c[0x0][0x1d4] ;  /* 0x0000750000177a13 */ /* 0x000fe20000000000 */
[----:B------:R1:W2:Y:S01]  /*4330*/  LDS R42, [R40+0x120] ;  /* 0x00012000282a7984 */ /* 0x0002a20000000800 */
        /* <DEDUP_REMOVED lines=18> */
[----:B------:R-:W-:-:S05]  /*4460*/  @!P1 IADD3 R20, R20, -R23, RZ ;  /* 0x8000001714149210 */ /* 0x000fca0007ffe0ff */
        /* <DEDUP_REMOVED lines=29> */
.L_x_913:
[C---:B-12--5:R-:W-:Y:S02]  /*4640*/  FFMA.FTZ R8, R42.reuse, R20, R8 ;  /* 0x000000142a087223 */ /* 0x066fe40000010008 */
[C---:B------:R-:W-:Y:S02]  /*4650*/  FFMA.FTZ R9, R42.reuse, R21, R9 ;  /* 0x000000152a097223 */ /* 0x040fe40000010009 */
[C---:B------:R-:W-:Y:S02]  /*4660*/  FFMA.FTZ R10, R42.reuse, R22, R10 ;  /* 0x000000162a0a7223 */ /* 0x040fe4000001000a */
[----:B------:R-:W-:Y:S02]  /*4670*/  FFMA.FTZ R11, R42, R23, R11 ;  /* 0x000000172a0b7223 */ /* 0x000fe4000001000b */
.L_x_912:
[----:B------:R-:W-:Y:S05]  /*4680*/  BSYNC B1 ;  /* 0x0000000000017941 */ /* 0x000fea0003800000 */
.L_x_911:
[----:B------:R-:W-:Y:S01]  /*4690*/  IADD3 R27, R35, 0x10, RZ ;  /* 0x00000010231b7810 */ /* 0x000fe20007ffe0ff */
[----:B------:R-:W-:Y:S03]  /*46a0*/  BSSY B1, `(.L_x_914) ;  /* 0x0000039000017945 */ /* 0x000fe60003800000 */
[----:B------:R-:W-:-:S13]  /*46b0*/  ISETP.GE.AND P1, PT, R27, c[0x0][0x1d4], PT ;  /* 0x000075001b007a0c */ /* 0x000fda0003f26270 */
[----:B------:R-:W-:Y:S05]  /*46c0*/  @!P1 BRA `(.L_x_915) ;  /* 0x0000036000009947 */ /* 0x000fea0003800000 */
[----:B------:R-:W-:Y:S01]  /*46d0*/  IABS R23, c[0x0][0x1d4] ;  /* 0x0000750000177a13 */ /* 0x000fe20000000000 */
[----:B------:R-:W1:Y:S01]  /*46e0*/  LDS R40, [R40+0x160] ;  /* 0x0001600028287984 */ /* 0x000e620000000800 */
        /* <DEDUP_REMOVED lines=10> */
[----:B------:R-:W-:Y:S01]  /*4790*/  IMAD.HI.U32 R20, R21, R25, R20 ;  /* 0x0000001915147227 */ /* 0x000fe200078e0014 */
[----:B------:R-:W-:-:S05]  /*47a0*/  MOV R21, R26 ;  /* 0x0000001a00157202 */ /* 0x000fca0000000f00 */
        /* <DEDUP_REMOVED lines=16> */
[----:B------:R-:W-:-:S05]  /*48b0*/  IMAD R21, R21, c[0x0][0x1d4], R20 ;  /* 0x0000750015157a24 */ /* 0x000fca00078e0214 */
[----:B------:R-:W-:-:S04]  /*48c0*/  SHF.L.U32 R20, R21, 0x5, RZ ;  /* 0x0000000515147819 */ /* 0x000fc800000006ff */
[----:B------:R-:W-:-:S04]  /*48d0*/  IADD3 R21, P1, R17, R20, RZ ;  /* 0x0000001411157210 */ /* 0x000fc80007f3e0ff */
[----:B------:R-:W-:Y:S02]  /*48e0*/  LEA.HI.X.SX32 R22, R20, R33, 0x1, P1 ;  /* 0x0000002114167211 */ /* 0x000fe400008f0eff */
[----:B------:R-:W-:-:S04]  /*48f0*/  LEA R20, P1, R21, c[0x0][0x1a0], 0x2 ;  /* 0x0000680015147a11 */ /* 0x000fc800078210ff */
[----:B------:R-:W-:-:S06]  /*4900*/  LEA.HI.X R21, R21, c[0x0][0x1a4], R22, 0x2, P1 ;  /* 0x0000690015157a11 */ /* 0x000fcc00008f1416 */
[----:B------:R-:W5:Y:S01]  /*4910*/  LDG.E.128 R20, [R20.64] ;  /* 0x0000000814147981 */ /* 0x000f62000c1e1d00 */
[----:B------:R-:W-:-:S13]  /*4920*/  ISETP.NE.AND P1, PT, RZ, c[0x0][0x1ec], PT ;  /* 0x00007b00ff007a0c */ /* 0x000fda0003f25270 */
[----:B------:R-:W-:Y:S05]  /*4930*/  @P1 BRA `(.L_x_916) ;  /* 0x000000b000001947 */ /* 0x000fea0003800000 */
[----:B-1----:R-:W2:Y:S04]  /*4940*/  @P0 LDG.E.128 R24, [R38.64] ;  /* 0x0000000826180981 */ /* 0x002ea8000c1e1d00 */
        /* <DEDUP_REMOVED lines=9> */
[----:B------:R1:W-:Y:S02]  /*49e0*/  STG.E.128 [R36.64+0x800], R20 ;  /* 0x0008001424007986 */ /* 0x0003e4000c101d08 */
.L_x_916:
[C---:B-1---5:R-:W-:Y:S02]  /*49f0*/  FFMA.FTZ R8, R40.reuse, R20, R8 ;  /* 0x0000001428087223 */ /* 0x062fe40000010008 */
[C---:B------:R-:W-:Y:S02]  /*4a00*/  FFMA.FTZ R9, R40.reuse, R21, R9 ;  /* 0x0000001528097223 */ /* 0x040fe40000010009 */
[C---:B------:R-:W-:Y:S02]  /*4a10*/  FFMA.FTZ R10, R40.reuse, R22, R10 ;  /* 0x00000016280a7223 */ /* 0x040fe4000001000a */
[----:B------:R-:W-:Y:S02]  /*4a20*/  FFMA.FTZ R11, R40, R23, R11 ;  /* 0x00000017280b7223 */ /* 0x000fe4000001000b */
.L_x_915:
[----:B------:R-:W-:Y:S05]  /*4a30*/  BSYNC B1 ;  /* 0x0000000000017941 */ /* 0x000fea0003800000 */
.L_x_914:
[----:B------:R-:W-:Y:S02]  /*4a40*/  IADD3 R35, R35, 0x20, RZ ;  /* 0x0000002023237810 */ /* 0x000fe40007ffe0ff */
[----:B------:R-:W-:Y:S02]  /*4a50*/  IADD3 R34, R34, 0x80, RZ ;  /* 0x0000008022227810 */ /* 0x000fe40007ffe0ff */
[----:B------:R-:W-:-:S02]  /*4a60*/  ISETP.GE.AND P1, PT, R35, R18, PT ;  /* 0x000000122300720c */ /* 0x000fc40003f26270 */
[----:B------:R-:W-:-:S11]  /*4a70*/  IADD3 R43, R43, 0x400, RZ ;  /* 0x000004002b2b7810 */ /* 0x000fd60007ffe0ff */
[----:B------:R-:W-:Y:S05]  /*4a80*/  @!P1 BRA `(.L_x_917) ;  /* 0xfffff80000009947 */ /* 0x000fea000383ffff */
.L_x_905:
[----:B------:R-:W-:Y:S05]  /*4a90*/  BSYNC B0 ;  /* 0x0000000000007941 */ /* 0x000fea0003800000 */
.L_x_904:
[----:B------:R-:W-:Y:S01]  /*4aa0*/  BSSY B0, `(.L_x_918) ;  /* 0x0000024000007945 */ /* 0x000fe20003800000 */
[----:B------:R-:W-:Y:S05]  /*4ab0*/  @P2 BRA `(.L_x_919) ;  /* 0x0000022000002947 */ /* 0x000fea0003800000 */
[----:B------:R-:W-:-:S05]  /*4ac0*/  IMAD.SHL.U32 R13, R18, 0x20, RZ ;  /* 0x00000020120d7824 */ /* 0x000fca00078e00ff */
[----:B0-----:R-:W-:-:S04]  /*4ad0*/  IADD3 R0, P1, R12, R13, RZ ;  /* 0x0000000d0c007210 */ /* 0x001fc80007f3e0ff */
[----:B------:R-:W-:Y:S02]  /*4ae0*/  LEA.HI.X.SX32 R13, R13, R32, 0x1, P1 ;  /* 0x000000200d0d7211 */ /* 0x000fe400008f0eff */
[----:B-1----:R-:W-:-:S04]  /*4af0*/  LEA R20, P1, R0, c[0x0][0x1a0], 0x2 ;  /* 0x0000680000147a11 */ /* 0x002fc800078210ff */
[----:B------:R-:W-:-:S06]  /*4b00*/  LEA.HI.X R21, R0, c[0x0][0x1a4], R13, 0x2, P1 ;  /* 0x0000690000157a11 */ /* 0x000fcc00008f140d */
[----:B----4-:R-:W5:Y:S01]  /*4b10*/  LDG.E.128 R20, [R20.64] ;  /* 0x0000000814147981 */ /* 0x010f62000c1e1d00 */
[----:B------:R-:W-:Y:S01]  /*4b20*/  IMAD.IADD R14, R18, 0x1, -R14 ;  /* 0x00000001120e7824 */ /* 0x000fe200078e0a0e */
[----:B------:R-:W-:-:S05]  /*4b30*/  ISETP.NE.AND P1, PT, RZ, c[0x0][0x1ec], PT ;  /* 0x00007b00ff007a0c */ /* 0x000fca0003f25270 */
[----:B------:R-:W0:Y:S08]  /*4b40*/  LDS R14, [R14.X4+0x120] ;  /* 0x000120000e0e7984 */ /* 0x000e300000004800 */
[----:B------:R-:W-:Y:S05]  /*4b50*/  @P1 BRA `(.L_x_920) ;  /* 0x0000014000001947 */ /* 0x000fea0003800000 */
[----:B------:R-:W1:Y:S01]  /*4b60*/  @P0 S2R R13, SR_CTAID.X ;  /* 0x00000000000d0919 */ /* 0x000e620000002500 */
[----:B------:R-:W-:Y:S02]  /*4b70*/  @P0 IMAD.MOV.U32 R16, RZ, RZ, 0x4 ;  /* 0x00000004ff100424 */ /* 0x000fe400078e00ff */
[----:B-1----:R-:W-:-:S04]  /*4b80*/  @P0 IMAD R13, R76, c[0x0][0x1d8], R13 ;  /* 0x000076004c0d0a24 */ /* 0x002fc800078e020d */
[----:B------:R-:W-:-:S04]  /*4b90*/  @P0 IMAD R13, R13, 0x20, R2 ;  /* 0x000000200d0d0824 */ /* 0x000fc800078e0202 */
        /* <DEDUP_REMOVED lines=16> */
.L_x_920:
[C---:B0----5:R-:W-:Y:S02]  /*4ca0*/  FFMA.FTZ R8, R14.reuse, R20, R8 ;  /* 0x000000140e087223 */ /* 0x061fe40000010008 */
[C---:B------:R-:W-:Y:S02]  /*4cb0*/  FFMA.FTZ R9, R14.reuse, R21, R9 ;  /* 0x000000150e097223 */ /* 0x040fe40000010009 */
[C---:B------:R-:W-:Y:S02]  /*4cc0*/  FFMA.FTZ R10, R14.reuse, R22, R10 ;  /* 0x000000160e0a7223 */ /* 0x040fe4000001000a */
[----:B------:R-:W-:Y:S02]  /*4cd0*/  FFMA.FTZ R11, R14, R23, R11 ;  /* 0x000000170e0b7223 */ /* 0x000fe4000001000b */
.L_x_919:
[----:B------:R-:W-:Y:S05]  /*4ce0*/  BSYNC B0 ;  /* 0x0000000000007941 */ /* 0x000fea0003800000 */
.L_x_918:
[----:B------:R-:W-:Y:S01]  /*4cf0*/  BAR.SYNC.DEFER_BLOCKING 0x0 ;  /* 0x0000000000007b1d */ /* 0x000fe20000010000 */
[----:B0-----:R-:W-:Y:S02]  /*4d00*/  LOP3.LUT R0, R77, 0xffffffc0, RZ, 0xc0, !PT ;  /* 0xffffffc04d007812 */ /* 0x001fe400078ec0ff */
[----:B------:R-:W-:Y:S02]  /*4d10*/  LEA R3, R3, R2, 0x5 ;  /* 0x0000000203037211 */ /* 0x000fe400078e28ff */
[----:B------:R-:W-:-:S02]  /*4d20*/  ISETP.NE.AND P0, PT, R0, 0x40, PT ;  /* 0x000000400000780c */ /* 0x000fc40003f05270 */
[C---:B------:R-:W-:Y:S02]  /*4d30*/  ISETP.GT.AND P1, PT, R77.reuse, 0x3f, PT ;  /* 0x0000003f4d00780c */ /* 0x040fe40003f24270 */
[C---:B------:R-:W-:Y:S02]  /*4d40*/  LOP3.LUT R0, R77.reuse, 0xffffffe0, RZ, 0xc0, !PT ;  /* 0xffffffe04d007812 */ /* 0x040fe400078ec0ff */
[----:B------:R-:W-:-:S07]  /*4d50*/  ISETP.GT.AND P2, PT, R77, 0x1f, PT ;  /* 0x0000001f4d00780c */ /* 0x000fce0003f44270 */
[----:B------:R-:W-:Y:S04]  /*4d60*/  @!P0 STS.128 [R3.X4+-0x2e0], R8 ;  /* 0xfffd200803008388 */ /* 0x000fe80000004c00 */
[----:B------:R-:W-:Y:S01]  /*4d70*/  BAR.SYNC.DEFER_BLOCKING 0x0 ;  /* 0x0000000000007b1d */ /* 0x000fe20000010000 */
[----:B------:R-:W-:Y:S02]  /*4d80*/  ISETP.NE.AND P0, PT, R0, 0x20, PT ;  /* 0x000000200000780c */ /* 0x000fe40003f05270 */
[----:B------:R-:W-:-:S03]  /*4d90*/  LOP3.LUT R0, R77, 0xfffffff0, RZ, 0xc0, !PT ;  /* 0xfffffff04d007812 */ /* 0x000fc600078ec0ff */
[----:B-1----:R-:W0:Y:S02]  /*4da0*/  @!P1 LDS.128 R4, [R3.X4+0x120] ;  /* 0x0001200003049984 */ /* 0x002e240000004c00 */
        /* <DEDUP_REMOVED lines=16> */
[----:B------:R-:W-:-:S02]  /*4eb0*/  ISETP.GT.AND P2, PT, R77, 0x7, PT ;  /* 0x000000074d00780c */ /* 0x000fc40003f44270 */
[----:B------:R-:W-:-:S03]  /*4ec0*/  IADD3 R77, R77, 0x7, RZ ;  /* 0x000000074d4d7810 */ /* 0x000fc60007ffe0ff */
        /* <DEDUP_REMOVED lines=12> */
[----:B------:R0:W1:Y:S04]  /*4f90*/  @!P2 LDS.128 R4, [R3.X4+0x120] ;  /* 0x000120000304a984 */ /* 0x0000680000004c00 */
[----:B------:R-:W-:Y:S06]  /*4fa0*/  BAR.SYNC.DEFER_BLOCKING 0x0 ;  /* 0x0000000000007b1d */ /* 0x000fec0000010000 */
[----:B------:R-:W-:Y:S05]  /*4fb0*/  @P0 EXIT ;  /* 0x000000000000094d */ /* 0x000fea0003800000 */
[----:B0-----:R-:W-:Y:S02]  /*4fc0*/  IMAD.MOV.U32 R0, RZ, RZ, c[0x0][0x258] ;  /* 0x00009600ff007624 */ /* 0x001fe400078e00ff */
[----:B-1----:R-:W-:-:S02]  /*4fd0*/  @!P2 FADD.FTZ R8, R8, R4 ;  /* 0x000000040808a221 */ /* 0x002fc40000010000 */
[----:B------:R-:W-:Y:S01]  /*4fe0*/  @!P2 FADD.FTZ R9, R9, R5 ;  /* 0x000000050909a221 */ /* 0x000fe20000010000 */
[----:B------:R-:W-:Y:S01]  /*4ff0*/  ISETP.NE.AND P0, PT, R0, 0x2, PT ;  /* 0x000000020000780c */ /* 0x000fe20003f05270 */
[----:B------:R-:W-:Y:S02]  /*5000*/  @!P2 FADD.FTZ R10, R10, R6 ;  /* 0x000000060a0aa221 */ /* 0x000fe40000010000 */
[----:B------:R-:W-:-:S10]  /*5010*/  @!P2 FADD.FTZ R11, R11, R7 ;  /* 0x000000070b0ba221 */ /* 0x000fd40000010000 */
[----:B------:R-:W-:Y:S02]  /*5020*/  @P0 IMAD.IADD R0, R19, 0x1, R2 ;  /* 0x0000000113000824 */ /* 0x000fe400078e0202 */
[----:B------:R-:W-:-:S04]  /*5030*/  @P0 IMAD.MOV.U32 R3, RZ, RZ, 0x4 ;  /* 0x00000004ff030424 */ /* 0x000fc800078e00ff */
[----:B------:R-:W-:-:S05]  /*5040*/  @P0 IMAD.WIDE R4, R0, R3, c[0x0][0x160] ;  /* 0x0000580000040625 */ /* 0x000fca00078e0203 */
[----:B------:R0:W-:Y:S01]  /*5050*/  @P0 STG.E.128 [R4.64], R8 ;  /* 0x0000000804000986 */ /* 0x0001e2000c101d08 */
[----:B------:R-:W-:Y:S05]  /*5060*/  @P0 EXIT ;  /* 0x000000000000094d */ /* 0x000fea0003800000 */
[----:B0-----:R-:W-:Y:S02]  /*5070*/  IMAD.MOV.U32 R4, RZ, RZ, c[0x0][0x250] ;  /* 0x00009400ff047624 */ /* 0x001fe400078e00ff */
[----:B------:R-:W-:-:S05]  /*5080*/  IMAD.MOV.U32 R5, RZ, RZ, c[0x0][0x254] ;  /* 0x00009500ff057624 */ /* 0x000fca00078e00ff */
[----:B------:R-:W2:Y:S01]  /*5090*/  LDG.E R4, [R4.64] ;  /* 0x0000000804047981 */ /* 0x000ea2000c1e1900 */
[----:B------:R-:W-:-:S04]  /*50a0*/  IADD3 R19, R19, R2, RZ ;  /* 0x0000000213137210 */ /* 0x000fc80007ffe0ff */
[----:B------:R-:W-:Y:S01]  /*50b0*/  IADD3 R2, P0, R19, c[0x0][0x160], RZ ;  /* 0x0000580013027a10 */ /* 0x000fe20007f1e0ff */
        /* <DEDUP_REMOVED lines=16> */
[----:B0-----:R-:W-:-:S04]  /*51c0*/  PRMT R5, R11, 0x8880, RZ ;  /* 0x000088800b057816 */ /* 0x001fc800000000ff */
[----:B------:R-:W-:Y:S02]  /*51d0*/  PRMT R4, R5, 0x7710, RZ ;  /* 0x0000771005047816 */ /* 0x000fe400000000ff */
[----:B------:R-:W-:Y:S02]  /*51e0*/  PRMT R5, R0, 0x7054, R3 ;  /* 0x0000705400057816 */ /* 0x000fe40000000003 */
[----:B------:R-:W-:Y:S02]  /*51f0*/  LEA.HI.X.SX32 R3, R19, c[0x0][0x164], 0x1, P0 ;  /* 0x0000590013037a11 */ /* 0x000fe400000f0eff */
[----:B------:R-:W-:-:S05]  /*5200*/  PRMT R5, R4, 0x654, R5 ;  /* 0x0000065404057816 */ /* 0x000fca0000000005 */
[----:B------:R-:W-:Y:S01]  /*5210*/  STG.E [R2.64], R5 ;  /* 0x0000000502007986 */ /* 0x000fe2000c101908 */
[----:B------:R-:W-:Y:S05]  /*5220*/  EXIT ;  /* 0x000000000000794d */ /* 0x000fea0003800000 */
.L_x_837:
[----:B------:R-:W-:Y:S01]  /*5230*/  IMAD.MOV.U32 R79, RZ, RZ, R5 ;  /* 0x000000ffff4f7224 */ /* 0x000fe200078e0005 */
[----:B------:R-:W-:Y:S01]  /*5240*/  MOV R74, 0x5290 ;  /* 0x00005290004a7802 */ /* 0x000fe20000000f00 */
[----:B------:R-:W-:Y:S02]  /*5250*/  IMAD.MOV.U32 R80, RZ, RZ, 0x10 ;  /* 0x00000010ff507424 */ /* 0x000fe400078e00ff */
[----:B------:R-:W-:Y:S02]  /*5260*/  IMAD.MOV.U32 R81, RZ, RZ, 0x1f ;  /* 0x0000001fff517424 */ /* 0x000fe400078e00ff */
[----:B------:R-:W-:Y:S02]  /*5270*/  IMAD.MOV.U32 R82, RZ, RZ, -0x1 ;  /* 0xffffffffff527424 */ /* 0x000fe400078e00ff */
[----:B0--3--:R-:W-:Y:S05]  /*5280*/  CALL.REL.NOINC `($__internal_7_$__cuda_sm70_shflsync_bfly_p) ;  /* 0x0000045000007944 */ /* 0x009fea0003c00000 */
[----:B-1----:R-:W-:Y:S01]  /*5290*/  IMAD.MOV.U32 R2, RZ, RZ, R79 ;  /* 0x000000ffff027224 */ /* 0x002fe200078e004f */
[----:B0-----:R-:W-:Y:S05]  /*52a0*/  BRA `(.L_x_921) ;  /* 0xffffba0000007947 */ /* 0x001fea000383ffff */
.L_x_838:
[----:B------:R-:W-:Y:S01]  /*52b0*/  MOV R79, R6 ;  /* 0x00000006004f7202 */ /* 0x000fe20000000f00 */
[----:B------:R-:W-:Y:S01]  /*52c0*/  IMAD.MOV.U32 R80, RZ, RZ, 0x8 ;  /* 0x00000008ff507424 */ /* 0x000fe200078e00ff */
[----:B------:R-:W-:Y:S01]  /*52d0*/  MOV R74, 0x5310 ;  /* 0x00005310004a7802 */ /* 0x000fe20000000f00 */
[----:B------:R-:W-:-:S02]  /*52e0*/  IMAD.MOV.U32 R81, RZ, RZ, 0x1f ;  /* 0x0000001fff517424 */ /* 0x000fc400078e00ff */
[----:B------:R-:W-:Y:S02]  /*52f0*/  IMAD.MOV.U32 R82, RZ, RZ, -0x1 ;  /* 0xffffffffff527424 */ /* 0x000fe400078e00ff */
[----:B01----:R-:W-:Y:S05]  /*5300*/  CALL.REL.NOINC `($__internal_7_$__cuda_sm70_shflsync_bfly_p) ;  /* 0x000003d000007944 */ /* 0x003fea0003c00000 */
[----:B-1----:R-:W-:Y:S01]  /*5310*/  FADD.FTZ R6, R6, R79 ;  /* 0x0000004f06067221 */ /* 0x002fe20000010000 */
[----:B0-----:R-:W-:Y:S01]  /*5320*/  MOV R82, 0xffffffff ;  /* 0xffffffff00527802 */ /* 0x001fe20000000f00 */
[----:B------:R-:W-:Y:S01]  /*5330*/  IMAD.MOV.U32 R80, RZ, RZ, 0x4 ;  /* 0x00000004ff507424 */ /* 0x000fe200078e00ff */
[----:B------:R-:W-:Y:S01]  /*5340*/  MOV R74, 0x5380 ;  /* 0x00005380004a7802 */ /* 0x000fe20000000f00 */
[----:B------:R-:W-:Y:S02]  /*5350*/  IMAD.MOV.U32 R81, RZ, RZ, 0x1f ;  /* 0x0000001fff517424 */ /* 0x000fe400078e00ff */
[----:B------:R-:W-:Y:S02]  /*5360*/  IMAD.MOV.U32 R79, RZ, RZ, R6 ;  /* 0x000000ffff4f7224 */ /* 0x000fe400078e0006 */
[----:B------:R-:W-:Y:S05]  /*5370*/  CALL.REL.NOINC `($__internal_7_$__cuda_sm70_shflsync_bfly_p) ;  /* 0x0000036000007944 */ /* 0x000fea0003c00000 */
[----:B-1----:R-:W-:Y:S01]  /*5380*/  FADD.FTZ R4, R6, R79 ;  /* 0x0000004f06047221 */ /* 0x002fe20000010000 */
[----:B------:R-:W-:Y:S01]  /*5390*/  MOV R74, 0x53f0 ;  /* 0x000053f0004a7802 */ /* 0x000fe20000000f00 */
[----:B0-----:R-:W-:Y:S02]  /*53a0*/  IMAD.MOV.U32 R80, RZ, RZ, 0x2 ;  /* 0x00000002ff507424 */ /* 0x001fe400078e00ff */
[----:B------:R-:W-:-:S02]  /*53b0*/  IMAD.MOV.U32 R81, RZ, RZ, 0x1f ;  /* 0x0000001fff517424 */ /* 0x000fc400078e00ff */
[----:B------:R-:W-:Y:S02]  /*53c0*/  IMAD.MOV.U32 R82, RZ, RZ, -0x1 ;  /* 0xffffffffff527424 */ /* 0x000fe400078e00ff */
[----:B------:R-:W-:Y:S02]  /*53d0*/  IMAD.MOV.U32 R79, RZ, RZ, R4 ;  /* 0x000000ffff4f7224 */ /* 0x000fe400078e0004 */
[----:B------:R-:W-:Y:S05]  /*53e0*/  CALL.REL.NOINC `($__internal_7_$__cuda_sm70_shflsync_bfly_p) ;  /* 0x000002f000007944 */ /* 0x000fea0003c00000 */
[----:B-1----:R-:W-:Y:S01]  /*53f0*/  FADD.FTZ R4, R4, R79 ;  /* 0x0000004f04047221 */ /* 0x002fe20000010000 */
[----:B0-----:R-:W-:Y:S01]  /*5400*/  HFMA2.MMA R80, -RZ, RZ, 0, 5.9604644775390625e-08 ;  /* 0x00000001ff507435 */ /* 0x001fe200000001ff */
[----:B------:R-:W-:Y:S01]  /*5410*/  IMAD.MOV.U32 R81, RZ, RZ, 0x1f ;  /* 0x0000001fff517424 */ /* 0x000fe200078e00ff */
[----:B------:R-:W-:Y:S01]  /*5420*/  MOV R74, 0x5460 ;  /* 0x00005460004a7802 */ /* 0x000fe20000000f00 */
[----:B------:R-:W-:Y:S02]  /*5430*/  IMAD.MOV.U32 R82, RZ, RZ, -0x1 ;  /* 0xffffffffff527424 */ /* 0x000fe400078e00ff */
[----:B------:R-:W-:Y:S02]  /*5440*/  IMAD.MOV.U32 R79, RZ, RZ, R4 ;  /* 0x000000ffff4f7224 */ /* 0x000fe400078e0004 */
[----:B------:R-:W-:Y:S05]  /*5450*/  CALL.REL.NOINC `($__internal_7_$__cuda_sm70_shflsync_bfly_p) ;  /* 0x0000028000007944 */ /* 0x000fea0003c00000 */
[----:B-1----:R-:W-:Y:S01]  /*5460*/  IMAD.MOV.U32 R5, RZ, RZ, R79 ;  /* 0x000000ffff057224 */ /* 0x002fe200078e004f */
[----:B0-----:R-:W-:Y:S05]  /*5470*/  BRA `(.L_x_922) ;  /* 0xffffb8c000007947 */ /* 0x001fea000383ffff */
.L_x_859:
[----:B------:R-:W-:Y:S01]  /*5480*/  MOV R79, R83 ;  /* 0x00000053004f7202 */ /* 0x000fe20000000f00 */
[----:B------:R-:W-:Y:S01]  /*5490*/  IMAD.MOV.U32 R80, RZ, RZ, 0x1 ;  /* 0x00000001ff507424 */ /* 0x000fe200078e00ff */
[----:B------:R-:W-:Y:S01]  /*54a0*/  MOV R74, 0x54e0 ;  /* 0x000054e0004a7802 */ /* 0x000fe20000000f00 */
[----:B------:R-:W-:-:S02]  /*54b0*/  IMAD.MOV.U32 R81, RZ, RZ, 0x1f ;  /* 0x0000001fff517424 */ /* 0x000fc400078e00ff */
[----:B------:R-:W-:Y:S02]  /*54c0*/  IMAD.MOV.U32 R82, RZ, RZ, -0x1 ;  /* 0xffffffffff527424 */ /* 0x000fe400078e00ff */
[----:B------:R-:W-:Y:S05]  /*54d0*/  CALL.REL.NOINC `($__internal_7_$__cuda_sm70_shflsync_bfly_p) ;  /* 0x0000020000007944 */ /* 0x000fea0003c00000 */
[----:B-1----:R-:W-:Y:S01]  /*54e0*/  IMAD.MOV.U32 R0, RZ, RZ, R79 ;  /* 0x000000ffff007224 */ /* 0x002fe200078e004f */
[----:B0-----:R-:W-:Y:S05]  /*54f0*/  BRA `(.L_x_923) ;  /* 0xffffcd3000007947 */ /* 0x001fea000383ffff */
.L_x_863:
[----:B------:R-:W-:Y:S01]  /*5500*/  MOV R79, R11 ;  /* 0x0000000b004f7202 */ /* 0x000fe20000000f00 */
[----:B------:R-:W-:Y:S01]  /*5510*/  IMAD.MOV.U32 R80, RZ, RZ, 0x10 ;  /* 0x00000010ff507424 */ /* 0x000fe200078e00ff */
[----:B------:R-:W-:Y:S01]  /*5520*/  MOV R74, 0x5560 ;  /* 0x00005560004a7802 */ /* 0x000fe20000000f00 */
[----:B------:R-:W-:Y:S02]  /*5530*/  IMAD.MOV.U32 R81, RZ, RZ, 0x1f ;  /* 0x0000001fff517424 */ /* 0x000fe400078e00ff */
[----:B------:R-:W-:Y:S02]  /*5540*/  IMAD.MOV.U32 R82, RZ, RZ, -0x1 ;  /* 0xffffffffff527424 */ /* 0x000fe400078e00ff */
[----:B-1--4-:R-:W-:Y:S05]  /*5550*/  CALL.REL.NOINC `($__internal_7_$__cuda_sm70_shflsync_bfly_p) ;  /* 0x0000018000007944 */ /* 0x012fea0003c00000 */
[----:B-1----:R-:W-:Y:S01]  /*5560*/  IMAD.MOV.U32 R0, RZ, RZ, R79 ;  /* 0x000000ffff007224 */ /* 0x002fe200078e004f */
[----:B0-----:R-:W-:Y:S05]  /*5570*/  BRA `(.L_x_924) ;  /* 0xffffcec000007947 */ /* 0x001fea000383ffff */
.L_x_864:
[----:B------:R-:W-:Y:S01]  /*5580*/  MOV R79, R11 ;  /* 0x0000000b004f7202 */ /* 0x000fe20000000f00 */
[----:B------:R-:W-:Y:S01]  /*5590*/  IMAD.MOV.U32 R80, RZ, RZ, 0x8 ;  /* 0x00000008ff507424 */ /* 0x000fe200078e00ff */
[----:B------:R-:W-:Y:S01]  /*55a0*/  MOV R74, 0x55e0 ;  /* 0x000055e0004a7802 */ /* 0x000fe20000000f00 */
[----:B------:R-:W-:-:S02]  /*55b0*/  IMAD.MOV.U32 R81, RZ, RZ, 0x1f ;  /* 0x0000001fff517424 */ /* 0x000fc400078e00ff */
[----:B------:R-:W-:Y:S02]  /*55c0*/  IMAD.MOV.U32 R82, RZ, RZ, -0x1 ;  /* 0xffffffffff527424 */ /* 0x000fe400078e00ff */
[----:B----4-:R-:W-:Y:S05]  /*55d0*/  CALL.REL.NOINC `($__internal_7_$__cuda_sm70_shflsync_bfly_p) ;  /* 0x0000010000007944 */ /* 0x010fea0003c00000 */
[----:B-1----:R-:W-:Y:S01]  /*55e0*/  FMNMX.FTZ R0, R11, R79, !PT ;  /* 0x0000004f0b007209 */ /* 0x002fe20007810000 */
[----:B0-----:R-:W-:Y:S01]  /*55f0*/  HFMA2.MMA R81, -RZ, RZ, 0, 1.847743988037109375e-06 ;  /* 0x0000001fff517435 */ /* 0x001fe200000001ff */
[----:B------:R-:W-:Y:S01]  /*5600*/  IMAD.MOV.U32 R80, RZ, RZ, 0x4 ;  /* 0x00000004ff507424 */ /* 0x000fe200078e00ff */
[----:B------:R-:W-:Y:S01]  /*5610*/  MOV R74, 0x5650 ;  /* 0x00005650004a7802 */ /* 0x000fe20000000f00 */
[----:B------:R-:W-:Y:S02]  /*5620*/  IMAD.MOV.U32 R82, RZ, RZ, -0x1 ;  /* 0xffffffffff527424 */ /* 0x000fe400078e00ff */
[----:B------:R-:W-:Y:S02]  /*5630*/  IMAD.MOV.U32 R79, RZ, RZ, R0 ;  /* 0x000000ffff4f7224 */ /* 0x000fe400078e0000 */
[----:B------:R-:W-:Y:S05]  /*5640*/  CALL.REL.NOINC `($__internal_7_$__cuda_sm70_shflsync_bfly_p) ;  /* 0x0000009000007944 */ /* 0x000fea0003c00000 */
[----:B-1----:R-:W-:Y:S01]  /*5650*/  FMNMX.FTZ R3, R0, R79, !PT ;  /* 0x0000004f00037209 */ /* 0x002fe20007810000 */
[----:B0-----:R-:W-:Y:S01]  /*5660*/  IMAD.MOV.U32 R80, RZ, RZ, 0x2 ;  /* 0x00000002ff507424 */ /* 0x001fe200078e00ff */
[----:B------:R-:W-:Y:S01]  /*5670*/  MOV R82, 0xffffffff ;  /* 0xffffffff00527802 */ /* 0x000fe20000000f00 */
[----:B------:R-:W-:Y:S01]  /*5680*/  IMAD.MOV.U32 R81, RZ, RZ, 0x1f ;  /* 0x0000001fff517424 */ /* 0x000fe200078e00ff */
[----:B------:R-:W-:Y:S01]  /*5690*/  MOV R74, 0x56c0 ;  /* 0x000056c0004a7802 */ /* 0x000fe20000000f00 */
[----:B------:R-:W-:-:S02]  /*56a0*/  IMAD.MOV.U32 R79, RZ, RZ, R3 ;  /* 0x000000ffff4f7224 */ /* 0x000fc400078e0003 */
[----:B------:R-:W-:Y:S05]  /*56b0*/  CALL.REL.NOINC `($__internal_7_$__cuda_sm70_shflsync_bfly_p) ;  /* 0x0000002000007944 */ /* 0x000fea0003c00000 */
[----:B-1----:R-:W-:Y:S01]  /*56c0*/  IMAD.MOV.U32 R2, RZ, RZ, R79 ;  /* 0x000000ffff027224 */ /* 0x002fe200078e004f */
[----:B0-----:R-:W-:Y:S05]  /*56d0*/  BRA `(.L_x_925) ;  /* 0xffffcdd000007947 */ /* 0x001fea000383ffff */
        .weak           $__internal_7_$__cuda_sm70_shflsync_bfly_p
        .type           $__internal_7_$__cuda_sm70_shflsync_bfly_p,@function
        .size           $__internal_7_$__cuda_sm70_shflsync_bfly_p,(.L_x_2215 - $__internal_7_$__cuda_sm70_shflsync_bfly_p)
$__internal_7_$__cuda_sm70_shflsync_bfly_p:
[----:B------:R-:W-:Y:S01]  /*56e0*/  IMAD.MOV.U32 R75, RZ, RZ, 0x0 ;  /* 0x00000000ff4b7424 */ /* 0x000fe200078e00ff */
[----:B------:R-:W-:Y:S04]  /*56f0*/  WARPSYNC R82 ;  /* 0x0000005200007348 */ /* 0x000fe80003800000 */
[----:B------:R0:W1:Y:S01]  /*5700*/  SHFL.BFLY PT, R79, R79, R80, R81 ;  /* 0x0c0000504f4f7389 */ /* 0x00006200000e0051 */
[----:B------:R-:W-:Y:S05]  /*5710*/  RET.REL.NODEC R74 `(_ZN4mmha33masked_multihead_attention_kernelIfLi32ELi32ELi2ELi8ELi128ELb1ELb1EEEv26Multihead_attention_paramsIT_XT5_EE) ;  /* 0xffffa8e04a007950 */ /* 0x000fea0003c3ffff */
.L_x_926:
        /* <DEDUP_REMOVED lines=14> */
.L_x_2215:


//--------------------- .text._ZN4mmha33masked_multihead_attention_kernelIfLi32ELi32ELi4ELi8ELi64ELb1ELb1EEEv26Multihead_attention_paramsIT_XT5_EE --------------------------
	.section	.text._ZN4mmha33masked_multihead_attention_kernelIfLi32ELi32ELi4ELi8ELi64ELb1ELb1EEEv26Multihead_attention_paramsIT_XT5_EE,"ax",@progbits
	.sectioninfo	@"SHI_REGISTERS=64"
	.align	128
        .global         _ZN4mmha33masked_multihead_attention_kernelIfLi32ELi32ELi4ELi8ELi64ELb1ELb1EEEv26Multihead_attention_paramsIT_XT5_EE
        .type           _ZN4mmha33masked_multihead_attention_kernelIfLi32ELi32ELi4ELi8ELi64ELb1ELb1EEEv26Multihead_attention_paramsIT_XT5_EE,@function
        .size           _ZN4mmha33masked_multihead_attention_kernelIfLi32ELi32ELi4ELi8ELi64ELb1ELb1EEEv26Multihead_attention_paramsIT_XT5_EE,(.L_x_2216 - _ZN4mmha33masked_multihead_attention_kernelIfLi32ELi32ELi4ELi8ELi64ELb1ELb1EEEv26Multihead_attention_paramsIT_XT5_EE)
        .other          _ZN4mmha33masked_multihead_attention_kernelIfLi32ELi32ELi4ELi8ELi64ELb1ELb1EEEv26Multihead_attention_paramsIT_XT5_EE,@"STO_CUDA_ENTRY STV_DEFAULT"
_ZN4mmha33masked_multihead_attention_kernelIfLi32ELi32ELi4ELi8ELi64ELb1ELb1EEEv26Multihead_attention_paramsIT_XT5_EE:
.text._ZN4mmha33masked_multihead_attention_kernelIfLi32ELi32ELi4ELi8ELi64ELb1ELb1EEEv26Multihead_attention_paramsIT_XT5_EE:
        /* <DEDUP_REMOVED lines=11> */
.L_x_927:
        /* <DEDUP_REMOVED lines=15> */
[----:B------:R-:W-:Y:S02]  /*01a0*/  IMAD.MOV.U32 R36, RZ, RZ, RZ ;  /* 0x000000ffff247224 */ /* 0x000fe400078e00ff */
[----:B------:R-:W-:Y:S02]  /*01b0*/  IMAD R0, R5, R0, R4 ;  /* 0x0000000005007224 */ /* 0x000fe400078e0204 */
[----:B------:R-:W-:-:S03]  /*01c0*/  IMAD.WIDE R2, R8, R7, c[0x0][0x278] ;  /* 0x00009e0008027625 */ /* 0x000fc600078e0207 */
[----:B------:R-:W-:Y:S02]  /*01d0*/  ISETP.GT.U32.AND P0, PT, R5, R0, PT ;  /* 0x000000000500720c */ /* 0x000fe40003f04070 */
[----:B------:R0:W2:Y:S11]  /*01e0*/  LDG.E R39, [R2.64] ;  /* 0x0000000802277981 */ /* 0x0000b6000c1e1900 */
[----:B------:R-:W-:Y:S01]  /*01f0*/  @!P0 IMAD.IADD R0, R0, 0x1, -R5 ;  /* 0x0000000100008824 */ /* 0x000fe200078e0a05 */
[----:B------:R-:W-:-:S02]  /*0200*/  @!P0 IADD3 R10, R10, 0x1, RZ ;  /* 0x000000010a0a8810 */ /* 0x000fc40007ffe0ff */
[----:B------:R-:W-:Y:S02]  /*0210*/  ISETP.NE.U32.AND P0, PT, RZ, c[0x0][0x240], PT ;  /* 0x00009000ff007a0c */ /* 0x000fe40003f05070 */
[----:B------:R-:W-:Y:S02]  /*0220*/  ISETP.GE.U32.AND P1, PT, R0, R5, PT ;  /* 0x000000050000720c */ /* 0x000fe40003f26070 */
[----:B------:R-:W-:Y:S02]  /*0230*/  LOP3.LUT R0, R8, c[0x0][0x1d0], RZ, 0x3c, !PT ;  /* 0x0000740008007a12 */ /* 0x000fe400078e3cff */
[----:B------:R-:W-:Y:S02]  /*0240*/  ISETP.NE.AND.EX P0, PT, RZ, c[0x0][0x244], !P3, P0 ;  /* 0x00009100ff007a0c */ /* 0x000fe40005f05300 */
[----:B------:R-:W-:-:S07]  /*0250*/  ISETP.GE.AND P4, PT, R0, RZ, PT ;  /* 0x000000ff0000720c */ /* 0x000fce0003f86270 */
[----:B------:R-:W-:-:S06]  /*0260*/  @P1 IADD3 R10, R10, 0x1, RZ ;  /* 0x000000010a0a1810 */ /* 0x000fcc0007ffe0ff */
[----:B------:R-:W-:Y:S01]  /*0270*/  @!P4 IMAD.MOV R10, RZ, RZ, -R10 ;  /* 0x000000ffff0ac224 */ /* 0x000fe200078e0a0a */
[----:B------:R-:W-:-:S05]  /*0280*/  @!P2 LOP3.LUT R10, RZ, c[0x0][0x1d0], RZ, 0x33, !PT ;  /* 0x00007400ff0aaa12 */ /* 0x000fca00078e33ff */
[----:B------:R-:W-:-:S05]  /*0290*/  @P0 IMAD.WIDE R4, R10, R7, c[0x0][0x240] ;  /* 0x000090000a040625 */ /* 0x000fca00078e0207 */
[----:B------:R1:W3:Y:S04]  /*02a0*/  @P0 LDG.E R36, [R4.64] ;  /* 0x0000000804240981 */ /* 0x0002e8000c1e1900 */
[----:B------:R-:W4:Y:S01]  /*02b0*/  S2R R0, SR_TID.X ;  /* 0x0000000000007919 */ /* 0x000f220000002100 */
[----:B------:R-:W-:-:S03]  /*02c0*/  ISETP.EQ.U32.AND P2, PT, RZ, c[0x0][0x180], PT ;  /* 0x00006000ff007a0c */ /* 0x000fc60003f42070 */
[----:B------:R-:W0:Y:S01]  /*02d0*/  S2R R23, SR_CTAID.X ;  /* 0x0000000000177919 */ /* 0x000e220000002500 */
[----:B----4-:R-:W-:-:S04]  /*02e0*/  ISETP.GE.AND P1, PT, R0, 0x20, PT ;  /* 0x000000200000780c */ /* 0x010fc80003f26270 */
[----:B------:R-:W-:-:S04]  /*02f0*/  ISETP.EQ.OR.EX P2, PT, RZ, c[0x0][0x184], P1, P2 ;  /* 0x00006100ff007a0c */ /* 0x000fc80000f42720 */
[----:B------:R-:W-:Y:S02]  /*0300*/  ISETP.NE.OR P2, PT, RZ, c[0x0][0x1ec], P2 ;  /* 0x00007b00ff007a0c */ /* 0x000fe40001745670 */
[----:B------:R-:W-:Y:S02]  /*0310*/  ISETP.NE.U32.AND P4, PT, RZ, c[0x0][0x170], PT ;  /* 0x00005c00ff007a0c */ /* 0x000fe40003f85070 */
[----:B------:R-:W-:Y:S02]  /*0320*/  PLOP3.LUT P1, PT, P1, PT, PT, 0x8, 0x0 ;  /* 0x000000000000781c */ /* 0x000fe40000f2e170 */
[----:B------:R-:W-:-:S07]  /*0330*/  ISETP.NE.AND.EX P4, PT, RZ, c[0x0][0x174], PT, P4 ;  /* 0x00005d00ff007a0c */ /* 0x000fce0003f85340 */
[----:B------:R-:W-:Y:S02]  /*0340*/  @!P2 PLOP3.LUT P1, PT, PT, PT, PT, 0x80, 0x0 ;  /* 0x000000000000a81c */ /* 0x000fe40003f2f070 */
[----:B------:R-:W-:Y:S01]  /*0350*/  ISETP.GT.OR P4, PT, R0, 0x1f, !P4 ;  /* 0x0000001f0000780c */ /* 0x000fe20006784670 */
[----:B0-----:R-:W-:-:S04]  /*0360*/  IMAD.SHL.U32 R21, R23, 0x20, RZ ;  /* 0x0000002017157824 */ /* 0x001fc800078e00ff */
[----:B------:R-:W-:-:S06]  /*0370*/  IMAD.IADD R14, R21, 0x1, R0 ;  /* 0x00000001150e7824 */ /* 0x000fcc00078e0200 */
[----:B------:R-:W-:Y:S01]  /*0380*/  PLOP3.LUT P5, PT, P0, P1, PT, 0x80, 0x0 ;  /* 0x000000000000781c */ /* 0x000fe200007a3070 */
[----:B------:R-:W-:Y:S02]  /*0390*/  IMAD.MOV.U32 R3, RZ, RZ, RZ ;  /* 0x000000ffff037224 */ /* 0x000fe400078e00ff */
[----:B-1----:R-:W-:-:S05]  /*03a0*/  @!P4 IMAD.WIDE R4, R14, R7, c[0x0][0x170] ;  /* 0x00005c000e04c625 */ /* 0x002fca00078e0207 */
[----:B------:R3:W5:Y:S01]  /*03b0*/  @!P4 LDG.E R3, [R4.64] ;  /* 0x000000080403c981 */ /* 0x000762000c1e1900 */
[----:B------:R-:W-:Y:S02]  /*03c0*/  SHF.R.S32.HI R9, RZ, 0x1f, R0 ;  /* 0x0000001fff097819 */ /* 0x000fe40000011400 */
[----:B------:R-:W-:Y:S02]  /*03d0*/  ISETP.NE.U32.AND P6, PT, RZ, c[0x0][0x1f8], PT ;  /* 0x00007e00ff007a0c */ /* 0x000fe40003fc5070 */
[----:B------:R-:W-:Y:S02]  /*03e0*/  ISETP.GT.AND P4, PT, R0, 0x1f, PT ;  /* 0x0000001f0000780c */ /* 0x000fe40003f84270 */
[----:B------:R-:W-:Y:S01]  /*03f0*/  LEA.HI R6, R9, R0, RZ, 0x2 ;  /* 0x0000000009067211 */ /* 0x000fe200078f10ff */
[----:B------:R-:W-:Y:S01]  /*0400*/  IMAD R34, R8, c[0x0][0x1d8], R23 ;  /* 0x0000760008227a24 */ /* 0x000fe200078e0217 */
[----:B------:R-:W-:Y:S02]  /*0410*/  ISETP.NE.AND.EX P6, PT, RZ, c[0x0][0x1fc], PT, P6 ;  /* 0x00007f00ff007a0c */ /* 0x000fe40003fc5360 */
[----:B------:R-:W-:Y:S01]  /*0420*/  LOP3.LUT R11, R6, 0xfffffffc, RZ, 0xc0, !PT ;  /* 0xfffffffc060b7812 */ /* 0x000fe200078ec0ff */
[----:B------:R-:W-:-:S02]  /*0430*/  IMAD.SHL.U32 R34, R34, 0x20, RZ ;  /* 0x0000002022227824 */ /* 0x000fc400078e00ff */
[----:B------:R-:W-:Y:S02]  /*0440*/  IMAD.MOV.U32 R9, RZ, RZ, RZ ;  /* 0x000000ffff097224 */ /* 0x000fe400078e00ff */
[----:B------:R-:W-:Y:S02]  /*0450*/  IMAD.IADD R25, R0, 0x1, -R11 ;  /* 0x0000000100197824 */ /* 0x000fe400078e0a0b */
[----:B------:R-:W-:-:S04]  /*0460*/  @!P2 IMAD.WIDE R14, R14, R7, c[0x0][0x180] ;  /* 0x000060000e0ea625 */ /* 0x000fc800078e0207 */
[----:B------:R-:W-:Y:S01]  /*0470*/  IMAD.IADD R11, R34, 0x1, R11 ;  /* 0x00000001220b7824 */ /* 0x000fe200078e020b */
[----:B------:R0:W5:Y:S01]  /*0480*/  @!P2 LDG.E R9, [R14.64] ;  /* 0x000000080e09a981 */ /* 0x000162000c1e1900 */
[----:B------:R-:W-:Y:S01]  /*0490*/  SHF.R.S32.HI R13, RZ, 0x1f, R8 ;  /* 0x0000001fff0d7819 */ /* 0x000fe20000011408 */
[----:B---3--:R-:W-:-:S04]  /*04a0*/  @P5 IMAD R5, R36, c[0x0][0x1d8], R23 ;  /* 0x0000760024055a24 */ /* 0x008fc800078e0217 */
[----:B------:R-:W-:-:S04]  /*04b0*/  @P5 IMAD R16, R5, 0x20, R0 ;  /* 0x0000002005105824 */ /* 0x000fc800078e0200 */
[----:B------:R-:W-:-:S05]  /*04c0*/  @P5 IMAD.WIDE R16, R16, R7, c[0x0][0x230] ;  /* 0x00008c0010105625 */ /* 0x000fca00078e0207 */
[----:B------:R1:W5:Y:S01]  /*04d0*/  @P5 LDG.E R27, [R16.64] ;  /* 0x00000008101b5981 */ /* 0x000362000c1e1900 */
[----:B--2---:R-:W-:-:S05]  /*04e0*/  IADD3 R33, R39, -0x1, RZ ;  /* 0xffffffff27217810 */ /* 0x004fca0007ffe0ff */
[----:B------:R-:W-:Y:S01]  /*04f0*/  @!P4 IMAD R2, R33, 0x4, R25 ;  /* 0x000000042102c824 */ /* 0x000fe200078e0219 */
[----:B------:R-:W-:-:S03]  /*0500*/  @P6 LEA R18, P2, R8, c[0x0][0x1f8], 0x2 ;  /* 0x00007e0008126a11 */ /* 0x000fc600078410ff */
[----:B------:R-:W-:Y:S01]  /*0510*/  @!P4 IMAD R2, R11, c[0x0][0x1d4], R2 ;  /* 0x000075000b02ca24 */ /* 0x000fe200078e0202 */
[----:B------:R-:W-:Y:S02]  /*0520*/  IABS R29, c[0x0][0x1d4] ;  /* 0x00007500001d7a13 */ /* 0x000fe40000000000 */
[----:B------:R-:W-:Y:S01]  /*0530*/  @P6 LEA.HI.X R19, R8, c[0x0][0x1fc], R13, 0x2, P2 ;  /* 0x00007f0008136a11 */ /* 0x000fe200010f140d */
[----:B------:R-:W-:Y:S02]  /*0540*/  @!P4 IMAD.WIDE R12, R2, R7, c[0x0][0x198] ;  /* 0x00006600020cc625 */ /* 0x000fe400078e0207 */
[----:B------:R-:W2:Y:S08]  /*0550*/  I2F.RP R2, R29 ;  /* 0x0000001d00027306 */ /* 0x000eb00000209400 */
[----:B--2---:R-:W0:Y:S02]  /*0560*/  MUFU.RCP R2, R2 ;  /* 0x0000000200027308 */ /* 0x004e240000001000 */
[----:B0-----:R-:W-:-:S06]  /*0570*/  IADD3 R14, R2, 0xffffffe, RZ ;  /* 0x0ffffffe020e7810 */ /* 0x001fcc0007ffe0ff */
[----:B------:R0:W2:Y:S01]  /*0580*/  F2I.FTZ.U32.TRUNC.NTZ R15, R14 ;  /* 0x0000000e000f7305 */ /* 0x0000a2000021f000 */
[----:B------:R-:W-:-:S06]  /*0590*/  CS2R R4, SRZ ;  /* 0x0000000000047805 */ /* 0x000fcc000001ff00 */
[----:B------:R3:W5:Y:S01]  /*05a0*/  @P6 LDG.E R4, [R18.64] ;  /* 0x0000000812046981 */ /* 0x000762000c1e1900 */
[----:B0-----:R-:W-:-:S03]  /*05b0*/  HFMA2.MMA R14, -RZ, RZ, 0, 0 ;  /* 0x00000000ff0e7435 */ /* 0x001fc600000001ff */
[----:B------:R0:W5:Y:S01]  /*05c0*/  @!P4 LDG.E R5, [R12.64] ;  /* 0x000000080c05c981 */ /* 0x000162000c1e1900 */
[----:B--2---:R-:W-:-:S04]  /*05d0*/  IMAD.MOV R20, RZ, RZ, -R15 ;  /* 0x000000ffff147224 */ /* 0x004fc800078e0a0f */
[----:B---3--:R-:W-:Y:S01]  /*05e0*/  IMAD R19, R20, R29, RZ ;  /* 0x0000001d14137224 */ /* 0x008fe200078e02ff */
[----:B0-----:R-:W-:-:S03]  /*05f0*/  IABS R12, R33 ;  /* 0x00000021000c7213 */ /* 0x001fc60000000000 */
        /* <DEDUP_REMOVED lines=12> */
[----:B-1----:R-:W-:Y:S02]  /*06c0*/  IMAD.MOV.U32 R12, RZ, RZ, c[0x0][0x258] ;  /* 0x00009600ff0c7624 */ /* 0x002fe400078e00ff */
        /* <DEDUP_REMOVED lines=12> */
.L_x_929:
[----:B01----:R-:W-:Y:S05]  /*0790*/  BSYNC B0 ;  /* 0x0000000000007941 */ /* 0x003fea0003800000 */
.L_x_928:
[----:B------:R-:W-:Y:S01]  /*07a0*/  ISETP.GT.U32.AND P2, PT, R29, R2, PT ;  /* 0x000000021d00720c */ /* 0x000fe20003f44070 */
[----:B------:R-:W-:Y:S01]  /*07b0*/  ULDC.U8 UR4, c[0x0][0x1e4] ;  /* 0x0000790000047ab9 */ /* 0x000fe20000000000 */
[----:B-----5:R-:W-:Y:S01]  /*07c0*/  IMAD.MOV.U32 R14, RZ, RZ, R5 ;  /* 0x000000ffff0e7224 */ /* 0x020fe200078e0005 */
[----:B------:R-:W-:Y:S01]  /*07d0*/  ISETP.NE.AND P6, PT, RZ, c[0x0][0x1d4], PT ;  /* 0x00007500ff007a0c */ /* 0x000fe20003fc5270 */
[----:B------:R-:W-:-:S02]  /*07e0*/  IMAD.MOV.U32 R16, RZ, RZ, c[0x0][0x1e0] ;  /* 0x00007800ff107624 */ /* 0x000fc400078e00ff */
[----:B------:R-:W-:Y:S02]  /*07f0*/  @!P3 FADD.FTZ R14, R9, R14 ;  /* 0x0000000e090eb221 */ /* 0x000fe40000010000 */
[----:B------:R-:W-:Y:S02]  /*0800*/  IMAD R35, R8, c[0x0][0x1d4], RZ ;  /* 0x0000750008237a24 */ /* 0x000fe400078e02ff */
[----:B------:R-:W-:Y:S01]  /*0810*/  @P5 FMUL.FTZ R14, R14, R27 ;  /* 0x0000001b0e0e5220 */ /* 0x000fe20000410000 */
[----:B------:R-:W-:Y:S01]  /*0820*/  ISETP.NE.AND P5, PT, RZ, c[0x0][0x1ec], PT ;  /* 0x00007b00ff007a0c */ /* 0x000fe20003fa5270 */
[----:B------:R-:W-:Y:S01]  /*0830*/  FADD.FTZ R15, R3, R18 ;  /* 0x00000012030f7221 */ /* 0x000fe20000010000 */
[----:B------:R-:W-:Y:S01]  /*0840*/  SHF.R.S32.HI R3, RZ, 0x1f, R35 ;  /* 0x0000001fff037819 */ /* 0x000fe20000011423 */
[----:B------:R-:W-:Y:S01]  /*0850*/  @!P2 IMAD.IADD R2, R2, 0x1, -R29 ;  /* 0x000000010202a824 */ /* 0x000fe200078e0a1d */
[----:B------:R-:W-:Y:S01]  /*0860*/  ISETP.GE.AND P2, PT, R33, RZ, PT ;  /* 0x000000ff2100720c */ /* 0x000fe20003f46270 */
[----:B------:R-:W-:-:S12]  /*0870*/  IMAD R22, R10, c[0x0][0x1d8], RZ ;  /* 0x000076000a167a24 */ /* 0x000fd800078e02ff */
        /* <DEDUP_REMOVED lines=44> */
.L_x_932:
[----:B------:R-:W-:Y:S05]  /*0b40*/  BSYNC B0 ;  /* 0x0000000000007941 */ /* 0x000fea0003800000 */
.L_x_931:
[----:B------:R-:W-:Y:S06]  /*0b50*/  BAR.SYNC.DEFER_BLOCKING 0x0 ;  /* 0x0000000000007b1d */ /* 0x000fec0000010000 */
[----:B------:R-:W-:Y:S01]  /*0b60*/  BSSY B0, `(.L_x_933) ;  /* 0x0000005000007945 */ /* 0x000fe20003800000 */
[----:B------:R-:W-:Y:S06]  /*0b70*/  BAR.SYNC.DEFER_BLOCKING 0x0 ;  /* 0x0000000000007b1d */ /* 0x000fec0000010000 */
[----:B------:R-:W-:Y:S05]  /*0b80*/  @!P1 BRA `(.L_x_934) ;  /* 0x0000002000009947 */ /* 0x000fea0003800000 */
[----:B0-----:R0:W1:Y:S04]  /*0b90*/  @!P5 LDS R14, [R5] ;  /* 0x00000000050ed984 */ /* 0x0010680000000800 */
[----:B------:R0:W2:Y:S02]  /*0ba0*/  LDS R15, [R8] ;  /* 0x00000000080f7984 */ /* 0x0000a40000000800 */
.L_x_934:
[----:B------:R-:W-:Y:S05]  /*0bb0*/  BSYNC B0 ;  /* 0x0000000000007941 */ /* 0x000fea0003800000 */
.L_x_933:
[----:B------:R-:W-:Y:S06]  /*0bc0*/  BAR.SYNC.DEFER_BLOCKING 0x0 ;  /* 0x0000000000007b1d */ /* 0x000fec0000010000 */
.L_x_930:
[----:B0-----:R-:W-:Y:S01]  /*0bd0*/  IADD3 R5, R39, -c[0x0][0x1d4], RZ ;  /* 0x8000750027057a10 */ /* 0x001fe20007ffe0ff */
[----:B------:R-:W-:Y:S01]  /*0be0*/  BSSY B0, `(.L_x_935) ;  /* 0x0000018000007945 */ /* 0x000fe20003800000 */
[----:B------:R-:W-:-:S02]  /*0bf0*/  IMAD.MOV.U32 R10, RZ, RZ, RZ ;  /* 0x000000ffff0a7224 */ /* 0x000fc400078e00ff */
[----:B------:R-:W-:Y:S01]  /*0c00*/  IMNMX R5, RZ, R5, !PT ;  /* 0x00000005ff057217 */ /* 0x000fe20007800200 */
[----:B------:R-:W-:Y:S05]  /*0c10*/  @P4 BRA `(.L_x_936) ;  /* 0x0000014000004947 */ /* 0x000fea0003800000 */
[----:B--2---:R0:W-:Y:S01]  /*0c20*/  STS [R0.X4+0x10], R15 ;  /* 0x0000100f00007388 */ /* 0x0041e20000004800 */
[----:B------:R-:W-:Y:S05]  /*0c30*/  @P5 BRA `(.L_x_937) ;  /* 0x0000005000005947 */ /* 0x000fea0003800000 */
[----:B------:R-:W-:Y:S01]  /*0c40*/  IMAD R8, R2, 0x4, R25 ;  /* 0x0000000402087824 */ /* 0x000fe200078e0219 */
[----:B------:R2:W-:Y:S03]  /*0c50*/  STS [R0.X4+0x90], R9 ;  /* 0x0000900900007388 */ /* 0x0005e60000004800 */
[----:B------:R-:W-:-:S04]  /*0c60*/  IMAD R8, R11, c[0x0][0x1d4], R8 ;  /* 0x000075000b087a24 */ /* 0x000fc800078e0208 */
[----:B------:R-:W-:-:S05]  /*0c70*/  IMAD.WIDE R10, R8, R7, c[0x0][0x198] ;  /* 0x00006600080a7625 */ /* 0x000fca00078e0207 */
[----:B-1----:R2:W-:Y:S02]  /*0c80*/  STG.E [R10.64], R14 ;  /* 0x0000000e0a007986 */ /* 0x0025e4000c101908 */
.L_x_937:
[----:B-1----:R-:W-:Y:S01]  /*0c90*/  FMUL.FTZ R57, R14, R15 ;  /* 0x0000000f0e397220 */ /* 0x002fe20000410000 */
[----:B------:R-:W-:Y:S05]  /*0ca0*/  BRA.DIV ~URZ, `(.L_x_938) ;  /* 0x000042827f007947 */ /* 0x000fea000b800000 */
[----:B------:R1:W3:Y:S02]  /*0cb0*/  SHFL.BFLY PT, R30, R57, 0x10, 0x1f ;  /* 0x0e001f00391e7f89 */ /* 0x0002e400000e0000 */
.L_x_1023:
[----:B-1-3--:R-:W-:Y:S01]  /*0cc0*/  FADD.FTZ R57, R57, R30 ;  /* 0x0000001e39397221 */ /* 0x00afe20000010000 */
[----:B------:R-:W-:Y:S05]  /*0cd0*/  BRA.DIV ~URZ, `(.L_x_939) ;  /* 0x000042b27f007947 */ /* 0x000fea000b800000 */
[----:B------:R-:W1:Y:S02]  /*0ce0*/  SHFL.BFLY PT, R7, R57, 0x8, 0x1f ;  /* 0x0d001f0039077f89 */ /* 0x000e6400000e0000 */
[----:B-1----:R-:W-:-:S05]  /*0cf0*/  FADD.FTZ R7, R57, R7 ;  /* 0x0000000739077221 */ /* 0x002fca0000010000 */
[----:B------:R-:W1:Y:S02]  /*0d00*/  SHFL.BFLY PT, R8, R7, 0x4, 0x1f ;  /* 0x0c801f0007087f89 */ /* 0x000e6400000e0000 */
[----:B-1----:R-:W-:-:S05]  /*0d10*/  FADD.FTZ R8, R7, R8 ;  /* 0x0000000807087221 */ /* 0x002fca0000010000 */
[----:B--2---:R-:W1:Y:S02]  /*0d20*/  SHFL.BFLY PT, R9, R8, 0x2, 0x1f ;  /* 0x0c401f0008097f89 */ /* 0x004e6400000e0000 */
[----:B-1----:R-:W-:-:S05]  /*0d30*/  FADD.FTZ R9, R8, R9 ;  /* 0x0000000908097221 */ /* 0x002fca0000010000 */
[----:B------:R1:W2:Y:S02]  /*0d40*/  SHFL.BFLY PT, R30, R9, 0x1, 0x1f ;  /* 0x0c201f00091e7f89 */ /* 0x0002a400000e0000 */
.L_x_1024:
[----:B--2---:R-:W-:Y:S02]  /*0d50*/  FADD.FTZ R10, R30, R9 ;  /* 0x000000091e0a7221 */ /* 0x004fe40000010000 */
.L_x_936:
[----:B------:R-:W-:Y:S05]  /*0d60*/  BSYNC B0 ;  /* 0x0000000000007941 */ /* 0x000fea0003800000 */
.L_x_935:
[----:B------:R-:W-:Y:S01]  /*0d70*/  ISETP.NE.AND P1, PT, R0, RZ, PT ;  /* 0x000000ff0000720c */ /* 0x000fe20003f25270 */
[----:B------:R-:W-:-:S12]  /*0d80*/  IMAD.MOV.U32 R7, RZ, RZ, -0x800001 ;  /* 0xff7fffffff077424 */ /* 0x000fd800078e00ff */
[----:B------:R-:W-:Y:S05]  /*0d90*/  @P1 BRA `(.L_x_940) ;  /* 0x000000e000001947 */ /* 0x000fea0003800000 */
[----:B------:R-:W-:-:S04]  /*0da0*/  ISETP.NE.U32.AND P1, PT, RZ, c[0x0][0x218], PT ;  /* 0x00008600ff007a0c */ /* 0x000fc80003f25070 */
[----:B------:R-:W-:-:S13]  /*0db0*/  ISETP.NE.AND.EX P1, PT, RZ, c[0x0][0x21c], PT, P1 ;  /* 0x00008700ff007a0c */ /* 0x000fda0003f25310 */
[----:B------:R-:W-:Y:S02]  /*0dc0*/  @P1 IMAD.IADD R8, R33, 0x1, -R4 ;  /* 0x0000000121081824 */ /* 0x000fe400078e0a04 */
[----:B-1----:R-:W-:Y:S02]  /*0dd0*/  @P1 IMAD.MOV.U32 R9, RZ, RZ, 0x4 ;  /* 0x00000004ff091424 */ /* 0x002fe400078e00ff */
        /* <DEDUP_REMOVED lines=10> */
.L_x_940:
[----:B------:R-:W-:Y:S01]  /*0e80*/  WARPSYNC 0xffffffff ;  /* 0xffffffff00007948 */ /* 0x000fe20003800000 */
[----:B------:R-:W-:Y:S01]  /*0e90*/  BAR.SYNC.DEFER_BLOCKING 0x0 ;  /* 0x0000000000007b1d */ /* 0x000fe20000010000 */
[----:B------:R-:W-:-:S05]  /*0ea0*/  ISETP.NE.AND P1, PT, RZ, c[0x0][0x1ec], PT ;  /* 0x00007b00ff007a0c */ /* 0x000fca0003f25270 */
[----:B------:R3:W4:Y:S04]  /*0eb0*/  LDS R8, [R25.X4+0x10] ;  /* 0x0000100019087984 */ /* 0x0007280000004800 */
[----:B-1----:R3:W1:Y:S04]  /*0ec0*/  LDS R9, [R25.X4+0x20] ;  /* 0x0000200019097984 */ /* 0x0026680000004800 */
[----:B------:R3:W0:Y:S04]  /*0ed0*/  LDS R10, [R25.X4+0x30] ;  /* 0x00003000190a7984 */ /* 0x0006280000004800 */
[----:B------:R3:W2:Y:S04]  /*0ee0*/  LDS R11, [R25.X4+0x40] ;  /* 0x00004000190b7984 */ /* 0x0006a80000004800 */
[----:B------:R3:W0:Y:S04]  /*0ef0*/  LDS R12, [R25.X4+0x50] ;  /* 0x00005000190c7984 */ /* 0x0006280000004800 */
[----:B------:R3:W0:Y:S04]  /*0f00*/  LDS R13, [R25.X4+0x60] ;  /* 0x00006000190d7984 */ /* 0x0006280000004800 */
[----:B------:R3:W0:Y:S04]  /*0f10*/  LDS R14, [R25.X4+0x70] ;  /* 0x00007000190e7984 */ /* 0x0006280000004800 */
[----:B0-2---:R3:W0:Y:S01]  /*0f20*/  LDS R15, [R25.X4+0x80] ;  /* 0x00008000190f7984 */ /* 0x0056220000004800 */
[----:B------:R-:W-:Y:S05]  /*0f30*/  @P1 BRA `(.L_x_941) ;  /* 0x0000008000001947 */ /* 0x000fea0003800000 */
[----:B------:R2:W3:Y:S04]  /*0f40*/  LDS R16, [R25.X4+0x90] ;  /* 0x0000900019107984 */ /* 0x0004e80000004800 */
[----:B------:R2:W4:Y:S04]  /*0f50*/  LDS R17, [R25.X4+0xa0] ;  /* 0x0000a00019117984 */ /* 0x0005280000004800 */
[----:B------:R2:W1:Y:S04]  /*0f60*/  LDS R18, [R25.X4+0xb0] ;  /* 0x0000b00019127984 */ /* 0x0004680000004800 */
[----:B------:R2:W0:Y:S04]  /*0f70*/  LDS R19, [R25.X4+0xc0] ;  /* 0x0000c00019137984 */ /* 0x0004280000004800 */
[----:B------:R2:W0:Y:S04]  /*0f80*/  LDS R20, [R25.X4+0xd0] ;  /* 0x0000d00019147984 */ /* 0x0004280000004800 */
[----:B------:R2:W0:Y:S04]  /*0f90*/  LDS R21, [R25.X4+0xe0] ;  /* 0x0000e00019157984 */ /* 0x0004280000004800 */
[----:B------:R2:W0:Y:S04]  /*0fa0*/  LDS R32, [R25.X4+0xf0] ;  /* 0x0000f00019207984 */ /* 0x0004280000004800 */
[----:B------:R2:W0:Y:S02]  /*0fb0*/  LDS R37, [R25.X4+0x100] ;  /* 0x0001000019257984 */ /* 0x0004240000004800 */
.L_x_941:
[----:B------:R-:W-:Y:S01]  /*0fc0*/  IADD3 R24, R33, 0x7, -R5 ;  /* 0x0000000721187810 */ /* 0x000fe20007ffe805 */
[----:B------:R-:W-:Y:S01]  /*0fd0*/  BSSY B0, `(.L_x_942) ;  /* 0x0000123000007945 */ /* 0x000fe20003800000 */
[----:B------:R-:W-:Y:S01]  /*0fe0*/  LEA.HI.SX32 R40, R6, R5, 0x1e ;  /* 0x0000000506287211 */ /* 0x000fe200078ff2ff */
[----:B------:R-:W-:Y:S01]  /*0ff0*/  IMAD R6, R22, c[0x0][0x1d0], R23 ;  /* 0x0000740016067a24 */ /* 0x000fe200078e0217 */
[----:B------:R-:W-:-:S03]  /*1000*/  SHF.R.S32.HI R27, RZ, 0x1f, R24 ;  /* 0x0000001fff1b7819 */ /* 0x000fc60000011418 */
[----:B------:R-:W-:Y:S01]  /*1010*/  IMAD.SHL.U32 R6, R6, 0x20, RZ ;  /* 0x0000002006067824 */ /* 0x000fe200078e00ff */
[----:B------:R-:W-:-:S04]  /*1020*/  LEA.HI R27, R27, R24, RZ, 0x3 ;  /* 0x000000181b1b7211 */ /* 0x000fc800078f18ff */
[----:B------:R-:W-:-:S05]  /*1030*/  LOP3.LUT R38, R27, 0xfffffff8, RZ, 0xc0, !PT ;  /* 0xfffffff81b267812 */ /* 0x000fca00078ec0ff */
[----:B------:R-:W-:-:S05]  /*1040*/  IMAD.IADD R38, R38, 0x1, R5 ;  /* 0x0000000126267824 */ /* 0x000fca00078e0205 */
[----:B------:R-:W-:-:S13]  /*1050*/  ISETP.GE.AND P1, PT, R40, R38, PT ;  /* 0x000000262800720c */ /* 0x000fda0003f26270 */
[----:B------:R-:W-:Y:S05]  /*1060*/  @P1 BRA `(.L_x_943) ;  /* 0x0000119000001947 */ /* 0x000fea0003800000 */
[----:B------:R-:W-:Y:S01]  /*1070*/  IMAD R24, R36, c[0x0][0x1d8], R23 ;  /* 0x0000760024187a24 */ /* 0x000fe200078e0217 */
[----:B------:R-:W-:Y:S01]  /*1080*/  IADD3 R45, -R39, 0x1, RZ ;  /* 0x00000001272d7810 */ /* 0x000fe20007ffe1ff */
[--C-:B------:R-:W-:Y:S02]  /*1090*/  IMAD R41, R34, c[0x0][0x1d4], R25.reuse ;  /* 0x0000750022297a24 */ /* 0x100fe400078e0219 */
[--C-:B------:R-:W-:Y:S02]  /*10a0*/  IMAD R24, R24, 0x20, R25.reuse ;  /* 0x0000002018187824 */ /* 0x100fe400078e0219 */
[----:B------:R-:W-:Y:S01]  /*10b0*/  IMAD R42, R6, c[0x0][0x1d4], R25 ;  /* 0x00007500062a7a24 */ /* 0x000fe200078e0219 */
[----:B------:R-:W-:Y:S01]  /*10c0*/  SHF.R.S32.HI R44, RZ, 0x1f, R41 ;  /* 0x0000001fff2c7819 */ /* 0x000fe20000011429 */
[----:B------:R-:W-:Y:S01]  /*10d0*/  IMAD.MOV.U32 R47, RZ, RZ, c[0x0][0x1e8] ;  /* 0x00007a00ff2f7624 */ /* 0x000fe200078e00ff */
[----:B------:R-:W-:Y:S01]  /*10e0*/  IADD3 R26, R24, 0x4, RZ ;  /* 0x00000004181a7810 */ /* 0x000fe20007ffe0ff */
[----:B------:R-:W-:Y:S01]  /*10f0*/  IMAD.MOV.U32 R27, RZ, RZ, 0x4 ;  /* 0x00000004ff1b7424 */ /* 0x000fe200078e00ff */
[----:B------:R-:W-:Y:S01]  /*1100*/  SHF.R.S32.HI R46, RZ, 0x1f, R42 ;  /* 0x0000001fff2e7819 */ /* 0x000fe2000001142a */
[----:B------:R-:W-:Y:S01]  /*1110*/  IMAD R43, R23, c[0x0][0x220], R33 ;  /* 0x00008800172b7a24 */ /* 0x000fe200078e0221 */
[----:B------:R-:W-:Y:S01]  /*1120*/  IADD3 R47, R47, c[0x0][0x210], RZ ;  /* 0x000084002f2f7a10 */ /* 0x000fe20007ffe0ff */
[----:B------:R-:W-:-:S04]  /*1130*/  IMAD.WIDE R22, R23, R27, c[0x0][0x228] ;  /* 0x00008a0017167625 */ /* 0x000fc800078e021b */
[----:B--23--:R-:W-:-:S04]  /*1140*/  IMAD.WIDE R24, R24, R27, c[0x0][0x230] ;  /* 0x00008c0018187625 */ /* 0x00cfc800078e021b */
[----:B------:R-:W-:-:S04]  /*1150*/  IMAD.WIDE R26, R26, R27, c[0x0][0x230] ;  /* 0x00008c001a1a7625 */ /* 0x000fc800078e021b */
.L_x_964:
[----:B------:R-:W-:Y:S02]  /*1160*/  IABS R57, c[0x0][0x1d4] ;  /* 0x0000750000397a13 */ /* 0x000fe40000000000 */
[----:B------:R-:W-:Y:S02]  /*1170*/  ISETP.NE.U32.AND P1, PT, RZ, c[0x0][0x200], PT ;  /* 0x00008000ff007a0c */ /* 0x000fe40003f25070 */
[----:B------:R-:W2:Y:S02]  /*1180*/  I2F.RP R59, R57 ;  /* 0x00000039003b7306 */ /* 0x000ea40000209400 */
[----:B------:R-:W-:-:S13]  /*1190*/  ISETP.NE.AND.EX P1, PT, RZ, c[0x0][0x204], PT, P1 ;  /* 0x00008100ff007a0c */ /* 0x000fda0003f25310 */
[----:B------:R-:W-:Y:S01]  /*11a0*/  @P1 SHF.R.S32.HI R28, RZ, 0x1f, R40 ;  /* 0x0000001fff1c1819 */ /* 0x000fe20000011428 */
[----:B--2---:R-:W2:Y:S01]  /*11b0*/  MUFU.RCP R59, R59 ;  /* 0x0000003b003b7308 */ /* 0x004ea20000001000 */
[----:B------:R-:W-:-:S04]  /*11c0*/  @P1 IADD3 R30, P2, P3, R40, c[0x0][0x200], R35 ;  /* 0x00008000281e1a10 */ /* 0x000fc80007b5e023 */
[----:B------:R-:W-:Y:S02]  /*11d0*/  @P1 IADD3.X R31, R28, c[0x0][0x204], R3, P2, P3 ;  /* 0x000081001c1f1a10 */ /* 0x000fe400017e6403 */
[----:B--2---:R-:W-:-:S03]  /*11e0*/  IADD3 R29, R59, 0xffffffe, RZ ;  /* 0x0ffffffe3b1d7810 */ /* 0x004fc60007ffe0ff */
[----:B------:R2:W5:Y:S01]  /*11f0*/  @P1 LDG.E.U8 R48, [R30.64] ;  /* 0x000000081e301981 */ /* 0x000562000c1e1100 */
[----:B------:R-:W-:Y:S01]  /*1200*/  IABS R58, R40 ;  /* 0x00000028003a7213 */ /* 0x000fe20000000000 */
[----:B------:R-:W-:Y:S01]  /*1210*/  BSSY B1, `(.L_x_944) ;  /* 0x000002b000017945 */ /* 0x000fe20003800000 */
[----:B------:R-:W-:Y:S01]  /*1220*/  ISETP.GE.AND P3, PT, R40, RZ, PT ;  /* 0x000000ff2800720c */ /* 0x000fe20003f66270 */
[----:B------:R-:W3:Y:S01]  /*1230*/  F2I.FTZ.U32.TRUNC.NTZ R29, R29 ;  /* 0x0000001d001d7305 */ /* 0x000ee2000021f000 */
[----:B------:R-:W-:Y:S01]  /*1240*/  ISETP.NE.AND P4, PT, RZ, c[0x0][0x1d4], PT ;  /* 0x00007500ff007a0c */ /* 0x000fe20003f85270 */
[----:B---3--:R-:W-:-:S04]  /*1250*/  IMAD.MOV R28, RZ, RZ, -R29 ;  /* 0x000000ffff1c7224 */ /* 0x008fc800078e0a1d */
        /* <DEDUP_REMOVED lines=9> */
[----:B------:R-:W-:Y:S02]  /*12f0*/  @!P2 IADD3 R58, R58, -R57, RZ ;  /* 0x800000393a3aa210 */ /* 0x000fe40007ffe0ff */
[----:B------:R-:W-:-:S03]  /*1300*/  ISETP.GE.AND P2, PT, R40, R33, PT ;  /* 0x000000212800720c */ /* 0x000fc60003f46270 */
[----:B------:R-:W-:Y:S01]  /*1310*/  @!P3 IMAD.MOV R58, RZ, RZ, -R58 ;  /* 0x000000ffff3ab224 */ /* 0x000fe200078e0a3a */
[----:B------:R-:W-:-:S04]  /*1320*/  @!P4 LOP3.LUT R58, RZ, c[0x0][0x1d4], RZ, 0x33, !PT ;  /* 0x00007500ff3aca12 */ /* 0x000fc800078e33ff */
[----:B------:R-:W-:-:S04]  /*1330*/  IADD3 R29, P3, R35, R58, RZ ;  /* 0x0000003a231d7210 */ /* 0x000fc80007f7e0ff */
[----:B--2---:R-:W-:Y:S02]  /*1340*/  LEA.HI.X.SX32 R30, R58, R3, 0x1, P3 ;  /* 0x000000033a1e7211 */ /* 0x004fe400018f0eff */
[----:B------:R-:W-:-:S04]  /*1350*/  LEA R28, P3, R29, c[0x0][0x1a8], 0x2 ;  /* 0x00006a001d1c7a11 */ /* 0x000fc800078610ff */
[----:B------:R-:W-:Y:S01]  /*1360*/  LEA.HI.X R29, R29, c[0x0][0x1ac], R30, 0x2, P3 ;  /* 0x00006b001d1d7a11 */ /* 0x000fe200018f141e */
        /* <DEDUP_REMOVED lines=13> */
[----:B--2---:R-:W2:Y:S01]  /*1440*/  @P0 LDG.E R30, [R24.64] ;  /* 0x00000008181e0981 */ /* 0x004ea2000c1e1900 */
[----:B-----5:R-:W-:Y:S01]  /*1450*/  FADD.FTZ R49, R16, R49 ;  /* 0x0000003110317221 */ /* 0x020fe20000010000 */
[----:B------:R-:W-:-:S04]  /*1460*/  IADD3 R31, P3, R41, R57, RZ ;  /* 0x00000039291f7210 */ /* 0x000fc80007f7e0ff */
[----:B------:R-:W-:Y:S01]  /*1470*/  LEA.HI.X.SX32 R60, R57, R44, 0x1, P3 ;  /* 0x0000002c393c7211 */ /* 0x000fe200018f0eff */
[----:B--2---:R-:W-:Y:S01]  /*1480*/  @P0 FMUL.FTZ R49, R49, R30 ;  /* 0x0000001e31310220 */ /* 0x004fe20000410000 */
[----:B------:R-:W-:-:S04]  /*1490*/  LEA R30, P3, R31, c[0x0][0x198], 0x2 ;  /* 0x000066001f1e7a11 */ /* 0x000fc800078610ff */
[----:B------:R-:W-:-:S05]  /*14a0*/  LEA.HI.X R31, R31, c[0x0][0x19c], R60, 0x2, P3 ;  /* 0x000067001f1f7a11 */ /* 0x000fca00018f143c */
[----:B------:R2:W-:Y:S04]  /*14b0*/  STG.E [R30.64], R49 ;  /* 0x000000311e007986 */ /* 0x0005e8000c101908 */
.L_x_945:
[----:B--2---:R-:W-:Y:S05]  /*14c0*/  BSYNC B1 ;  /* 0x0000000000017941 */ /* 0x004fea0003800000 */
.L_x_944:
[----:B------:R-:W-:Y:S01]  /*14d0*/  BSSY B1, `(.L_x_946) ;  /* 0x0000017000017945 */ /* 0x000fe20003800000 */
[----:B------:R-:W-:Y:S01]  /*14e0*/  IADD3 R58, R58, c[0x0][0x1d4], RZ ;  /* 0x000075003a3a7a10 */ /* 0x000fe20007ffe0ff */
        /* <DEDUP_REMOVED lines=14> */
[----:B----45:R-:W-:-:S04]  /*15d0*/  FADD.FTZ R50, R17, R50 ;  /* 0x0000003211327221 */ /* 0x030fc80000010000 */
[----:B--2---:R-:W-:Y:S01]  /*15e0*/  @P0 FMUL.FTZ R50, R50, R31 ;  /* 0x0000001f32320220 */ /* 0x004fe20000410000 */
[----:B------:R-:W-:-:S04]  /*15f0*/  IADD3 R31, P3, R41, R57, RZ ;  /* 0x00000039291f7210 */ /* 0x000fc80007f7e0ff */
[----:B------:R-:W-:Y:S02]  /*1600*/  LEA.HI.X.SX32 R60, R57, R44, 0x1, P3 ;  /* 0x0000002c393c7211 */ /* 0x000fe400018f0eff */
[----:B------:R-:W-:-:S04]  /*1610*/  LEA R30, P3, R31, c[0x0][0x198], 0x2 ;  /* 0x000066001f1e7a11 */ /* 0x000fc800078610ff */
[----:B------:R-:W-:-:S05]  /*1620*/  LEA.HI.X R31, R31, c[0x0][0x19c], R60, 0x2, P3 ;  /* 0x000067001f1f7a11 */ /* 0x000fca00018f143c */
[----:B------:R2:W-:Y:S04]  /*1630*/  STG.E [R30.64], R50 ;  /* 0x000000321e007986 */ /* 0x0005e8000c101908 */
.L_x_947:
[----:B--2---:R-:W-:Y:S05]  /*1640*/  BSYNC B1 ;  /* 0x0000000000017941 */ /* 0x004fea0003800000 */
.L_x_946:
        /* <DEDUP_REMOVED lines=15> */
[----:B--2---:R-:W2:Y:S01]  /*1740*/  @P0 LDG.E R30, [R26.64+0x10] ;  /* 0x000010081a1e0981 */ /* 0x004ea2000c1e1900 */
[----:B-1---5:R-:W-:Y:S01]  /*1750*/  FADD.FTZ R51, R18, R51 ;  /* 0x0000003312337221 */ /* 0x022fe20000010000 */
[----:B------:R-:W-:-:S04]  /*1760*/  IADD3 R31, P3, R41, R57, RZ ;  /* 0x00000039291f7210 */ /* 0x000fc80007f7e0ff */
[----:B------:R-:W-:Y:S01]  /*1770*/  LEA.HI.X.SX32 R60, R57, R44, 0x1, P3 ;  /* 0x0000002c393c7211 */ /* 0x000fe200018f0eff */
[----:B--2---:R-:W-:Y:S01]  /*1780*/  @P0 FMUL.FTZ R51, R51, R30 ;  /* 0x0000001e33330220 */ /* 0x004fe20000410000 */
[----:B------:R-:W-:-:S04]  /*1790*/  LEA R30, P3, R31, c[0x0][0x198], 0x2 ;  /* 0x000066001f1e7a11 */ /* 0x000fc800078610ff */
[----:B------:R-:W-:-:S05]  /*17a0*/  LEA.HI.X R31, R31, c[0x0][0x19c], R60, 0x2, P3 ;  /* 0x000067001f1f7a11 */ /* 0x000fca00018f143c */
[----:B------:R1:W-:Y:S04]  /*17b0*/  STG.E [R30.64], R51 ;  /* 0x000000331e007986 */ /* 0x0003e8000c101908 */
.L_x_949:
[----:B--2---:R-:W-:Y:S05]  /*17c0*/  BSYNC B1 ;  /* 0x0000000000017941 */ /* 0x004fea0003800000 */
.L_x_948:
[----:B------:R-:W-:Y:S01]  /*17d0*/  BSSY B1, `(.L_x_950) ;  /* 0x0000017000017945 */ /* 0x000fe20003800000 */
[----:B------:R-:W-:Y:S01]  /*17e0*/  IADD3 R58, R58, c[0x0][0x1d4], RZ ;  /* 0x000075003a3a7a10 */ /* 0x000fe20007ffe0ff */
[----:B------:R-:W-:Y:S05]  /*17f0*/  @P2 BRA `(.L_x_951) ;  /* 0x0000014000002947 */ /* 0x000fea0003800000 */
[----:B-1----:R-:W2:Y:S01]  /*1800*/  LDG.E R30, [R28.64] ;  /* 0x000000081c1e7981 */ /* 0x002ea2000c1e1900 */
        /* <DEDUP_REMOVED lines=11> */
[----:B-1----:R-:W2:Y:S01]  /*18c0*/  @P0 LDG.E R31, [R26.64+0x20] ;  /* 0x000020081a1f0981 */ /* 0x002ea2000c1e1900 */
[----:B0----5:R-:W-:-:S04]  /*18d0*/  FADD.FTZ R52, R19, R52 ;  /* 0x0000003413347221 */ /* 0x021fc80000010000 */
[----:B--2---:R-:W-:Y:S01]  /*18e0*/  @P0 FMUL.FTZ R52, R52, R31 ;  /* 0x0000001f34340220 */ /* 0x004fe20000410000 */
[----:B------:R-:W-:-:S04]  /*18f0*/  IADD3 R31, P3, R41, R57, RZ ;  /* 0x00000039291f7210 */ /* 0x000fc80007f7e0ff */
[----:B------:R-:W-:Y:S02]  /*1900*/  LEA.HI.X.SX32 R60, R57, R44, 0x1, P3 ;  /* 0x0000002c393c7211 */ /* 0x000fe400018f0eff */
[----:B------:R-:W-:-:S04]  /*1910*/  LEA R30, P3, R31, c[0x0][0x198], 0x2 ;  /* 0x000066001f1e7a11 */ /* 0x000fc800078610ff */
[----:B------:R-:W-:-:S05]  /*1920*/  LEA.HI.X R31, R31, c[0x0][0x19c], R60, 0x2, P3 ;  /* 0x000067001f1f7a11 */ /* 0x000fca00018f143c */
[----:B------:R0:W-:Y:S04]  /*1930*/  STG.E [R30.64], R52 ;  /* 0x000000341e007986 */ /* 0x0001e8000c101908 */
.L_x_951:
[----:B-1----:R-:W-:Y:S05]  /*1940*/  BSYNC B1 ;  /* 0x0000000000017941 */ /* 0x002fea0003800000 */
.L_x_950:
[----:B------:R-:W-:Y:S01]  /*1950*/  BSSY B1, `(.L_x_952) ;  /* 0x0000017000017945 */ /* 0x000fe20003800000 */
[----:B------:R-:W-:Y:S01]  /*1960*/  IADD3 R58, R58, c[0x0][0x1d4], RZ ;  /* 0x000075003a3a7a10 */ /* 0x000fe20007ffe0ff */
[----:B------:R-:W-:Y:S05]  /*1970*/  @P2 BRA `(.L_x_953) ;  /* 0x0000014000002947 */ /* 0x000fea0003800000 */
[----:B0-----:R-:W2:Y:S01]  /*1980*/  LDG.E R30, [R28.64] ;  /* 0x000000081c1e7981 */ /* 0x001ea2000c1e1900 */
        /* <DEDUP_REMOVED lines=11> */
[----:B0-----:R-:W2:Y:S01]  /*1a40*/  @P0 LDG.E R30, [R26.64+0x30] ;  /* 0x000030081a1e0981 */ /* 0x001ea2000c1e1900 */
[----:B-----5:R-:W-:Y:S01]  /*1a50*/  FADD.FTZ R53, R20, R53 ;  /* 0x0000003514357221 */ /* 0x020fe20000010000 */
[----:B------:R-:W-:-:S04]  /*1a60*/  IADD3 R31, P3, R41, R57, RZ ;  /* 0x00000039291f7210 */ /* 0x000fc80007f7e0ff */
[----:B------:R-:W-:Y:S01]  /*1a70*/  LEA.HI.X.SX32 R60, R57, R44, 0x1, P3 ;  /* 0x0000002c393c7211 */ /* 0x000fe200018f0eff */
[----:B--2---:R-:W-:Y:S01]  /*1a80*/  @P0 FMUL.FTZ R53, R53, R30 ;  /* 0x0000001e35350220 */ /* 0x004fe20000410000 */
[----:B------:R-:W-:-:S04]  /*1a90*/  LEA R30, P3, R31, c[0x0][0x198], 0x2 ;  /* 0x000066001f1e7a11 */ /* 0x000fc800078610ff */
[----:B------:R-:W-:-:S05]  /*1aa0*/  LEA.HI.X R31, R31, c[0x0][0x19c], R60, 0x2, P3 ;  /* 0x000067001f1f7a11 */ /* 0x000fca00018f143c */
[----:B------:R0:W-:Y:S04]  /*1ab0*/  STG.E [R30.64], R53 ;  /* 0x000000351e007986 */ /* 0x0001e8000c101908 */
.L_x_953:
[----:B0-----:R-:W-:Y:S05]  /*1ac0*/  BSYNC B1 ;  /* 0x0000000000017941 */ /* 0x001fea0003800000 */
.L_x_952:
        /* <DEDUP_REMOVED lines=16> */
[----:B-----5:R-:W-:-:S04]  /*1bd0*/  FADD.FTZ R54, R21, R54 ;  /* 0x0000003615367221 */ /* 0x020fc80000010000 */
[----:B--2---:R-:W-:Y:S01]  /*1be0*/  @P0 FMUL.FTZ R54, R54, R31 ;  /* 0x0000001f36360220 */ /* 0x004fe20000410000 */
[----:B------:R-:W-:-:S04]  /*1bf0*/  IADD3 R31, P3, R41, R57, RZ ;  /* 0x00000039291f7210 */ /* 0x000fc80007f7e0ff */
[----:B------:R-:W-:Y:S02]  /*1c00*/  LEA.HI.X.SX32 R60, R57, R44, 0x1, P3 ;  /* 0x0000002c393c7211 */ /* 0x000fe400018f0eff */
[----:B------:R-:W-:-:S04]  /*1c10*/  LEA R30, P3, R31, c[0x0][0x198], 0x2 ;  /* 0x000066001f1e7a11 */ /* 0x000fc800078610ff */
[----:B------:R-:W-:-:S05]  /*1c20*/  LEA.HI.X R31, R31, c[0x0][0x19c], R60, 0x2, P3 ;  /* 0x000067001f1f7a11 */ /* 0x000fca00018f143c */
[----:B------:R0:W-:Y:S04]  /*1c30*/  STG.E [R30.64], R54 ;  /* 0x000000361e007986 */ /* 0x0001e8000c101908 */
.L_x_955:
[----:B0-----:R-:W-:Y:S05]  /*1c40*/  BSYNC B1 ;  /* 0x0000000000017941 */ /* 0x001fea0003800000 */
.L_x_954:
        /* <DEDUP_REMOVED lines=23> */
.L_x_957:
[----:B0-----:R-:W-:Y:S05]  /*1dc0*/  BSYNC B1 ;  /* 0x0000000000017941 */ /* 0x001fea0003800000 */
.L_x_956:
[----:B------:R-:W-:Y:S01]  /*1dd0*/  BSSY B1, `(.L_x_958) ;  /* 0x0000017000017945 */ /* 0x000fe20003800000 */
[----:B------:R-:W-:Y:S05]  /*1de0*/  @P2 BRA `(.L_x_959) ;  /* 0x0000015000002947 */ /* 0x000fea0003800000 */
[----:B------:R-:W2:Y:S01]  /*1df0*/  LDG.E R28, [R28.64] ;  /* 0x000000081c1c7981 */ /* 0x000ea2000c1e1900 */
[----:B------:R-:W-:-:S05]  /*1e00*/  IADD3 R30, R58, c[0x0][0x1d4], RZ ;  /* 0x000075003a1e7a10 */ /* 0x000fca0007ffe0ff */
[----:B------:R-:W-:Y:S02]  /*1e10*/  IMAD.SHL.U32 R30, R30, 0x4, RZ ;  /* 0x000000041e1e7824 */ /* 0x000fe400078e00ff */
[----:B--2---:R-:W-:-:S05]  /*1e20*/  IMAD R31, R28, c[0x0][0x1d8], RZ ;  /* 0x000076001c1f7a24 */ /* 0x004fca00078e02ff */
[----:B------:R-:W-:-:S05]  /*1e30*/  SHF.L.U32 R31, R31, 0x5, RZ ;  /* 0x000000051f1f7819 */ /* 0x000fca00000006ff */
        /* <DEDUP_REMOVED lines=9> */
[----:B------:R-:W-:Y:S01]  /*1ed0*/  IADD3 R29, P2, R41, R30, RZ ;  /* 0x0000001e291d7210 */ /* 0x000fe20007f5e0ff */
[----:B-----5:R-:W-:-:S03]  /*1ee0*/  FADD.FTZ R56, R37, R56 ;  /* 0x0000003825387221 */ /* 0x020fc60000010000 */
[----:B------:R-:W-:Y:S02]  /*1ef0*/  LEA.HI.X.SX32 R30, R30, R44, 0x1, P2 ;  /* 0x0000002c1e1e7211 */ /* 0x000fe400010f0eff */
[----:B------:R-:W-:-:S04]  /*1f00*/  LEA R28, P2, R29, c[0x0][0x198], 0x2 ;  /* 0x000066001d1c7a11 */ /* 0x000fc800078410ff */
[----:B------:R-:W-:Y:S01]  /*1f10*/  LEA.HI.X R29, R29, c[0x0][0x19c], R30, 0x2, P2 ;  /* 0x000067001d1d7a11 */ /* 0x000fe200010f141e */
[----:B--2---:R-:W-:-:S05]  /*1f20*/  @P0 FMUL.FTZ R56, R56, R31 ;  /* 0x0000001f38380220 */ /* 0x004fca0000410000 */
[----:B------:R0:W-:Y:S03]  /*1f30*/  STG.E [R28.64], R56 ;  /* 0x000000381c007986 */ /* 0x0001e6000c101908 */
.L_x_959:
[----:B0-----:R-:W-:Y:S05]  /*1f40*/  BSYNC B1 ;  /* 0x0000000000017941 */ /* 0x001fea0003800000 */
.L_x_958:
[----:B-----5:R-:W-:Y:S01]  /*1f50*/  FMUL.FTZ R28, R9, R50 ;  /* 0x00000032091c7220 */ /* 0x020fe20000410000 */
[----:B------:R-:W-:-:S03]  /*1f60*/  ISETP.NE.AND P1, PT, R48, RZ, P1 ;  /* 0x000000ff3000720c */ /* 0x000fc60000f25270 */
[----:B----4-:R-:W-:-:S04]  /*1f70*/  FFMA.FTZ R28, R8, R49, R28 ;  /* 0x00000031081c7223 */ /* 0x010fc8000001001c */
[----:B------:R-:W-:-:S04]  /*1f80*/  FFMA.FTZ R28, R10, R51, R28 ;  /* 0x000000330a1c7223 */ /* 0x000fc8000001001c */
[----:B------:R-:W-:-:S04]  /*1f90*/  FFMA.FTZ R28, R11, R52, R28 ;  /* 0x000000340b1c7223 */ /* 0x000fc8000001001c */
[----:B------:R-:W-:-:S04]  /*1fa0*/  FFMA.FTZ R28, R12, R53, R28 ;  /* 0x000000350c1c7223 */ /* 0x000fc8000001001c */
[----:B------:R-:W-:-:S04]  /*1fb0*/  FFMA.FTZ R28, R13, R54, R28 ;  /* 0x000000360d1c7223 */ /* 0x000fc8000001001c */
[----:B------:R-:W-:-:S04]  /*1fc0*/  FFMA.FTZ R28, R14, R55, R28 ;  /* 0x000000370e1c7223 */ /* 0x000fc8000001001c */
[----:B------:R-:W-:Y:S01]  /*1fd0*/  FFMA.FTZ R57, R15, R56, R28 ;  /* 0x000000380f397223 */ /* 0x000fe2000001001c */
[----:B------:R-:W-:Y:S05]  /*1fe0*/  BRA.DIV ~URZ, `(.L_x_960) ;  /* 0x000031327f007947 */ /* 0x000fea000b800000 */
[----:B------:R0:W1:Y:S02]  /*1ff0*/  SHFL.BFLY PT, R30, R57, 0x2, 0x1f ;  /* 0x0c401f00391e7f89 */ /* 0x00006400000e0000 */
.L_x_1025:
[----:B01----:R-:W-:Y:S01]  /*2000*/  FADD.FTZ R57, R57, R30 ;  /* 0x0000001e39397221 */ /* 0x003fe20000010000 */
[----:B------:R-:W-:Y:S05]  /*2010*/  BRA.DIV ~URZ, `(.L_x_961) ;  /* 0x000031627f007947 */ /* 0x000fea000b800000 */
[----:B------:R0:W1:Y:S02]  /*2020*/  SHFL.BFLY PT, R30, R57, 0x1, 0x1f ;  /* 0x0c201f00391e7f89 */ /* 0x00006400000e0000 */
.L_x_1026:
        /* <DEDUP_REMOVED lines=16> */
[----:B------:R-:W-:-:S06]  /*2130*/  @P2 IADD3 R31, R31, R40, R45 ;  /* 0x000000281f1f2210 */ /* 0x000fcc0007ffe02d */
[----:B------:R-:W2:Y:S01]  /*2140*/  @P2 I2F R31, R31 ;  /* 0x0000001f001f2306 */ /* 0x000ea20000201400 */
[----:B------:R-:W-:Y:S02]  /*2150*/  FMUL.FTZ R30, R30, c[0x0][0x1f0] ;  /* 0x00007c001e1e7a20 */ /* 0x000fe40000410000 */
[----:B0-----:R-:W-:Y:S02]  /*2160*/  IMAD.IADD R57, R40, 0x1, -R5 ;  /* 0x0000000128397824 */ /* 0x001fe400078e0a05 */
[----:B---3--:R-:W-:-:S04]  /*2170*/  @P3 FADD.FTZ R30, R30, R29 ;  /* 0x0000001d1e1e3221 */ /* 0x008fc80000010000 */
[----:B--2---:R-:W-:-:S05]  /*2180*/  @P2 FFMA.FTZ R30, R31, R48, R30 ;  /* 0x000000301f1e2223 */ /* 0x004fca000001001e */
[----:B------:R0:W-:Y:S01]  /*2190*/  STS [R57.X4+0x110], R30 ;  /* 0x0001101e39007388 */ /* 0x0001e20000004800 */
[----:B------:R-:W-:-:S03]  /*21a0*/  @!P1 FMNMX.FTZ R7, R7, R30, !PT ;  /* 0x0000001e07079209 */ /* 0x000fc60007810000 */
.L_x_963:
[----:B------:R-:W-:Y:S05]  /*21b0*/  BSYNC B1 ;  /* 0x0000000000017941 */ /* 0x000fea0003800000 */
.L_x_962:
[----:B------:R-:W-:-:S04]  /*21c0*/  IADD3 R40, R40, 0x10, RZ ;  /* 0x0000001028287810 */ /* 0x000fc80007ffe0ff */
[----:B------:R-:W-:-:S13]  /*21d0*/  ISETP.GE.AND P1, PT, R40, R38, PT ;  /* 0x000000262800720c */ /* 0x000fda0003f26270 */
[----:B0-----:R-:W-:Y:S01]  /*21e0*/  @P1 CALL.REL.NOINC `(.L_x_943) ;  /* 0x0000001000001944 */ /* 0x001fe20003c00000 */
[----:B------:R-:W-:Y:S05]  /*21f0*/  BRA `(.L_x_964) ;  /* 0xffffef6000007947 */ /* 0x000fea000383ffff */
.L_x_943:
[----:B------:R-:W-:Y:S05]  /*2200*/  BSYNC B0 ;  /* 0x0000000000007941 */ /* 0x000fea0003800000 */
.L_x_942:
[----:B-1----:R-:W-:Y:S01]  /*2210*/  SHF.R.S32.HI R9, RZ, 0x1f, R0 ;  /* 0x0000001fff097819 */ /* 0x002fe20000011400 */
[----:B------:R-:W-:Y:S05]  /*2220*/  BRA.DIV ~URZ, `(.L_x_965) ;  /* 0x00002fb27f007947 */ /* 0x000fea000b800000 */
[----:B------:R1:W2:Y:S02]  /*2230*/  SHFL.BFLY PT, R30, R7, 0x10, 0x1f ;  /* 0x0e001f00071e7f89 */ /* 0x0002a400000e0000 */
.L_x_1027:
[----:B--2---:R-:W-:Y:S01]  /*2240*/  FMNMX.FTZ R57, R30, R7, !PT ;  /* 0x000000071e397209 */ /* 0x004fe20007810000 */
[----:B------:R-:W-:Y:S05]  /*2250*/  BRA.DIV ~URZ, `(.L_x_966) ;  /* 0x00002ff27f007947 */ /* 0x000fea000b800000 */
[----:B------:R-:W2:Y:S02]  /*2260*/  SHFL.BFLY PT, R4, R57, 0x8, 0x1f ;  /* 0x0d001f0039047f89 */ /* 0x000ea400000e0000 */
[----:B--2---:R-:W-:-:S05]  /*2270*/  FMNMX.FTZ R4, R57, R4, !PT ;  /* 0x0000000439047209 */ /* 0x004fca0007810000 */
[----:B------:R2:W1:Y:S02]  /*2280*/  SHFL.BFLY PT, R30, R4, 0x4, 0x1f ;  /* 0x0c801f00041e7f89 */ /* 0x00046400000e0000 */
.L_x_1028:
[----:B-1----:R-:W-:Y:S01]  /*2290*/  LEA.HI R7, R9, R0, RZ, 0x5 ;  /* 0x0000000009077211 */ /* 0x002fe200078f28ff */
[----:B------:R-:W-:Y:S01]  /*22a0*/  WARPSYNC 0xffffffff ;  /* 0xffffffff00007948 */ /* 0x000fe20003800000 */
[----:B------:R-:W-:Y:S02]  /*22b0*/  FMNMX.FTZ R30, R30, R4, !PT ;  /* 0x000000041e1e7209 */ /* 0x000fe40007810000 */
[----:B------:R-:W-:-:S05]  /*22c0*/  LOP3.LUT R9, R7, 0xffffffe0, RZ, 0xc0, !PT ;  /* 0xffffffe007097812 */ /* 0x000fca00078ec0ff */
[----:B------:R-:W-:-:S05]  /*22d0*/  IMAD.IADD R9, R0, 0x1, -R9 ;  /* 0x0000000100097824 */ /* 0x000fca00078e0a09 */
[----:B------:R-:W-:-:S13]  /*22e0*/  ISETP.NE.AND P1, PT, R9, RZ, PT ;  /* 0x000000ff0900720c */ /* 0x000fda0003f25270 */
[----:B------:R-:W-:-:S05]  /*22f0*/  @!P1 SHF.R.S32.HI R7, RZ, 0x5, R7 ;  /* 0x00000005ff079819 */ /* 0x000fca0000011407 */
[----:B------:R1:W-:Y:S02]  /*2300*/  @!P1 STS [R7.X4], R30 ;  /* 0x0000001e07009388 */ /* 0x0003e40000004800 */
[----:B------:R-:W-:Y:S01]  /*2310*/  BAR.SYNC.DEFER_BLOCKING 0x0 ;  /* 0x0000000000007b1d */ /* 0x000fe20000010000 */
[----:B------:R-:W-:Y:S01]  /*2320*/  ISETP.GT.AND P1, PT, R9, 0x1, PT ;  /* 0x000000010900780c */ /* 0x000fe20003f24270 */
[----:B-1----:R-:W-:Y:S02]  /*2330*/  IMAD.MOV.U32 R7, RZ, RZ, -0x800001 ;  /* 0xff7fffffff077424 */ /* 0x002fe400078e00ff */
[----:B------:R-:W-:Y:S02]  /*2340*/  IMAD.MOV.U32 R10, RZ, RZ, RZ ;  /* 0x000000ffff0a7224 */ /* 0x000fe400078e00ff */
[----:B------:R-:W-:Y:S08]  /*2350*/  BSSY B0, `(.L_x_967) ;  /* 0x0000074000007945 */ /* 0x000ff00003800000 */
[----:B------:R-:W1:Y:S04]  /*2360*/  @!P1 LDS R7, [R9.X4] ;  /* 0x0000000009079984 */ /* 0x000e680000004800 */
[----:B-12---:R-:W1:Y:S02]  /*2370*/  SHFL.BFLY PT, R4, R7, 0x1, 0x1f ;  /* 0x0c201f0007047f89 */ /* 0x006e6400000e0000 */
[----:B-1--4-:R-:W-:Y:S01]  /*2380*/  FMNMX.FTZ R8, R4, R7, !PT ;  /* 0x0000000704087209 */ /* 0x012fe20007810000 */
[----:B------:R-:W-:-:S04]  /*2390*/  IMAD.IADD R4, R0, 0x1, R5 ;  /* 0x0000000100047824 */ /* 0x000fc800078e0205 */
[----:B------:R1:W2:Y:S01]  /*23a0*/  SHFL.IDX PT, R17, R8, RZ, 0x1f ;  /* 0x00001fff08117589 */ /* 0x0002a200000e0000 */
[----:B------:R-:W-:-:S13]  /*23b0*/  ISETP.GE.AND P2, PT, R4, R39, PT ;  /* 0x000000270400720c */ /* 0x000fda0003f46270 */
[----:B------:R-:W-:Y:S05]  /*23c0*/  @P2 BRA `(.L_x_968) ;  /* 0x000006c000002947 */ /* 0x000fea0003800000 */
[----:B-1----:R-:W-:Y:S01]  /*23d0*/  LOP3.LUT R7, RZ, R5, RZ, 0x33, !PT ;  /* 0x00000005ff077212 */ /* 0x002fe200078e33ff */
[----:B------:R-:W-:Y:S01]  /*23e0*/  BSSY B1, `(.L_x_969) ;  /* 0x0000025000017945 */ /* 0x000fe20003800000 */
[----:B------:R-:W-:Y:S02]  /*23f0*/  IMAD.MOV.U32 R10, RZ, RZ, RZ ;  /* 0x000000ffff0a7224 */ /* 0x000fe400078e00ff */
[----:B------:R-:W-:Y:S01]  /*2400*/  IADD3 R7, -R0, R39, R7 ;  /* 0x0000002700077210 */ /* 0x000fe20007ffe107 */
[----:B------:R-:W-:-:S03]  /*2410*/  IMAD.MOV.U32 R12, RZ, RZ, R4 ;  /* 0x000000ffff0c7224 */ /* 0x000fc600078e0004 */
[----:B------:R-:W-:-:S04]  /*2420*/  LEA.HI R8, R7, 0x1, RZ, 0x1a ;  /* 0x0000000107087811 */ /* 0x000fc800078fd0ff */
[----:B------:R-:W-:-:S13]  /*2430*/  LOP3.LUT P1, R8, R8, 0x3, RZ, 0xc0, !PT ;  /* 0x0000000308087812 */ /* 0x000fda000782c0ff */
[----:B------:R-:W-:Y:S05]  /*2440*/  @!P1 BRA `(.L_x_970) ;  /* 0x000001e000009947 */ /* 0x000fea0003800000 */
[----:B------:R-:W-:Y:S01]  /*2450*/  IMAD.MOV.U32 R11, RZ, RZ, R8 ;  /* 0x000000ffff0b7224 */ /* 0x000fe200078e0008 */
[----:B------:R-:W-:Y:S01]  /*2460*/  ISETP.NE.U32.AND P1, PT, RZ, c[0x0][0x200], PT ;  /* 0x00008000ff007a0c */ /* 0x000fe20003f25070 */
[----:B------:R-:W-:Y:S01]  /*2470*/  IMAD.MOV.U32 R10, RZ, RZ, RZ ;  /* 0x000000ffff0a7224 */ /* 0x000fe200078e00ff */
[--C-:B0-----:R-:W-:Y:S01]  /*2480*/  IADD3 R15, P3, P4, R35, c[0x0][0x200], R4.reuse ;  /* 0x00008000230f7a10 */ /* 0x101fe20007c7e004 */
[--C-:B------:R-:W-:Y:S01]  /*2490*/  IMAD.MOV.U32 R12, RZ, RZ, R4.reuse ;  /* 0x000000ffff0c7224 */ /* 0x100fe200078e0004 */
[----:B------:R-:W-:Y:S02]  /*24a0*/  SHF.R.S32.HI R8, RZ, 0x1f, R4 ;  /* 0x0000001fff087819 */ /* 0x000fe40000011404 */
[----:B------:R-:W-:Y:S02]  /*24b0*/  ISETP.NE.AND.EX P1, PT, RZ, c[0x0][0x204], PT, P1 ;  /* 0x00008100ff007a0c */ /* 0x000fe40003f25310 */
[----:B------:R-:W-:Y:S02]  /*24c0*/  LEA R13, R0, 0x110, 0x2 ;  /* 0x00000110000d7811 */ /* 0x000fe400078e10ff */
[----:B------:R-:W-:-:S08]  /*24d0*/  IADD3.X R9, R3, c[0x0][0x204], R8, P3, P4 ;  /* 0x0000810003097a10 */ /* 0x000fd00001fe8408 */
.L_x_974:
[----:B------:R-:W-:Y:S01]  /*24e0*/  BSSY B2, `(.L_x_971) ;  /* 0x000000b000027945 */ /* 0x000fe20003800000 */
[----:B0-----:R-:W-:Y:S05]  /*24f0*/  @!P1 BRA `(.L_x_972) ;  /* 0x0000005000009947 */ /* 0x001fea0003800000 */
[----:B------:R-:W-:-:S06]  /*2500*/  IMAD.MOV.U32 R8, RZ, RZ, R15 ;  /* 0x000000ffff087224 */ /* 0x000fcc00078e000f */
[----:B------:R-:W4:Y:S01]  /*2510*/  LDG.E.U8 R8, [R8.64] ;  /* 0x0000000808087981 */ /* 0x000f22000c1e1100 */
[----:B------:R-:W-:Y:S01]  /*2520*/  IMAD.MOV.U32 R14, RZ, RZ, RZ ;  /* 0x000000ffff0e7224 */ /* 0x000fe200078e00ff */
[----:B----4-:R-:W-:-:S13]  /*2530*/  ISETP.NE.AND P3, PT, R8, RZ, PT ;  /* 0x000000ff0800720c */ /* 0x010fda0003f65270 */
[----:B------:R-:W-:Y:S05]  /*2540*/  @P3 BRA `(.L_x_973) ;  /* 0x0000004000003947 */ /* 0x000fea0003800000 */
.L_x_972:
[----:B------:R-:W0:Y:S02]  /*2550*/  LDS R8, [R13] ;  /* 0x000000000d087984 */ /* 0x000e240000000800 */
[----:B0-2---:R-:W-:-:S04]  /*2560*/  FADD.FTZ R8, -R17, R8 ;  /* 0x0000000811087221 */ /* 0x005fc80000010100 */
[----:B------:R-:W-:-:S04]  /*2570*/  FMUL.FTZ R8, R8, 1.4426950216293334961 ;  /* 0x3fb8aa3b08087820 */ /* 0x000fc80000410000 */
[----:B------:R0:W1:Y:S03]  /*2580*/  MUFU.EX2 R14, R8 ;  /* 0x00000008000e7308 */ /* 0x0000660000000800 */
.L_x_973:
[----:B------:R-:W-:Y:S05]  /*2590*/  BSYNC B2 ;  /* 0x0000000000027941 */ /* 0x000fea0003800000 */
.L_x_971:
        /* <DEDUP_REMOVED lines=9> */
.L_x_970:
[----:B------:R-:W-:Y:S05]  /*2630*/  BSYNC B1 ;  /* 0x0000000000017941 */ /* 0x000fea0003800000 */
.L_x_969:
[----:B------:R-:W-:-:S13]  /*2640*/  ISETP.GE.U32.AND P1, PT, R7, 0xc0, PT ;  /* 0x000000c00700780c */ /* 0x000fda0003f26070 */
[----:B------:R-:W-:Y:S05]  /*2650*/  @!P1 BRA `(.L_x_968) ;  /* 0x0000043000009947 */ /* 0x000fea0003800000 */
[C---:B0-----:R-:W-:Y:S02]  /*2660*/  LEA R8, R12.reuse, 0x200, 0x2 ;  /* 0x000002000c087811 */ /* 0x041fe400078e10ff */
[----:B------:R-:W-:Y:S02]  /*2670*/  ISETP.NE.U32.AND P1, PT, RZ, c[0x0][0x200], PT ;  /* 0x00008000ff007a0c */ /* 0x000fe40003f25070 */
[----:B------:R-:W-:Y:S01]  /*2680*/  SHF.R.S32.HI R14, RZ, 0x1f, R12 ;  /* 0x0000001fff0e7819 */ /* 0x000fe2000001140c */
[----:B------:R-:W-:Y:S01]  /*2690*/  IMAD R8, R5, -0x4, R8 ;  /* 0xfffffffc05087824 */ /* 0x000fe200078e0208 */
[----:B------:R-:W-:Y:S02]  /*26a0*/  IADD3 R11, P3, P4, R12, c[0x0][0x200], R35 ;  /* 0x000080000c0b7a10 */ /* 0x000fe40007c7e023 */
[----:B------:R-:W-:Y:S02]  /*26b0*/  ISETP.NE.AND.EX P1, PT, RZ, c[0x0][0x204], PT, P1 ;  /* 0x00008100ff007a0c */ /* 0x000fe40003f25310 */
[----:B------:R-:W-:-:S02]  /*26c0*/  IADD3.X R9, R14, c[0x0][0x204], R3, P3, P4 ;  /* 0x000081000e097a10 */ /* 0x000fc40001fe8403 */
[----:B------:R-:W-:-:S07]  /*26d0*/  IADD3 R7, R8, 0x110, RZ ;  /* 0x0000011008077810 */ /* 0x000fce0007ffe0ff */
.L_x_987:
[----:B------:R-:W-:Y:S01]  /*26e0*/  BSSY B1, `(.L_x_975) ;  /* 0x000000b000017945 */ /* 0x000fe20003800000 */
[----:B------:R-:W-:Y:S01]  /*26f0*/  IMAD.MOV.U32 R8, RZ, RZ, R11 ;  /* 0x000000ffff087224 */ /* 0x000fe200078e000b */
[----:B------:R-:W-:Y:S05]  /*2700*/  @!P1 BRA `(.L_x_976) ;  /* 0x0000004000009947 */ /* 0x000fea0003800000 */
[----:B------:R-:W4:Y:S02]  /*2710*/  LDG.E.U8 R11, [R8.64] ;  /* 0x00000008080b7981 */ /* 0x000f24000c1e1100 */
[----:B----4-:R-:W-:-:S13]  /*2720*/  ISETP.NE.AND P3, PT, R11, RZ, PT ;  /* 0x000000ff0b00720c */ /* 0x010fda0003f65270 */
[----:B------:R-:W-:Y:S01]  /*2730*/  @P3 IMAD.MOV.U32 R11, RZ, RZ, RZ ;  /* 0x000000ffff0b3224 */ /* 0x000fe200078e00ff */
[----:B------:R-:W-:Y:S05]  /*2740*/  @P3 BRA `(.L_x_977) ;  /* 0x0000004000003947 */ /* 0x000fea0003800000 */
.L_x_976:
[----:B------:R-:W0:Y:S02]  /*2750*/  LDS R11, [R7+-0x200] ;  /* 0xfffe0000070b7984 */ /* 0x000e240000000800 */
[----:B0-2---:R-:W-:-:S04]  /*2760*/  FADD.FTZ R11, -R17, R11 ;  /* 0x0000000b110b7221 */ /* 0x005fc80000010100 */
[----:B------:R-:W-:-:S06]  /*2770*/  FMUL.FTZ R11, R11, 1.4426950216293334961 ;  /* 0x3fb8aa3b0b0b7820 */ /* 0x000fcc0000410000 */
[----:B------:R-:W0:Y:S02]  /*2780*/  MUFU.EX2 R11, R11 ;  /* 0x0000000b000b7308 */ /* 0x000e240000000800 */
.L_x_977:
[----:B------:R-:W-:Y:S05]  /*2790*/  BSYNC B1 ;  /* 0x0000000000017941 */ /* 0x000fea0003800000 */
.L_x_975:
[----:B0-----:R0:W-:Y:S01]  /*27a0*/  STS [R7+-0x200], R11 ;  /* 0xfffe000b07007388 */ /* 0x0011e20000000800 */
[----:B------:R-:W-:Y:S01]  /*27b0*/  BSSY B1, `(.L_x_978) ;  /* 0x000000b000017945 */ /* 0x000fe20003800000 */
[----:B------:R-:W-:Y:S01]  /*27c0*/  FADD.FTZ R13, R11, R10 ;  /* 0x0000000a0b0d7221 */ /* 0x000fe20000010000 */
[----:B------:R-:W-:Y:S05]  /*27d0*/  @!P1 BRA `(.L_x_979) ;  /* 0x0000004000009947 */ /* 0x000fea0003800000 */
[----:B------:R-:W4:Y:S02]  /*27e0*/  LDG.E.U8 R10, [R8.64+0x40] ;  /* 0x00004008080a7981 */ /* 0x000f24000c1e1100 */
[----:B----4-:R-:W-:-:S13]  /*27f0*/  ISETP.NE.AND P3, PT, R10, RZ, PT ;  /* 0x000000ff0a00720c */ /* 0x010fda0003f65270 */
[----:B------:R-:W-:Y:S01]  /*2800*/  @P3 MOV R10, RZ ;  /* 0x000000ff000a3202 */ /* 0x000fe20000000f00 */
[----:B------:R-:W-:Y:S05]  /*2810*/  @P3 BRA `(.L_x_980) ;  /* 0x0000004000003947 */ /* 0x000fea0003800000 */
.L_x_979:
[----:B------:R-:W1:Y:S02]  /*2820*/  LDS R10, [R7+-0x100] ;  /* 0xffff0000070a7984 */ /* 0x000e640000000800 */
[----:B-12---:R-:W-:-:S04]  /*2830*/  FADD.FTZ R10, -R17, R10 ;  /* 0x0000000a110a7221 */ /* 0x006fc80000010100 */
[----:B------:R-:W-:-:S06]  /*2840*/  FMUL.FTZ R10, R10, 1.4426950216293334961 ;  /* 0x3fb8aa3b0a0a7820 */ /* 0x000fcc0000410000 */
[----:B------:R-:W1:Y:S02]  /*2850*/  MUFU.EX2 R10, R10 ;  /* 0x0000000a000a7308 */ /* 0x000e640000000800 */
.L_x_980:
[----:B------:R-:W-:Y:S05]  /*2860*/  BSYNC B1 ;  /* 0x0000000000017941 */ /* 0x000fea0003800000 */
.L_x_978:
[----:B-1----:R1:W-:Y:S01]  /*2870*/  STS [R7+-0x100], R10 ;  /* 0xffff000a07007388 */ /* 0x0023e20000000800 */
[----:B------:R-:W-:Y:S01]  /*2880*/  BSSY B1, `(.L_x_981) ;  /* 0x000000b000017945 */ /* 0x000fe20003800000 */
[----:B------:R-:W-:Y:S01]  /*2890*/  FADD.FTZ R13, R13, R10 ;  /* 0x0000000a0d0d7221 */ /* 0x000fe20000010000 */
[----:B------:R-:W-:Y:S05]  /*28a0*/  @!P1 BRA `(.L_x_982) ;  /* 0x0000004000009947 */ /* 0x000fea0003800000 */
[----:B-1----:R-:W4:Y:S02]  /*28b0*/  LDG.E.U8 R10, [R8.64+0x80] ;  /* 0x00008008080a7981 */ /* 0x002f24000c1e1100 */
[----:B----4-:R-:W-:Y:S01]  /*28c0*/  ISETP.NE.AND P3, PT, R10, RZ, PT ;  /* 0x000000ff0a00720c */ /* 0x010fe20003f65270 */
[----:B------:R-:W-:-:S12]  /*28d0*/  IMAD.MOV.U32 R10, RZ, RZ, RZ ;  /* 0x000000ffff0a7224 */ /* 0x000fd800078e00ff */
[----:B------:R-:W-:Y:S05]  /*28e0*/  @P3 BRA `(.L_x_983) ;  /* 0x0000004000003947 */ /* 0x000fea0003800000 */
.L_x_982:
[----:B-1----:R-:W1:Y:S02]  /*28f0*/  LDS R10, [R7] ;  /* 0x00000000070a7984 */ /* 0x002e640000000800 */
[----:B-12---:R-:W-:-:S04]  /*2900*/  FADD.FTZ R10, -R17, R10 ;  /* 0x0000000a110a7221 */ /* 0x006fc80000010100 */
[----:B------:R-:W-:-:S06]  /*2910*/  FMUL.FTZ R10, R10, 1.4426950216293334961 ;  /* 0x3fb8aa3b0a0a7820 */ /* 0x000fcc0000410000 */
[----:B------:R-:W1:Y:S02]  /*2920*/  MUFU.EX2 R10, R10 ;  /* 0x0000000a000a7308 */ /* 0x000e640000000800 */
.L_x_983:
[----:B------:R-:W-:Y:S05]  /*2930*/  BSYNC B1 ;  /* 0x0000000000017941 */ /* 0x000fea0003800000 */
.L_x_981:
[----:B-1----:R1:W-:Y:S01]  /*2940*/  STS [R7], R10 ;  /* 0x0000000a07007388 */ /* 0x0023e20000000800 */
[----:B------:R-:W-:Y:S01]  /*2950*/  BSSY B1, `(.L_x_984) ;  /* 0x000000b000017945 */ /* 0x000fe20003800000 */
[----:B------:R-:W-:Y:S01]  /*2960*/  FADD.FTZ R13, R13, R10 ;  /* 0x0000000a0d0d7221 */ /* 0x000fe20000010000 */
[----:B------:R-:W-:Y:S05]  /*2970*/  @!P1 BRA `(.L_x_985) ;  /* 0x0000004000009947 */ /* 0x000fea0003800000 */
[----:B-1----:R-:W4:Y:S02]  /*2980*/  LDG.E.U8 R10, [R8.64+0xc0] ;  /* 0x0000c008080a7981 */ /* 0x002f24000c1e1100 */
[----:B----4-:R-:W-:-:S13]  /*2990*/  ISETP.NE.AND P3, PT, R10, RZ, PT ;  /* 0x000000ff0a00720c */ /* 0x010fda0003f65270 */
[----:B------:R-:W-:Y:S01]  /*29a0*/  @P3 IMAD.MOV.U32 R14, RZ, RZ, RZ ;  /* 0x000000ffff0e3224 */ /* 0x000fe200078e00ff */
[----:B------:R-:W-:Y:S05]  /*29b0*/  @P3 BRA `(.L_x_986) ;  /* 0x0000004000003947 */ /* 0x000fea0003800000 */
.L_x_985:
[----:B-1----:R-:W1:Y:S02]  /*29c0*/  LDS R10, [R7+0x100] ;  /* 0x00010000070a7984 */ /* 0x002e640000000800 */
[----:B-12---:R-:W-:-:S04]  /*29d0*/  FADD.FTZ R10, -R17, R10 ;  /* 0x0000000a110a7221 */ /* 0x006fc80000010100 */
[----:B------:R-:W-:-:S04]  /*29e0*/  FMUL.FTZ R10, R10, 1.4426950216293334961 ;  /* 0x3fb8aa3b0a0a7820 */ /* 0x000fc80000410000 */
[----:B------:R1:W2:Y:S03]  /*29f0*/  MUFU.EX2 R14, R10 ;  /* 0x0000000a000e7308 */ /* 0x0002a60000000800 */
.L_x_986:
[----:B------:R-:W-:Y:S05]  /*2a00*/  BSYNC B1 ;  /* 0x0000000000017941 */ /* 0x000fea0003800000 */
.L_x_984:
[----:B------:R-:W-:Y:S01]  /*2a10*/  IADD3 R12, R12, 0x100, RZ ;  /* 0x000001000c0c7810 */ /* 0x000fe20007ffe0ff */
[----:B--2---:R2:W-:Y:S01]  /*2a20*/  STS [R7+0x100], R14 ;  /* 0x0001000e07007388 */ /* 0x0045e20000000800 */
[----:B0-----:R-:W-:Y:S01]  /*2a30*/  IADD3 R11, P4, R8, 0x100, RZ ;  /* 0x00000100080b7810 */ /* 0x001fe20007f9e0ff */
[----:B-1----:R-:W-:Y:S01]  /*2a40*/  FADD.FTZ R10, R13, R14 ;  /* 0x0000000e0d0a7221 */ /* 0x002fe20000010000 */
[----:B------:R-:W-:-:S03]  /*2a50*/  ISETP.GE.AND P3, PT, R12, R39, PT ;  /* 0x000000270c00720c */ /* 0x000fc60003f66270 */
[----:B------:R-:W-:Y:S01]  /*2a60*/  IMAD.X R9, RZ, RZ, R9, P4 ;  /* 0x000000ffff097224 */ /* 0x000fe200020e0609 */
[----:B--2---:R-:W-:-:S09]  /*2a70*/  IADD3 R7, R7, 0x400, RZ ;  /* 0x0000040007077810 */ /* 0x004fd20007ffe0ff */
[----:B------:R-:W-:Y:S05]  /*2a80*/  @!P3 BRA `(.L_x_987) ;  /* 0xfffffc500000b947 */ /* 0x000fea000383ffff */
.L_x_968:
[----:B-1----:R-:W-:Y:S05]  /*2a90*/  BSYNC B0 ;  /* 0x0000000000007941 */ /* 0x002fea0003800000 */
.L_x_967:
[----:B------:R-:W1:Y:S01]  /*2aa0*/  SHFL.BFLY PT, R7, R10, 0x10, 0x1f ;  /* 0x0e001f000a077f89 */ /* 0x000e6200000e0000 */
[----:B------:R-:W-:Y:S01]  /*2ab0*/  LOP3.LUT P1, R13, R0, 0x1f, RZ, 0xc0, !PT ;  /* 0x0000001f000d7812 */ /* 0x000fe2000782c0ff */
[----:B------:R-:W-:Y:S02]  /*2ac0*/  ULDC.U8 UR10, c[0x0][0x26c] ;  /* 0x00009b00000a7ab9 */ /* 0x000fe40000000000 */
[----:B------:R-:W-:Y:S01]  /*2ad0*/  UMOV UR4, URZ ;  /* 0x0000003f00047c82 */ /* 0x000fe20008000000 */
[----:B------:R-:W-:Y:S01]  /*2ae0*/  ISETP.GT.U32.AND P3, PT, R13, 0x1, PT ;  /* 0x000000010d00780c */ /* 0x000fe20003f64070 */
[----:B------:R-:W-:Y:S01]  /*2af0*/  UMOV UR5, URZ ;  /* 0x0000003f00057c82 */ /* 0x000fe20008000000 */
[----:B-1----:R-:W-:-:S07]  /*2b00*/  FADD.FTZ R7, R7, R10 ;  /* 0x0000000a07077221 */ /* 0x002fce0000010000 */
[----:B------:R-:W-:Y:S01]  /*2b10*/  @!P1 SHF.R.U32.HI R10, RZ, 0x3, R0 ;  /* 0x00000003ff0a9819 */ /* 0x000fe20000011600 */
[----:B0-----:R-:W0:Y:S03]  /*2b20*/  SHFL.BFLY PT, R8, R7, 0x8, 0x1f ;  /* 0x0d001f0007087f89 */ /* 0x001e2600000e0000 */
        /* <DEDUP_REMOVED lines=15> */
[----:B0-----:R-:W-:-:S04]  /*2c20*/  FADD.FTZ R7, R8, 9.9999999747524270788e-07 ;  /* 0x358637bd08077421 */ /* 0x001fc80000010000 */
[----:B------:R0:W1:Y:S01]  /*2c30*/  MUFU.RCP R15, R7 ;  /* 0x00000007000f7308 */ /* 0x0000620000001000 */
[----:B------:R-:W-:Y:S05]  /*2c40*/  @!P1 BRA `(.L_x_988) ;  /* 0x000000a000009947 */ /* 0x000fea0003800000 */
[----:B------:R-:W4:Y:S01]  /*2c50*/  S2UR UR5, SR_CTAID.X ;  /* 0x00000000000579c3 */ /* 0x000f220000002500 */
[----:B------:R-:W-:Y:S02]  /*2c60*/  ULDC UR7, c[0x0][0x1d8] ;  /* 0x0000760000077ab9 */ /* 0x000fe40000000800 */
[----:B------:R-:W-:-:S05]  /*2c70*/  ULDC UR4, c[0x0][0x268] ;  /* 0x00009a0000047ab9 */ /* 0x000fca0000000800 */
[----:B------:R-:W4:Y:S02]  /*2c80*/  S2UR UR6, SR_CTAID.Y ;  /* 0x00000000000679c3 */ /* 0x000f240000002600 */
[----:B----4-:R-:W-:-:S03]  /*2c90*/  UIMAD UR5, UR6, UR7, UR5 ;  /* 0x00000007060572a4 */ /* 0x010fc6000f8e0205 */
[----:B------:R-:W-:Y:S02]  /*2ca0*/  ULDC UR6, c[0x0][0x1ec] ;  /* 0x00007b0000067ab9 */ /* 0x000fe40000000800 */
[----:B------:R-:W-:-:S03]  /*2cb0*/  UIMAD UR4, UR5, UR4, UR6 ;  /* 0x00000004050472a4 */ /* 0x000fc6000f8e0206 */
[----:B------:R-:W-:Y:S02]  /*2cc0*/  ULDC UR5, c[0x0][0x1d4] ;  /* 0x0000750000057ab9 */ /* 0x000fe40000000800 */
[----:B------:R-:W-:-:S04]  /*2cd0*/  UIMAD UR4, UR4, UR5, URZ ;  /* 0x00000005040472a4 */ /* 0x000fc8000f8e023f */
[----:B------:R-:W-:-:S06]  /*2ce0*/  USHF.R.S32.HI UR5, URZ, 0x1f, UR4 ;  /* 0x0000001f3f057899 */ /* 0x000fcc0008011404 */
.L_x_988:
[----:B------:R-:W-:Y:S01]  /*2cf0*/  BSSY B0, `(.L_x_989) ;  /* 0x000003f000007945 */ /* 0x000fe20003800000 */
[----:B------:R-:W-:Y:S05]  /*2d00*/  @P2 BRA `(.L_x_990) ;  /* 0x000003d000002947 */ /* 0x000fea0003800000 */
[----:B0-----:R-:W-:Y:S01]  /*2d10*/  LOP3.LUT R7, RZ, R5, RZ, 0x33, !PT ;  /* 0x00000005ff077212 */ /* 0x001fe200078e33ff */
[----:B------:R-:W-:Y:S03]  /*2d20*/  BSSY B1, `(.L_x_991) ;  /* 0x0000019000017945 */ /* 0x000fe60003800000 */
[----:B------:R-:W-:-:S04]  /*2d30*/  IADD3 R7, -R0, R39, R7 ;  /* 0x0000002700077210 */ /* 0x000fc80007ffe107 */
[C---:B------:R-:W-:Y:S02]  /*2d40*/  LEA.HI R8, R7.reuse, 0x1, RZ, 0x1a ;  /* 0x0000000107087811 */ /* 0x040fe400078fd0ff */
        /* <DEDUP_REMOVED lines=9> */
.L_x_993:
[----:B-1----:R-:W0:Y:S01]  /*2de0*/  LDS R8, [R10] ;  /* 0x000000000a087984 */ /* 0x002e220000000800 */
[----:B------:R-:W-:Y:S01]  /*2df0*/  @P1 IMAD.MOV.U32 R9, RZ, RZ, R12 ;  /* 0x000000ffff091224 */ /* 0x000fe200078e000c */
        /* <DEDUP_REMOVED lines=11> */
.L_x_992:
[----:B------:R-:W-:Y:S05]  /*2eb0*/  BSYNC B1 ;  /* 0x0000000000017941 */ /* 0x000fea0003800000 */
.L_x_991:
[----:B------:R-:W-:Y:S05]  /*2ec0*/  @!P2 BRA `(.L_x_990) ;  /* 0x000002100000a947 */ /* 0x000fea0003800000 */
[----:B------:R-:W-:Y:S01]  /*2ed0*/  IMAD.SHL.U32 R7, R5, 0x4, RZ ;  /* 0x0000000405077824 */ /* 0x000fe200078e00ff */
[C---:B------:R-:W-:Y:S02]  /*2ee0*/  IADD3 R14, P1, R4.reuse, UR4, RZ ;  /* 0x00000004040e7c10 */ /* 0x040fe4000ff3e0ff */
[----:B------:R-:W-:Y:S01]  /*2ef0*/  ISETP.NE.AND P3, PT, RZ, UR10, PT ;  /* 0x0000000aff007c0c */ /* 0x000fe2000bf65270 */
[----:B------:R-:W-:Y:S01]  /*2f00*/  IMAD R7, R4, 0x4, -R7 ;  /* 0x0000000404077824 */ /* 0x000fe200078e0a07 */
[----:B-1----:R-:W-:-:S02]  /*2f10*/  LEA R13, P2, R14, c[0x0][0x260], 0x2 ;  /* 0x000098000e0d7a11 */ /* 0x002fc400078410ff */
[----:B------:R-:W-:Y:S02]  /*2f20*/  LEA.HI.X.SX32 R9, R4, UR5, 0x1, P1 ;  /* 0x0000000504097c11 */ /* 0x000fe400088f0eff */
[----:B------:R-:W-:Y:S02]  /*2f30*/  IADD3 R7, R7, 0x110, RZ ;  /* 0x0000011007077810 */ /* 0x000fe40007ffe0ff */
[----:B------:R-:W-:-:S04]  /*2f40*/  LEA.HI.X R14, R14, c[0x0][0x264], R9, 0x2, P2 ;  /* 0x000099000e0e7a11 */ /* 0x000fc800010f1409 */
.L_x_994:
[----:B------:R-:W0:Y:S01]  /*2f50*/  LDS R8, [R7+0x300] ;  /* 0x0003000007087984 */ /* 0x000e220000000800 */
[----:B------:R-:W-:Y:S01]  /*2f60*/  IMAD.MOV.U32 R9, RZ, RZ, R14 ;  /* 0x000000ffff097224 */ /* 0x000fe200078e000e */
[----:B------:R-:W-:Y:S02]  /*2f70*/  IADD3 R4, R4, 0x100, RZ ;  /* 0x0000010004047810 */ /* 0x000fe40007ffe0ff */
[----:B------:R-:W1:Y:S02]  /*2f80*/  LDS R10, [R7] ;  /* 0x00000000070a7984 */ /* 0x000e640000000800 */
[----:B------:R-:W-:-:S02]  /*2f90*/  ISETP.GE.AND P1, PT, R4, R39, PT ;  /* 0x000000270400720c */ /* 0x000fc40003f26270 */
[----:B------:R-:W4:Y:S04]  /*2fa0*/  LDS R11, [R7+0x100] ;  /* 0x00010000070b7984 */ /* 0x000f280000000800 */
[----:B------:R-:W5:Y:S01]  /*2fb0*/  LDS R12, [R7+0x200] ;  /* 0x00020000070c7984 */ /* 0x000f620000000800 */
[-C--:B0-2---:R-:W-:Y:S02]  /*2fc0*/  FMUL.FTZ R17, R8, R15.reuse ;  /* 0x0000000f08117220 */ /* 0x085fe40000410000 */
[----:B------:R-:W-:Y:S02]  /*2fd0*/  IMAD.MOV.U32 R8, RZ, RZ, R13 ;  /* 0x000000ffff087224 */ /* 0x000fe400078e000d */
[-C--:B-1-3--:R-:W-:Y:S01]  /*2fe0*/  FMUL.FTZ R16, R10, R15.reuse ;  /* 0x0000000f0a107220 */ /* 0x08afe20000410000 */
[----:B------:R-:W-:Y:S01]  /*2ff0*/  IADD3 R10, R7, 0x400, RZ ;  /* 0x00000400070a7810 */ /* 0x000fe20007ffe0ff */
[----:B------:R-:W-:Y:S01]  /*3000*/  STS [R7+0x300], R17 ;  /* 0x0003001107007388 */ /* 0x000fe20000000800 */
[----:B------:R-:W-:Y:S01]  /*3010*/  IADD3 R13, P2, R8, 0x400, RZ ;  /* 0x00000400080d7810 */ /* 0x000fe20007f5e0ff */
[----:B----4-:R-:W-:-:S02]  /*3020*/  FMUL.FTZ R11, R11, R15 ;  /* 0x0000000f0b0b7220 */ /* 0x010fc40000410000 */
        /* <DEDUP_REMOVED lines=11> */
.L_x_990:
[----:B------:R-:W-:Y:S05]  /*30e0*/  BSYNC B0 ;  /* 0x0000000000007941 */ /* 0x000fea0003800000 */
.L_x_989:
[----:B------:R-:W-:Y:S01]  /*30f0*/  SHF.R.S32.HI R4, RZ, 0x1f, R33 ;  /* 0x0000001fff047819 */ /* 0x000fe20000011421 */
[----:B------:R-:W-:Y:S01]  /*3100*/  BSSY B0, `(.L_x_995) ;  /* 0x000001f000007945 */ /* 0x000fe20003800000 */
[----:B-1----:R-:W-:Y:S01]  /*3110*/  SHF.R.S32.HI R9, RZ, 0x1f, R0 ;  /* 0x0000001fff097819 */ /* 0x002fe20000011400 */
[----:B------:R-:W-:Y:S01]  /*3120*/  HFMA2.MMA R15, -RZ, RZ, 0, 0 ;  /* 0x00000000ff0f7435 */ /* 0x000fe200000001ff */
[----:B0-----:R-:W-:Y:S01]  /*3130*/  LEA.HI R7, R4, R33, RZ, 0x3 ;  /* 0x0000002104077211 */ /* 0x001fe200078f18ff */
[----:B------:R-:W-:Y:S01]  /*3140*/  CS2R R18, SRZ ;  /* 0x0000000000127805 */ /* 0x000fe2000001ff00 */
[----:B------:R-:W-:Y:S01]  /*3150*/  LEA.HI R4, R9, R0, RZ, 0x3 ;  /* 0x0000000009047211 */ /* 0x000fe200078f18ff */
[----:B--23--:R-:W-:Y:S01]  /*3160*/  CS2R R16, SRZ ;  /* 0x0000000000107805 */ /* 0x00cfe2000001ff00 */
[----:B------:R-:W-:-:S02]  /*3170*/  LOP3.LUT R8, R7, 0xfffffff8, RZ, 0xc0, !PT ;  /* 0xfffffff807087812 */ /* 0x000fc400078ec0ff */
[----:B------:R-:W-:Y:S02]  /*3180*/  LOP3.LUT R7, R4, 0xfffffff8, RZ, 0xc0, !PT ;  /* 0xfffffff804077812 */ /* 0x000fe400078ec0ff */
[----:B------:R-:W-:Y:S01]  /*3190*/  SHF.R.S32.HI R4, RZ, 0x3, R4 ;  /* 0x00000003ff047819 */ /* 0x000fe20000011404 */
        /* <DEDUP_REMOVED lines=20> */
.L_x_997:
[----:B-----5:R0:W-:Y:S02]  /*32e0*/  STS.128 [R32.X16+0x90], R16 ;  /* 0x0000901020007388 */ /* 0x0201e4000000cc00 */
.L_x_996:
[----:B------:R-:W-:Y:S05]  /*32f0*/  BSYNC B0 ;  /* 0x0000000000007941 */ /* 0x000fea0003800000 */
.L_x_995:
        /* <DEDUP_REMOVED lines=20> */
[----:B------:R-:W-:Y:S01]  /*3440*/  IMAD.MOV.U32 R38, RZ, RZ, R10 ;  /* 0x000000ffff267224 */ /* 0x000fe200078e000a */
[----:B------:R-:W-:-:S05]  /*3450*/  IMNMX R13, R13, UR4, !PT ;  /* 0x000000040d0d7c17 */ /* 0x000fca000f800200 */
[----:B------:R-:W-:Y:S02]  /*3460*/  IMAD.IADD R28, R12, 0x1, -R13 ;  /* 0x000000010c1c7824 */ /* 0x000fe400078e0a0d */
[----:B------:R-:W-:-:S03]  /*3470*/  CS2R R12, SRZ ;  /* 0x00000000000c7805 */ /* 0x000fc6000001ff00 */
[----:B------:R-:W-:Y:S01]  /*3480*/  LOP3.LUT P1, RZ, R28, 0x8, RZ, 0xc0, !PT ;  /* 0x000000081cff7812 */ /* 0x000fe2000782c0ff */
[----:B-1----:R-:W-:Y:S02]  /*3490*/  IMAD R42, R36, c[0x0][0x1d8], R15 ;  /* 0x00007600242a7a24 */ /* 0x002fe400078e020f */
[----:B------:R-:W-:Y:S02]  /*34a0*/  CS2R R14, SRZ ;  /* 0x00000000000e7805 */ /* 0x000fe4000001ff00 */
[----:B------:R-:W-:-:S04]  /*34b0*/  IMAD R42, R42, 0x20, R11 ;  /* 0x000000202a2a7824 */ /* 0x000fc800078e020b */
        /* <DEDUP_REMOVED lines=29> */
.L_x_1002:
[C---:B-12--5:R-:W-:Y:S01]  /*3690*/  FFMA.FTZ R12, R29.reuse, R12, RZ ;  /* 0x0000000c1d0c7223 */ /* 0x066fe200000100ff */
[----:B------:R-:W-:Y:S01]  /*36a0*/  IADD3 R38, R10, 0x8, RZ ;  /* 0x000000080a267810 */ /* 0x000fe20007ffe0ff */
[C---:B------:R-:W-:Y:S02]  /*36b0*/  FFMA.FTZ R13, R29.reuse, R13, RZ ;  /* 0x0000000d1d0d7223 */ /* 0x040fe400000100ff */
[C---:B------:R-:W-:Y:S02]  /*36c0*/  FFMA.FTZ R14, R29.reuse, R14, RZ ;  /* 0x0000000e1d0e7223 */ /* 0x040fe400000100ff */
[----:B------:R-:W-:Y:S02]  /*36d0*/  FFMA.FTZ R15, R29, R15, RZ ;  /* 0x0000000f1d0f7223 */ /* 0x000fe400000100ff */
.L_x_1001:
[----:B------:R-:W-:Y:S05]  /*36e0*/  BSYNC B1 ;  /* 0x0000000000017941 */ /* 0x000fea0003800000 */
.L_x_1000:
[----:B------:R-:W-:-:S13]  /*36f0*/  LOP3.LUT P1, RZ, R28, 0xfffffff8, RZ, 0xc0, !PT ;  /* 0xfffffff81cff7812 */ /* 0x000fda000782c0ff */
[----:B------:R-:W-:Y:S05]  /*3700*/  @!P1 BRA `(.L_x_999) ;  /* 0x0000043000009947 */ /* 0x000fea0003800000 */
[----:B------:R-:W-:Y:S02]  /*3710*/  ISETP.NE.AND P1, PT, RZ, c[0x0][0x1ec], PT ;  /* 0x00007b00ff007a0c */ /* 0x000fe40003f25270 */
.L_x_1005:
[----:B-1----:R-:W-:-:S04]  /*3720*/  IADD3 R20, P3, R35, R38, RZ ;  /* 0x0000002623147210 */ /* 0x002fc80007f7e0ff */
        /* <DEDUP_REMOVED lines=29> */
.L_x_1003:
        /* <DEDUP_REMOVED lines=28> */
.L_x_1004:
        /* <DEDUP_REMOVED lines=8> */
.L_x_999:
[----:B------:R-:W-:Y:S05]  /*3b40*/  BSYNC B0 ;  /* 0x0000000000007941 */ /* 0x000fea0003800000 */
.L_x_998:
[----:B------:R-:W-:Y:S01]  /*3b50*/  ISETP.GE.AND P1, PT, R10, R33, PT ;  /* 0x000000210a00720c */ /* 0x000fe20003f26270 */
[----:B------:R-:W-:-:S12]  /*3b60*/  BSSY B0, `(.L_x_1006) ;  /* 0x00000ce000007945 */ /* 0x000fd80003800000 */
[----:B------:R-:W-:Y:S05]  /*3b70*/  @P1 BRA `(.L_x_1007) ;  /* 0x00000cc000001947 */ /* 0x000fea0003800000 */
[----:B-1----:R-:W1:Y:S01]  /*3b80*/  S2R R21, SR_CTAID.X ;  /* 0x0000000000157919 */ /* 0x002e620000002500 */
[----:B------:R-:W-:Y:S01]  /*3b90*/  IADD3 R20, -R4, -0x2, R39 ;  /* 0xfffffffe04147810 */ /* 0x000fe20007ffe127 */
[----:B------:R-:W-:Y:S01]  /*3ba0*/  HFMA2.MMA R39, -RZ, RZ, 0, 2.384185791015625e-07 ;  /* 0x00000004ff277435 */ /* 0x000fe200000001ff */
        /* <DEDUP_REMOVED lines=60> */
.L_x_1012:
[C---:B-12--5:R-:W-:Y:S02]  /*3f70*/  FFMA.FTZ R12, R42.reuse, R20, R12 ;  /* 0x000000142a0c7223 */ /* 0x066fe4000001000c */
[C---:B------:R-:W-:Y:S02]  /*3f80*/  FFMA.FTZ R13, R42.reuse, R21, R13 ;  /* 0x000000152a0d7223 */ /* 0x040fe4000001000d */
[C---:B------:R-:W-:Y:S02]  /*3f90*/  FFMA.FTZ R14, R42.reuse, R22, R14 ;  /* 0x000000162a0e7223 */ /* 0x040fe4000001000e */
[----:B------:R-:W-:Y:S02]  /*3fa0*/  FFMA.FTZ R15, R42, R23, R15 ;  /* 0x000000172a0f7223 */ /* 0x000fe4000001000f */
.L_x_1011:
[----:B------:R-:W-:Y:S05]  /*3fb0*/  BSYNC B2 ;  /* 0x0000000000027941 */ /* 0x000fea0003800000 */
.L_x_1010:
[----:B------:R-:W-:Y:S02]  /*3fc0*/  IADD3 R10, R10, 0x8, RZ ;  /* 0x000000080a0a7810 */ /* 0x000fe40007ffe0ff */
.L_x_1009:
[----:B------:R-:W-:Y:S05]  /*3fd0*/  BSYNC B1 ;  /* 0x0000000000017941 */ /* 0x000fea0003800000 */
.L_x_1008:
[----:B------:R-:W-:-:S13]  /*3fe0*/  LOP3.LUT P1, RZ, R37, 0xfffffff8, RZ, 0xc0, !PT ;  /* 0xfffffff825ff7812 */ /* 0x000fda000782c0ff */
[----:B------:R-:W-:Y:S05]  /*3ff0*/  @!P1 BRA `(.L_x_1007) ;  /* 0x0000084000009947 */ /* 0x000fea0003800000 */
[----:B------:R-:W-:Y:S01]  /*4000*/  IMAD.SHL.U32 R21, R5, 0x4, RZ ;  /* 0x0000000405157824 */ /* 0x000fe200078e00ff */
[C---:B------:R-:W-:Y:S01]  /*4010*/  LEA R44, R10.reuse, 0x100, 0x5 ;  /* 0x000001000a2c7811 */ /* 0x040fe200078e28ff */
[----:B------:R-:W-:Y:S02]  /*4020*/  IMAD.MOV.U32 R37, RZ, RZ, RZ ;  /* 0x000000ffff257224 */ /* 0x000fe400078e00ff */
[----:B------:R-:W-:Y:S02]  /*4030*/  IMAD R42, R10, 0x4, -R21 ;  /* 0x000000040a2a7824 */ /* 0x000fe400078e0a15 */
.L_x_1019:
        /* <DEDUP_REMOVED lines=59> */
.L_x_1015:
[C---:B-12--5:R-:W-:Y:S02]  /*43f0*/  FFMA.FTZ R12, R45.reuse, R20, R12 ;  /* 0x000000142d0c7223 */ /* 0x066fe4000001000c */
[C---:B------:R-:W-:Y:S02]  /*4400*/  FFMA.FTZ R13, R45.reuse, R21, R13 ;  /* 0x000000152d0d7223 */ /* 0x040fe4000001000d */
[C---:B------:R-:W-:Y:S02]  /*4410*/  FFMA.FTZ R14, R45.reuse, R22, R14 ;  /* 0x000000162d0e7223 */ /* 0x040fe4000001000e */
[----:B------:R-:W-:Y:S02]  /*4420*/  FFMA.FTZ R15, R45, R23, R15 ;  /* 0x000000172d0f7223 */ /* 0x000fe4000001000f */
.L_x_1014:
[----:B------:R-:W-:Y:S05]  /*4430*/  BSYNC B1 ;  /* 0x0000000000017941 */ /* 0x000fea0003800000 */
.L_x_1013:
        /* <DEDUP_REMOVED lines=54> */
.L_x_1018:
[C---:B-1---5:R-:W-:Y:S02]  /*47a0*/  FFMA.FTZ R12, R43.reuse, R20, R12 ;  /* 0x000000142b0c7223 */ /* 0x062fe4000001000c */
[C---:B------:R-:W-:Y:S02]  /*47b0*/  FFMA.FTZ R13, R43.reuse, R21, R13 ;  /* 0x000000152b0d7223 */ /* 0x040fe4000001000d */
[C---:B------:R-:W-:Y:S02]  /*47c0*/  FFMA.FTZ R14, R43.reuse, R22, R14 ;  /* 0x000000162b0e7223 */ /* 0x040fe4000001000e */
[----:B------:R-:W-:Y:S02]  /*47d0*/  FFMA.FTZ R15, R43, R23, R15 ;  /* 0x000000172b0f7223 */ /* 0x000fe4000001000f */
.L_x_1017:
[----:B------:R-:W-:Y:S05]  /*47e0*/  BSYNC B1 ;  /* 0x0000000000017941 */ /* 0x000fea0003800000 */
.L_x_1016:
[----:B------:R-:W-:Y:S02]  /*47f0*/  IADD3 R10, R10, 0x10, RZ ;  /* 0x000000100a0a7810 */ /* 0x000fe40007ffe0ff */
[----:B------:R-:W-:Y:S02]  /*4800*/  IADD3 R37, R37, 0x40, RZ ;  /* 0x0000004025257810 */ /* 0x000fe40007ffe0ff */
[----:B------:R-:W-:-:S02]  /*4810*/  ISETP.GE.AND P1, PT, R10, R33, PT ;  /* 0x000000210a00720c */ /* 0x000fc40003f26270 */
[----:B------:R-:W-:-:S11]  /*4820*/  IADD3 R44, R44, 0x200, RZ ;  /* 0x000002002c2c7810 */ /* 0x000fd60007ffe0ff */
[----:B------:R-:W-:Y:S05]  /*4830*/  @!P1 BRA `(.L_x_1019) ;  /* 0xfffff80000009947 */ /* 0x000fea000383ffff */
.L_x_1007:
[----:B------:R-:W-:Y:S05]  /*4840*/  BSYNC B0 ;  /* 0x0000000000007941 */ /* 0x000fea0003800000 */
.L_x_1006:
[----:B------:R-:W-:Y:S01]  /*4850*/  BSSY B0, `(.L_x_1020) ;  /* 0x0000024000007945 */ /* 0x000fe20003800000 */
[----:B------:R-:W-:Y:S05]  /*4860*/  @P2 BRA `(.L_x_1021) ;  /* 0x0000022000002947 */ /* 0x000fea0003800000 */
[----:B------:R-:W-:-:S05]  /*4870*/  IMAD.SHL.U32 R6, R33, 0x20, RZ ;  /* 0x0000002021067824 */ /* 0x000fca00078e00ff */
[----:B------:R-:W-:-:S04]  /*4880*/  IADD3 R3, P1, R9, R6, RZ ;  /* 0x0000000609037210 */ /* 0x000fc80007f3e0ff */
[----:B------:R-:W-:Y:S02]  /*4890*/  LEA.HI.X.SX32 R6, R6, R7, 0x1, P1 ;  /* 0x0000000706067211 */ /* 0x000fe400008f0eff */
[----:B-1----:R-:W-:-:S04]  /*48a0*/  LEA R20, P1, R3, c[0x0][0x1a0], 0x2 ;  /* 0x0000680003147a11 */ /* 0x002fc800078210ff */
[----:B------:R-:W-:-:S06]  /*48b0*/  LEA.HI.X R21, R3, c[0x0][0x1a4], R6, 0x2, P1 ;  /* 0x0000690003157a11 */ /* 0x000fcc00008f1406 */
[----:B------:R-:W5:Y:S01]  /*48c0*/  LDG.E.128 R20, [R20.64] ;  /* 0x0000000814147981 */ /* 0x000f62000c1e1d00 */
[----:B------:R-:W-:Y:S01]  /*48d0*/  IMAD.IADD R5, R33, 0x1, -R5 ;  /* 0x0000000121057824 */ /* 0x000fe200078e0a05 */
[----:B------:R-:W-:-:S05]  /*48e0*/  ISETP.NE.AND P1, PT, RZ, c[0x0][0x1ec], PT ;  /* 0x00007b00ff007a0c */ /* 0x000fca0003f25270 */
[----:B------:R-:W1:Y:S08]  /*48f0*/  LDS R5, [R5.X4+0x110] ;  /* 0x0001100005057984 */ /* 0x000e700000004800 */
[----:B------:R-:W-:Y:S05]  /*4900*/  @P1 BRA `(.L_x_1022) ;  /* 0x0000014000001947 */ /* 0x000fea0003800000 */
[----:B------:R-:W2:Y:S01]  /*4910*/  @P0 S2R R3, SR_CTAID.X ;  /* 0x0000000000030919 */ /* 0x000ea20000002500 */
[----:B------:R-:W-:Y:S02]  /*4920*/  @P0 IMAD.MOV.U32 R25, RZ, RZ, 0x4 ;  /* 0x00000004ff190424 */ /* 0x000fe400078e00ff */
[----:B--2---:R-:W-:-:S04]  /*4930*/  @P0 IMAD R36, R36, c[0x0][0x1d8], R3 ;  /* 0x0000760024240a24 */ /* 0x004fc800078e0203 */
[----:B------:R-:W-:-:S04]  /*4940*/  @P0 IMAD R24, R36, 0x20, R11 ;  /* 0x0000002024180824 */ /* 0x000fc800078e020b */
[----:B------:R-:W-:-:S06]  /*4950*/  @P0 IMAD.WIDE R24, R24, R25, c[0x0][0x238] ;  /* 0x00008e0018180625 */ /* 0x000fcc00078e0219 */
        /* <DEDUP_REMOVED lines=15> */
.L_x_1022:
[C---:B-1---5:R-:W-:Y:S02]  /*4a50*/  FFMA.FTZ R12, R5.reuse, R20, R12 ;  /* 0x00000014050c7223 */ /* 0x062fe4000001000c */
[C---:B------:R-:W-:Y:S02]  /*4a60*/  FFMA.FTZ R13, R5.reuse, R21, R13 ;  /* 0x00000015050d7223 */ /* 0x040fe4000001000d */
[C---:B------:R-:W-:Y:S02]  /*4a70*/  FFMA.FTZ R14, R5.reuse, R22, R14 ;  /* 0x00000016050e7223 */ /* 0x040fe4000001000e */
[----:B------:R-:W-:Y:S02]  /*4a80*/  FFMA.FTZ R15, R5, R23, R15 ;  /* 0x00000017050f7223 */ /* 0x000fe4000001000f */
.L_x_1021:
[----:B------:R-:W-:Y:S05]  /*4a90*/  BSYNC B0 ;  /* 0x0000000000007941 */ /* 0x000fea0003800000 */
.L_x_1020:
[----:B------:R-:W-:Y:S01]  /*4aa0*/  BAR.SYNC.DEFER_BLOCKING 0x0 ;  /* 0x0000000000007b1d */ /* 0x000fe20000010000 */
[----:B--2---:R-:W-:Y:S01]  /*4ab0*/  LOP3.LUT R2, R0, 0xffffffe0, RZ, 0xc0, !PT ;  /* 0xffffffe000027812 */ /* 0x004fe200078ec0ff */
[----:B------:R-:W-:Y:S01]  /*4ac0*/  IMAD R4, R4, 0x20, R11 ;  /* 0x0000002004047824 */ /* 0x000fe200078e020b */
[----:B------:R-:W-:Y:S02]  /*4ad0*/  ISETP.GT.AND P2, PT, R0, 0x1f, PT ;  /* 0x0000001f0000780c */ /* 0x000fe40003f44270 */
[----:B------:R-:W-:-:S02]  /*4ae0*/  ISETP.NE.AND P0, PT, R2, 0x20, PT ;  /* 0x000000200200780c */ /* 0x000fc40003f05270 */
[C---:B------:R-:W-:Y:S02]  /*4af0*/  LOP3.LUT R2, R0.reuse, 0xfffffff0, RZ, 0xc0, !PT ;  /* 0xfffffff000027812 */ /* 0x040fe400078ec0ff */
[----:B------:R-:W-:-:S09]  /*4b00*/  ISETP.GT.AND P1, PT, R0, 0xf, PT ;  /* 0x0000000f0000780c */ /* 0x000fd20003f24270 */
        /* <DEDUP_REMOVED lines=27> */
[----:B0-----:R-:W-:Y:S02]  /*4cc0*/  IMAD.MOV.U32 R0, RZ, RZ, c[0x0][0x258] ;  /* 0x00009600ff007624 */ /* 0x001fe400078e00ff */
[----:B--2---:R-:W-:-:S02]  /*4cd0*/  @!P2 FADD.FTZ R12, R12, R16 ;  /* 0x000000100c0ca221 */ /* 0x004fc40000010000 */
        /* <DEDUP_REMOVED lines=18> */
[----:B------:R-:W2:Y:S08]  /*4e00*/  F2I.S8.NTZ R13, R13 ;  /* 0x0000000d000d7305 */ /* 0x000eb00000202100 */
[----:B------:R-:W3:Y:S01]  /*4e10*/  F2I.S8.NTZ R14, R14 ;  /* 0x0000000e000e7305 */ /* 0x000ee20000202100 */
[----:B0-----:R-:W-:-:S04]  /*4e20*/  PRMT R0, R12, 0x8880, RZ ;  /* 0x000088800c007816 */ /* 0x001fc800000000ff */
[----:B------:R-:W-:-:S03]  /*4e30*/  PRMT R0, R0, 0x7710, RZ ;  /* 0x0000771000007816 */ /* 0x000fc600000000ff */
[----:B------:R-:W0:Y:S01]  /*4e40*/  F2I.S8.NTZ R15, R15 ;  /* 0x0000000f000f7305 */ /* 0x000e220000202100 */
[----:B--2---:R-:W-:Y:S02]  /*4e50*/  PRMT R4, R13, 0x8880, RZ ;  /* 0x000088800d047816 */ /* 0x004fe400000000ff */
[----:B------:R-:W-:Y:S02]  /*4e60*/  LOP3.LUT R3, R0, 0xff, RZ, 0xc0, !PT ;  /* 0x000000ff00037812 */ /* 0x000fe400078ec0ff */
[----:B------:R-:W-:Y:S02]  /*4e70*/  PRMT R2, R4, 0x7710, RZ ;  /* 0x0000771004027816 */ /* 0x000fe400000000ff */
[----:B---3--:R-:W-:Y:S02]  /*4e80*/  PRMT R0, R14, 0x8880, RZ ;  /* 0x000088800e007816 */ /* 0x008fe400000000ff */
        /* <DEDUP_REMOVED lines=10> */
.L_x_938:
[----:B------:R-:W-:Y:S01]  /*4f30*/  IMAD.MOV.U32 R30, RZ, RZ, 0x10 ;  /* 0x00000010ff1e7424 */ /* 0x000fe200078e00ff */
[----:B------:R-:W-:Y:S01]  /*4f40*/  MOV R28, 0x4f80 ;  /* 0x00004f80001c7802 */ /* 0x000fe20000000f00 */
[----:B------:R-:W-:Y:S02]  /*4f50*/  IMAD.MOV.U32 R31, RZ, RZ, 0x1f ;  /* 0x0000001fff1f7424 */ /* 0x000fe400078e00ff */
[----:B------:R-:W-:Y:S02]  /*4f60*/  IMAD.MOV.U32 R48, RZ, RZ, -0x1 ;  /* 0xffffffffff307424 */ /* 0x000fe400078e00ff */
[----:B0-2---:R-:W-:Y:S05]  /*4f70*/  CALL.REL.NOINC `($__internal_8_$__cuda_sm70_shflsync_bfly_p) ;  /* 0x000003a000007944 */ /* 0x005fea0003c00000 */
[----:B01----:R-:W-:Y:S05]  /*4f80*/  BRA `(.L_x_1023) ;  /* 0xffffbd3000007947 */ /* 0x003fea000383ffff */
.L_x_939:
[----:B------:R-:W-:Y:S01]  /*4f90*/  HFMA2.MMA R30, -RZ, RZ, 0, 4.76837158203125e-07 ;  /* 0x00000008ff1e7435 */ /* 0x000fe200000001ff */
[----:B------:R-:W-:Y:S01]  /*4fa0*/  IMAD.MOV.U32 R31, RZ, RZ, 0x1f ;  /* 0x0000001fff1f7424 */ /* 0x000fe200078e00ff */
[----:B------:R-:W-:Y:S01]  /*4fb0*/  MOV R28, 0x4fe0 ;  /* 0x00004fe0001c7802 */ /* 0x000fe20000000f00 */
[----:B------:R-:W-:-:S03]  /*4fc0*/  IMAD.MOV.U32 R48, RZ, RZ, -0x1 ;  /* 0xffffffffff307424 */ /* 0x000fc600078e00ff */
[----:B0-2---:R-:W-:Y:S05]  /*4fd0*/  CALL.REL.NOINC `($__internal_8_$__cuda_sm70_shflsync_bfly_p) ;  /* 0x0000034000007944 */ /* 0x005fea0003c00000 */
[----:B01----:R-:W-:Y:S01]  /*4fe0*/  FADD.FTZ R57, R57, R30 ;  /* 0x0000001e39397221 */ /* 0x003fe20000010000 */
[----:B------:R-:W-:Y:S01]  /*4ff0*/  MOV R28, 0x5040 ;  /* 0x00005040001c7802 */ /* 0x000fe20000000f00 */
[----:B------:R-:W-:-:S02]  /*5000*/  IMAD.MOV.U32 R30, RZ, RZ, 0x4 ;  /* 0x00000004ff1e7424 */ /* 0x000fc400078e00ff */
[----:B------:R-:W-:Y:S02]  /*5010*/  IMAD.MOV.U32 R31, RZ, RZ, 0x1f ;  /* 0x0000001fff1f7424 */ /* 0x000fe400078e00ff */
[----:B------:R-:W-:Y:S02]  /*5020*/  IMAD.MOV.U32 R48, RZ, RZ, -0x1 ;  /* 0xffffffffff307424 */ /* 0x000fe400078e00ff */
[----:B------:R-:W-:Y:S05]  /*5030*/  CALL.REL.NOINC `($__internal_8_$__cuda_sm70_shflsync_bfly_p) ;  /* 0x000002e000007944 */ /* 0x000fea0003c00000 */
[----:B01----:R-:W-:Y:S01]  /*5040*/  FADD.FTZ R57, R57, R30 ;  /* 0x0000001e39397221 */ /* 0x003fe20000010000 */
[----:B------:R-:W-:Y:S01]  /*5050*/  MOV R28, 0x50a0 ;  /* 0x000050a0001c7802 */ /* 0x000fe20000000f00 */
[----:B------:R-:W-:Y:S02]  /*5060*/  IMAD.MOV.U32 R30, RZ, RZ, 0x2 ;  /* 0x00000002ff1e7424 */ /* 0x000fe400078e00ff */
[----:B------:R-:W-:Y:S02]  /*5070*/  IMAD.MOV.U32 R31, RZ, RZ, 0x1f ;  /* 0x0000001fff1f7424 */ /* 0x000fe400078e00ff */
[----:B------:R-:W-:Y:S02]  /*5080*/  IMAD.MOV.U32 R48, RZ, RZ, -0x1 ;  /* 0xffffffffff307424 */ /* 0x000fe400078e00ff */
[----:B------:R-:W-:Y:S05]  /*5090*/  CALL.REL.NOINC `($__internal_8_$__cuda_sm70_shflsync_bfly_p) ;  /* 0x0000028000007944 */ /* 0x000fea0003c00000 */
[----:B-1----:R-:W-:Y:S01]  /*50a0*/  FADD.FTZ R9, R57, R30 ;  /* 0x0000001e39097221 */ /* 0x002fe20000010000 */
[----:B------:R-:W-:Y:S01]  /*50b0*/  MOV R28, 0x5110 ;  /* 0x00005110001c7802 */ /* 0x000fe20000000f00 */
[----:B------:R-:W-:-:S02]  /*50c0*/  IMAD.MOV.U32 R30, RZ, RZ, 0x1 ;  /* 0x00000001ff1e7424 */ /* 0x000fc400078e00ff */
[----:B0-----:R-:W-:Y:S02]  /*50d0*/  IMAD.MOV.U32 R31, RZ, RZ, 0x1f ;  /* 0x0000001fff1f7424 */ /* 0x001fe400078e00ff */
[----:B------:R-:W-:Y:S02]  /*50e0*/  IMAD.MOV.U32 R48, RZ, RZ, -0x1 ;  /* 0xffffffffff307424 */ /* 0x000fe400078e00ff */
[----:B------:R-:W-:Y:S02]  /*50f0*/  IMAD.MOV.U32 R57, RZ, RZ, R9 ;  /* 0x000000ffff397224 */ /* 0x000fe400078e0009 */
[----:B------:R-:W-:Y:S05]  /*5100*/  CALL.REL.NOINC `($__internal_8_$__cuda_sm70_shflsync_bfly_p) ;  /* 0x0000021000007944 */ /* 0x000fea0003c00000 */
[----:B01----:R-:W-:Y:S05]  /*5110*/  BRA `(.L_x_1024) ;  /* 0xffffbc3000007947 */ /* 0x003fea000383ffff */
.L_x_960:
[----:B------:R-:W-:Y:S01]  /*5120*/  IMAD.MOV.U32 R30, RZ, RZ, 0x2 ;  /* 0x00000002ff1e7424 */ /* 0x000fe200078e00ff */
[----:B------:R-:W-:Y:S01]  /*5130*/  MOV R28, 0x5170 ;  /* 0x00005170001c7802 */ /* 0x000fe20000000f00 */
[----:B------:R-:W-:Y:S02]  /*5140*/  IMAD.MOV.U32 R31, RZ, RZ, 0x1f ;  /* 0x0000001fff1f7424 */ /* 0x000fe400078e00ff */
[----:B------:R-:W-:Y:S02]  /*5150*/  IMAD.MOV.U32 R48, RZ, RZ, -0x1 ;  /* 0xffffffffff307424 */ /* 0x000fe400078e00ff */
[----:B------:R-:W-:Y:S05]  /*5160*/  CALL.REL.NOINC `($__internal_8_$__cuda_sm70_shflsync_bfly_p) ;  /* 0x000001b000007944 */ /* 0x000fea0003c00000 */
[----:B01----:R-:W-:Y:S05]  /*5170*/  BRA `(.L_x_1025) ;  /* 0xffffce8000007947 */ /* 0x003fea000383ffff */
.L_x_961:
[----:B------:R-:W-:Y:S01]  /*5180*/  MOV R30, 0x1 ;  /* 0x00000001001e7802 */ /* 0x000fe20000000f00 */
[----:B------:R-:W-:Y:S01]  /*5190*/  IMAD.MOV.U32 R31, RZ, RZ, 0x1f ;  /* 0x0000001fff1f7424 */ /* 0x000fe200078e00ff */
[----:B------:R-:W-:Y:S01]  /*51a0*/  MOV R28, 0x51d0 ;  /* 0x000051d0001c7802 */ /* 0x000fe20000000f00 */
[----:B------:R-:W-:-:S02]  /*51b0*/  IMAD.MOV.U32 R48, RZ, RZ, -0x1 ;  /* 0xffffffffff307424 */ /* 0x000fc400078e00ff */
[----:B------:R-:W-:Y:S05]  /*51c0*/  CALL.REL.NOINC `($__internal_8_$__cuda_sm70_shflsync_bfly_p) ;  /* 0x0000015000007944 */ /* 0x000fea0003c00000 */
[----:B01----:R-:W-:Y:S05]  /*51d0*/  BRA `(.L_x_1026) ;  /* 0xffffce5000007947 */ /* 0x003fea000383ffff */
.L_x_965:
[----:B------:R-:W-:Y:S01]  /*51e0*/  IMAD.MOV.U32 R57, RZ, RZ, R7 ;  /* 0x000000ffff397224 */ /* 0x000fe200078e0007 */
[----:B------:R-:W-:Y:S01]  /*51f0*/  MOV R28, 0x5240 ;  /* 0x00005240001c7802 */ /* 0x000fe20000000f00 */
[----:B------:R-:W-:-:S02]  /*5200*/  IMAD.MOV.U32 R30, RZ, RZ, 0x10 ;  /* 0x00000010ff1e7424 */ /* 0x000fc400078e00ff */
[----:B------:R-:W-:Y:S02]  /*5210*/  IMAD.MOV.U32 R31, RZ, RZ, 0x1f ;  /* 0x0000001fff1f7424 */ /* 0x000fe400078e00ff */
[----:B------:R-:W-:Y:S02]  /*5220*/  IMAD.MOV.U32 R48, RZ, RZ, -0x1 ;  /* 0xffffffffff307424 */ /* 0x000fe400078e00ff */
[----:B0-234-:R-:W-:Y:S05]  /*5230*/  CALL.REL.NOINC `($__internal_8_$__cuda_sm70_shflsync_bfly_p) ;  /* 0x000000e000007944 */ /* 0x01dfea0003c00000 */
[----:B01----:R-:W-:Y:S05]  /*5240*/  BRA `(.L_x_1027) ;  /* 0xffffcff000007947 */ /* 0x003fea000383ffff */
.L_x_966:
[----:B------:R-:W-:Y:S01]  /*5250*/  IMAD.MOV.U32 R30, RZ, RZ, 0x8 ;  /* 0x00000008ff1e7424 */ /* 0x000fe200078e00ff */
[----:B------:R-:W-:Y:S01]  /*5260*/  MOV R28, 0x52a0 ;  /* 0x000052a0001c7802 */ /* 0x000fe20000000f00 */
[----:B------:R-:W-:Y:S02]  /*5270*/  IMAD.MOV.U32 R31, RZ, RZ, 0x1f ;  /* 0x0000001fff1f7424 */ /* 0x000fe400078e00ff */
[----:B------:R-:W-:Y:S02]  /*5280*/  IMAD.MOV.U32 R48, RZ, RZ, -0x1 ;  /* 0xffffffffff307424 */ /* 0x000fe400078e00ff */
[----:B01-34-:R-:W-:Y:S05]  /*5290*/  CALL.REL.NOINC `($__internal_8_$__cuda_sm70_shflsync_bfly_p) ;  /* 0x0000008000007944 */ /* 0x01bfea0003c00000 */
[----:B-1----:R-:W-:Y:S01]  /*52a0*/  FMNMX.FTZ R4, R57, R30, !PT ;  /* 0x0000001e39047209 */ /* 0x002fe20007810000 */
[----:B------:R-:W-:Y:S01]  /*52b0*/  IMAD.MOV.U32 R30, RZ, RZ, 0x4 ;  /* 0x00000004ff1e7424 */ /* 0x000fe200078e00ff */
[----:B------:R-:W-:Y:S01]  /*52c0*/  MOV R28, 0x5310 ;  /* 0x00005310001c7802 */ /* 0x000fe20000000f00 */
[----:B0-----:R-:W-:Y:S02]  /*52d0*/  IMAD.MOV.U32 R31, RZ, RZ, 0x1f ;  /* 0x0000001fff1f7424 */ /* 0x001fe400078e00ff */
[----:B------:R-:W-:-:S02]  /*52e0*/  IMAD.MOV.U32 R48, RZ, RZ, -0x1 ;  /* 0xffffffffff307424 */ /* 0x000fc400078e00ff */
[----:B------:R-:W-:Y:S02]  /*52f0*/  IMAD.MOV.U32 R57, RZ, RZ, R4 ;  /* 0x000000ffff397224 */ /* 0x000fe400078e0004 */
[----:B------:R-:W-:Y:S05]  /*5300*/  CALL.REL.NOINC `($__internal_8_$__cuda_sm70_shflsync_bfly_p) ;  /* 0x0000001000007944 */ /* 0x000fea0003c00000 */
[----:B01----:R-:W-:Y:S05]  /*5310*/  BRA `(.L_x_1028) ;  /* 0xffffcf7000007947 */ /* 0x003fea000383ffff */
        .weak           $__internal_8_$__cuda_sm70_shflsync_bfly_p
        .type           $__internal_8_$__cuda_sm70_shflsync_bfly_p,@function
        .size           $__internal_8_$__cuda_sm70_shflsync_bfly_p,(.L_x_2216 - $__internal_8_$__cuda_sm70_shflsync_bfly_p)
$__internal_8_$__cuda_sm70_shflsync_bfly_p:
[----:B------:R-:W-:Y:S01]  /*5320*/  IMAD.MOV.U32 R29, RZ, RZ, 0x0 ;  /* 0x00000000ff1d7424 */ /* 0x000fe200078e00ff */
[----:B------:R-:W-:Y:S04]  /*5330*/  WARPSYNC R48 ;  /* 0x0000003000007348 */ /* 0x000fe80003800000 */
[----:B------:R0:W1:Y:S01]  /*5340*/  SHFL.BFLY PT, R30, R57, R30, R31 ;  /* 0x0c00001e391e7389 */ /* 0x00006200000e001f */
[----:B------:R-:W-:Y:S05]  /*5350*/  RET.REL.NODEC R28 `(_ZN4mmha33masked_multihead_attention_kernelIfLi32ELi32ELi4ELi8ELi64ELb1ELb1EEEv26Multihead_attention_paramsIT_XT5_EE) ;  /* 0xffffaca01c007950 */ /* 0x000fea0003c3ffff */
.L_x_1029:
        /* <DEDUP_REMOVED lines=10> */
.L_x_2216:


//--------------------- .text._ZN4mmha33masked_multihead_attention_kernelIfLi32ELi32ELi1ELi8ELi256ELb1ELb0EEEv26Multihead_attention_paramsIT_XT5_EE --------------------------
	.section	.text._ZN4mmha33masked_multihead_attention_kernelIfLi32ELi32ELi1ELi8ELi256ELb1ELb0EEEv26Multihead_attention_paramsIT_XT5_EE,"ax",@progbits
	.sectioninfo	@"SHI_REGISTERS=128"
	.align	128
        .global         _ZN4mmha33masked_multihead_attention_kernelIfLi32ELi32ELi1ELi8ELi256ELb1ELb0EEEv26Multihead_attention_paramsIT_XT5_EE
        .type           _ZN4mmha33masked_multihead_attention_kernelIfLi32ELi32ELi1ELi8ELi256ELb1ELb0EEEv26Multihead_attention_paramsIT_XT5_EE,@function
        .size           _ZN4mmha33masked_multihead_attention_kernelIfLi32ELi32ELi1ELi8ELi256ELb1ELb0EEEv26Multihead_attention_paramsIT_XT5_EE,(.L_x_2217 - _ZN4mmha33masked_multihead_attention_kernelIfLi32ELi32ELi1ELi8ELi256ELb1ELb0EEEv26Multihead_attention_paramsIT_XT5_EE)
        .other          _ZN4mmha33masked_multihead_attention_kernelIfLi32ELi32ELi1ELi8ELi256ELb1ELb0EEEv26Multihead_attention_paramsIT_XT5_EE,@"STO_CUDA_ENTRY STV_DEFAULT"
_ZN4mmha33masked_multihead_attention_kernelIfLi32ELi32ELi1ELi8ELi256ELb1ELb0EEEv26Multihead_attention_paramsIT_XT5_EE:
.text._ZN4mmha33masked_multihead_attention_kernelIfLi32ELi32ELi1ELi8ELi256ELb1ELb0EEEv26Multihead_attention_paramsIT_XT5_EE:
        /* <DEDUP_REMOVED lines=11> */
.L_x_1030:
[----:B------:R-:W-:Y:S01]  /*00b0*/  IABS R5, c[0x0][0x1d0] ;  /* 0x0000740000057a13 */ /* 0x000fe20000000000 */
[----:B------:R-:W-:Y:S01]  /*00c0*/  IMAD.MOV.U32 R21, RZ, RZ, 0x4 ;  /* 0x00000004ff157424 */ /* 0x000fe200078e00ff */
        /* <DEDUP_REMOVED lines=23> */
[----:B------:R-:W-:Y:S02]  /*0240*/  IMAD.MOV.U32 R16, RZ, RZ, R3 ;  /* 0x000000ffff107224 */ /* 0x000fe400078e0003 */
[----:B------:R-:W-:Y:S01]  /*0250*/  IMAD.MOV.U32 R119, RZ, RZ, RZ ;  /* 0x000000ffff777224 */ /* 0x000fe200078e00ff */
[----:B------:R-:W0:Y:S01]  /*0260*/  S2R R7, SR_TID.X ;  /* 0x0000000000077919 */ /* 0x000e220000002100 */
[-C--:B------:R-:W-:Y:S01]  /*0270*/  IMAD.WIDE R2, R109, R21.reuse, c[0x0][0x278] ;  /* 0x00009e006d027625 */ /* 0x080fe200078e0215 */
[----:B------:R-:W-:Y:S02]  /*0280*/  @!P4 IADD3 R16, -R16, RZ, RZ ;  /* 0x000000ff1010c210 */ /* 0x000fe40007ffe1ff */
[----:B------:R-:W-:Y:S02]  /*0290*/  @!P2 LOP3.LUT R16, RZ, c[0x0][0x1d0], RZ, 0x33, !PT ;  /* 0x00007400ff10aa12 */ /* 0x000fe400078e33ff */
[----:B------:R1:W2:Y:S03]  /*02a0*/  LDG.E R118, [R2.64] ;  /* 0x0000000602767981 */ /* 0x0002a6000c1e1900 */
[----:B------:R-:W-:-:S05]  /*02b0*/  @P0 IMAD.WIDE R4, R16, R21, c[0x0][0x240] ;  /* 0x0000900010040625 */ /* 0x000fca00078e0215 */
[----:B------:R3:W4:Y:S01]  /*02c0*/  @P0 LDG.E R119, [R4.64] ;  /* 0x0000000604770981 */ /* 0x000722000c1e1900 */
[----:B------:R-:W-:Y:S01]  /*02d0*/  ISETP.EQ.U32.AND P2, PT, RZ, c[0x0][0x180], PT ;  /* 0x00006000ff007a0c */ /* 0x000fe20003f42070 */
[----:B------:R-:W-:Y:S01]  /*02e0*/  HFMA2.MMA R17, -RZ, RZ, 0, 0 ;  /* 0x00000000ff117435 */ /* 0x000fe200000001ff */
[----:B------:R-:W-:Y:S01]  /*02f0*/  ISETP.NE.U32.AND P4, PT, RZ, c[0x0][0x170], PT ;  /* 0x00005c00ff007a0c */ /* 0x000fe20003f85070 */
[----:B------:R-:W1:Y:S03]  /*0300*/  S2R R108, SR_CTAID.X ;  /* 0x00000000006c7919 */ /* 0x000e660000002500 */
[----:B------:R-:W-:Y:S02]  /*0310*/  ISETP.NE.AND.EX P4, PT, RZ, c[0x0][0x174], PT, P4 ;  /* 0x00005d00ff007a0c */ /* 0x000fe40003f85340 */
[C---:B0-----:R-:W-:Y:S02]  /*0320*/  ISETP.GE.AND P1, PT, R7.reuse, 0x20, PT ;  /* 0x000000200700780c */ /* 0x041fe40003f26270 */
[----:B------:R-:W-:-:S02]  /*0330*/  ISETP.GT.OR P4, PT, R7, 0x1f, !P4 ;  /* 0x0000001f0700780c */ /* 0x000fc40006784670 */
[----:B------:R-:W-:Y:S02]  /*0340*/  ISETP.EQ.OR.EX P2, PT, RZ, c[0x0][0x184], P1, P2 ;  /* 0x00006100ff007a0c */ /* 0x000fe40000f42720 */
[----:B------:R-:W-:Y:S02]  /*0350*/  PLOP3.LUT P1, PT, P1, PT, PT, 0x8, 0x0 ;  /* 0x000000000000781c */ /* 0x000fe40000f2e170 */
[----:B------:R-:W-:Y:S02]  /*0360*/  ISETP.NE.OR P2, PT, RZ, c[0x0][0x1ec], P2 ;  /* 0x00007b00ff007a0c */ /* 0x000fe40001745670 */
[----:B------:R-:W-:Y:S02]  /*0370*/  SHF.R.S32.HI R6, RZ, 0x1f, R7 ;  /* 0x0000001fff067819 */ /* 0x000fe40000011407 */
[----:B------:R-:W-:Y:S01]  /*0380*/  ISETP.NE.U32.AND P6, PT, RZ, c[0x0][0x1f8], PT ;  /* 0x00007e00ff007a0c */ /* 0x000fe20003fc5070 */
[----:B-1----:R-:W-:-:S08]  /*0390*/  IMAD.SHL.U32 R0, R108, 0x20, RZ ;  /* 0x000000206c007824 */ /* 0x002fd000078e00ff */
[----:B------:R-:W-:Y:S01]  /*03a0*/  @!P2 PLOP3.LUT P1, PT, PT, PT, PT, 0x80, 0x0 ;  /* 0x000000000000a81c */ /* 0x000fe20003f2f070 */
[----:B------:R-:W-:Y:S01]  /*03b0*/  IMAD R117, R109, c[0x0][0x1d8], R108 ;  /* 0x000076006d757a24 */ /* 0x000fe200078e026c */
[----:B------:R-:W-:Y:S01]  /*03c0*/  LEA.HI R6, R6, R7, RZ, 0x2 ;  /* 0x0000000706067211 */ /* 0x000fe200078f10ff */
[----:B---3--:R-:W-:Y:S01]  /*03d0*/  IMAD.IADD R4, R0, 0x1, R7 ;  /* 0x0000000100047824 */ /* 0x008fe200078e0207 */
[----:B------:R-:W-:Y:S01]  /*03e0*/  ISETP.NE.AND.EX P6, PT, RZ, c[0x0][0x1fc], PT, P6 ;  /* 0x00007f00ff007a0c */ /* 0x000fe20003fc5360 */
[----:B------:R-:W-:Y:S01]  /*03f0*/  IMAD.SHL.U32 R117, R117, 0x20, RZ ;  /* 0x0000002075757824 */ /* 0x000fe200078e00ff */
[----:B------:R-:W-:Y:S01]  /*0400*/  LOP3.LUT R6, R6, 0xfffffffc, RZ, 0xc0, !PT ;  /* 0xfffffffc06067812 */ /* 0x000fe200078ec0ff */
[----:B------:R-:W-:-:S06]  /*0410*/  @!P4 IMAD.WIDE R2, R4, R21, c[0x0][0x170] ;  /* 0x00005c000402c625 */ /* 0x000fcc00078e0215 */
[----:B------:R-:W-:Y:S01]  /*0420*/  PLOP3.LUT P5, PT, P0, P1, PT, 0x80, 0x0 ;  /* 0x000000000000781c */ /* 0x000fe200007a3070 */
[----:B------:R-:W-:Y:S01]  /*0430*/  IMAD.MOV.U32 R14, RZ, RZ, RZ ;  /* 0x000000ffff0e7224 */ /* 0x000fe200078e00ff */
[----:B------:R-:W-:Y:S01]  /*0440*/  IADD3 R13, R117, R6, RZ ;  /* 0x00000006750d7210 */ /* 0x000fe20007ffe0ff */
[----:B------:R-:W-:Y:S01]  /*0450*/  @!P2 IMAD.WIDE R4, R4, R21, c[0x0][0x180] ;  /* 0x000060000404a625 */ /* 0x000fe200078e0215 */
[----:B------:R-:W-:Y:S01]  /*0460*/  SHF.R.S32.HI R8, RZ, 0x1f, R109 ;  /* 0x0000001fff087819 */ /* 0x000fe2000001146d */
[----:B------:R0:W5:Y:S01]  /*0470*/  @!P4 LDG.E R17, [R2.64] ;  /* 0x000000060211c981 */ /* 0x000162000c1e1900 */
[----:B------:R-:W-:Y:S01]  /*0480*/  IABS R23, c[0x0][0x1d4] ;  /* 0x0000750000177a13 */ /* 0x000fe20000000000 */
[C---:B------:R-:W-:Y:S01]  /*0490*/  IMAD.IADD R15, R7.reuse, 0x1, -R6 ;  /* 0x00000001070f7824 */ /* 0x040fe200078e0a06 */
[----:B------:R-:W-:Y:S01]  /*04a0*/  ISETP.GT.AND P4, PT, R7, 0x1f, PT ;  /* 0x0000001f0700780c */ /* 0x000fe20003f84270 */
[----:B------:R1:W5:Y:S01]  /*04b0*/  @!P2 LDG.E R14, [R4.64] ;  /* 0x00000006040ea981 */ /* 0x000362000c1e1900 */
[----:B------:R-:W-:-:S04]  /*04c0*/  @P6 LEA R10, P2, R109, c[0x0][0x1f8], 0x2 ;  /* 0x00007e006d0a6a11 */ /* 0x000fc800078410ff */
[----:B------:R-:W-:Y:S02]  /*04d0*/  @P6 LEA.HI.X R11, R109, c[0x0][0x1fc], R8, 0x2, P2 ;  /* 0x00007f006d0b6a11 */ /* 0x000fe400010f1408 */
[----:B------:R-:W-:Y:S01]  /*04e0*/  MOV R115, RZ ;  /* 0x000000ff00737202 */ /* 0x000fe20000000f00 */
[----:B------:R-:W-:-:S05]  /*04f0*/  IMAD.MOV.U32 R12, RZ, RZ, RZ ;  /* 0x000000ffff0c7224 */ /* 0x000fca00078e00ff */
[----:B------:R3:W5:Y:S01]  /*0500*/  @P6 LDG.E R115, [R10.64] ;  /* 0x000000060a736981 */ /* 0x000762000c1e1900 */
[----:B------:R-:W-:Y:S01]  /*0510*/  BSSY B0, `(.L_x_1031) ;  /* 0x000002a000007945 */ /* 0x000fe20003800000 */
[----:B--2---:R-:W-:-:S05]  /*0520*/  IADD3 R116, R118, -0x1, RZ ;  /* 0xffffffff76747810 */ /* 0x004fca0007ffe0ff */
[----:B0-----:R-:W-:Y:S02]  /*0530*/  @!P4 IMAD R2, R116, 0x4, R15 ;  /* 0x000000047402c824 */ /* 0x001fe400078e020f */
[----:B----4-:R-:W-:-:S04]  /*0540*/  @P5 IMAD R6, R119, c[0x0][0x1d8], R108 ;  /* 0x0000760077065a24 */ /* 0x010fc800078e026c */
[----:B------:R-:W-:-:S04]  /*0550*/  @P5 IMAD R6, R6, 0x20, R7 ;  /* 0x0000002006065824 */ /* 0x000fc800078e0207 */
[----:B------:R-:W-:-:S05]  /*0560*/  @P5 IMAD.WIDE R8, R6, R21, c[0x0][0x230] ;  /* 0x00008c0006085625 */ /* 0x000fca00078e0215 */
[----:B------:R0:W5:Y:S01]  /*0570*/  @P5 LDG.E R19, [R8.64] ;  /* 0x0000000608135981 */ /* 0x000162000c1e1900 */
[----:B------:R-:W2:Y:S08]  /*0580*/  I2F.RP R6, R23 ;  /* 0x0000001700067306 */ /* 0x000eb00000209400 */
[----:B--2---:R-:W1:Y:S02]  /*0590*/  MUFU.RCP R6, R6 ;  /* 0x0000000600067308 */ /* 0x004e640000001000 */
[----:B-1----:R-:W-:-:S06]  /*05a0*/  IADD3 R4, R6, 0xffffffe, RZ ;  /* 0x0ffffffe06047810 */ /* 0x002fcc0007ffe0ff */
[----:B------:R1:W2:Y:S01]  /*05b0*/  F2I.FTZ.U32.TRUNC.NTZ R5, R4 ;  /* 0x0000000400057305 */ /* 0x0002a2000021f000 */
[----:B------:R-:W-:-:S04]  /*05c0*/  @!P4 IMAD R2, R13, c[0x0][0x1d4], R2 ;  /* 0x000075000d02ca24 */ /* 0x000fc800078e0202 */
[----:B------:R-:W-:-:S04]  /*05d0*/  @!P4 IMAD.WIDE R2, R2, R21, c[0x0][0x198] ;  /* 0x000066000202c625 */ /* 0x000fc800078e0215 */
[----:B-1----:R-:W-:Y:S01]  /*05e0*/  IMAD.MOV.U32 R4, RZ, RZ, RZ ;  /* 0x000000ffff047224 */ /* 0x002fe200078e00ff */
[----:B------:R1:W5:Y:S01]  /*05f0*/  @!P4 LDG.E R12, [R2.64] ;  /* 0x00000006020cc981 */ /* 0x000362000c1e1900 */
[----:B--2---:R-:W-:-:S04]  /*0600*/  IMAD.MOV R18, RZ, RZ, -R5 ;  /* 0x000000ffff127224 */ /* 0x004fc800078e0a05 */
[----:B---3--:R-:W-:Y:S01]  /*0610*/  IMAD R11, R18, R23, RZ ;  /* 0x00000017120b7224 */ /* 0x008fe200078e02ff */
[----:B-1----:R-:W-:-:S03]  /*0620*/  IABS R2, R116 ;  /* 0x0000007400027213 */ /* 0x002fc60000000000 */
[----:B------:R-:W-:-:S06]  /*0630*/  IMAD.HI.U32 R5, R5, R11, R4 ;  /* 0x0000000b05057227 */ /* 0x000fcc00078e0004 */
[----:B------:R-:W-:-:S04]  /*0640*/  IMAD.HI.U32 R5, R5, R2, RZ ;  /* 0x0000000205057227 */ /* 0x000fc800078e00ff */
[----:B------:R-:W-:-:S04]  /*0650*/  IMAD.MOV R5, RZ, RZ, -R5 ;  /* 0x000000ffff057224 */ /* 0x000fc800078e0a05 */
[----:B------:R-:W-:-:S05]  /*0660*/  IMAD R6, R23, R5, R2 ;  /* 0x0000000517067224 */ /* 0x000fca00078e0202 */
[----:B------:R-:W-:Y:S01]  /*0670*/  ISETP.GT.U32.AND P2, PT, R23, R6, PT ;  /* 0x000000061700720c */ /* 0x000fe20003f44070 */
[----:B------:R-:W-:Y:S02]  /*0680*/  IMAD R0, R109, c[0x0][0x1c8], R0 ;  /* 0x000072006d007a24 */ /* 0x000fe400078e0200 */
        /* <DEDUP_REMOVED lines=18> */
.L_x_1032:
[----:B0-----:R-:W-:Y:S05]  /*07b0*/  BSYNC B0 ;  /* 0x0000000000007941 */ /* 0x001fea0003800000 */
.L_x_1031:
[----:B------:R-:W-:Y:S01]  /*07c0*/  ISETP.GT.U32.AND P2, PT, R23, R6, PT ;  /* 0x000000061700720c */ /* 0x000fe20003f44070 */
[----:B------:R-:W-:Y:S01]  /*07d0*/  ULDC.U8 UR4, c[0x0][0x1e4] ;  /* 0x0000790000047ab9 */ /* 0x000fe20000000000 */
[----:B------:R-:W-:Y:S01]  /*07e0*/  IMAD.MOV.U32 R8, RZ, RZ, c[0x0][0x1e0] ;  /* 0x00007800ff087624 */ /* 0x000fe200078e00ff */
[----:B------:R-:W-:Y:S01]  /*07f0*/  ISETP.NE.AND P6, PT, RZ, c[0x0][0x1d4], PT ;  /* 0x00007500ff007a0c */ /* 0x000fe20003fc5270 */
[----:B-----5:R-:W-:-:S02]  /*0800*/  @!P3 FADD.FTZ R12, R14, R12 ;  /* 0x0000000c0e0cb221 */ /* 0x020fc40000010000 */
[----:B------:R-:W-:Y:S02]  /*0810*/  IMAD R3, R16, c[0x0][0x1d8], RZ ;  /* 0x0000760010037a24 */ /* 0x000fe400078e02ff */
[----:B------:R-:W-:Y:S01]  /*0820*/  @P5 FMUL.FTZ R12, R12, R19 ;  /* 0x000000130c0c5220 */ /* 0x000fe20000410000 */
[----:B------:R-:W-:Y:S01]  /*0830*/  ISETP.NE.AND P5, PT, RZ, c[0x0][0x1ec], PT ;  /* 0x00007b00ff007a0c */ /* 0x000fe20003fa5270 */
[----:B------:R-:W-:Y:S02]  /*0840*/  FADD.FTZ R10, R17, R10 ;  /* 0x0000000a110a7221 */ /* 0x000fe40000010000 */
[----:B------:R-:W-:Y:S02]  /*0850*/  IMAD R2, R3, c[0x0][0x1d0], R108 ;  /* 0x0000740003027a24 */ /* 0x000fe400078e026c */
        /* <DEDUP_REMOVED lines=19> */
[----:B0-----:R-:W-:-:S02]  /*0990*/  IADD3 R4, R3, 0xffffffe, RZ ;  /* 0x0ffffffe03047810 */ /* 0x001fc40007ffe0ff */
[----:B------:R-:W-:-:S04]  /*09a0*/  IADD3 R3, RZ, -R11, RZ ;  /* 0x8000000bff037210 */ /* 0x000fc80007ffe0ff */
        /* <DEDUP_REMOVED lines=16> */
[----:B------:R-:W-:-:S05]  /*0ab0*/  @!P6 LOP3.LUT R5, RZ, R6, RZ, 0x33, !PT ;  /* 0x00000006ff05e212 */ /* 0x000fca00078e33ff */
[----:B------:R-:W-:-:S04]  /*0ac0*/  IMAD.MOV R3, RZ, RZ, -R5 ;  /* 0x000000ffff037224 */ /* 0x000fc800078e0a05 */
[----:B------:R-:W-:-:S04]  /*0ad0*/  IMAD R3, R6, R3, R7 ;  /* 0x0000000306037224 */ /* 0x000fc800078e0207 */
[----:B------:R-:W-:-:S05]  /*0ae0*/  IMAD R3, R6, R5, R3 ;  /* 0x0000000506037224 */ /* 0x000fca00078e0203 */
[----:B------:R-:W-:-:S04]  /*0af0*/  LEA R3, R3, 0x140, 0x2 ;  /* 0x0000014003037811 */ /* 0x000fc800078e10ff */
[----:B------:R-:W-:Y:S01]  /*0b00*/  LEA R5, R8, R3, 0x2 ;  /* 0x0000000308057211 */ /* 0x000fe200078e10ff */
[----:B------:R-:W-:Y:S05]  /*0b10*/  @!P1 BRA `(.L_x_1035) ;  /* 0x0000002000009947 */ /* 0x000fea0003800000 */
[----:B------:R0:W-:Y:S04]  /*0b20*/  STS [R3], R10 ;  /* 0x0000000a03007388 */ /* 0x0001e80000000800 */
[----:B------:R0:W-:Y:S02]  /*0b30*/  @!P5 STS [R5], R12 ;  /* 0x0000000c0500d388 */ /* 0x0001e40000000800 */
.L_x_1035:
[----:B------:R-:W-:Y:S05]  /*0b40*/  BSYNC B0 ;  /* 0x0000000000007941 */ /* 0x000fea0003800000 */
.L_x_1034:
[----:B------:R-:W-:Y:S06]  /*0b50*/  BAR.SYNC.DEFER_BLOCKING 0x0 ;  /* 0x0000000000007b1d */ /* 0x000fec0000010000 */
[----:B------:R-:W-:Y:S01]  /*0b60*/  BSSY B0, `(.L_x_1036) ;  /* 0x0000005000007945 */ /* 0x000fe20003800000 */
[----:B------:R-:W-:Y:S06]  /*0b70*/  BAR.SYNC.DEFER_BLOCKING 0x0 ;  /* 0x0000000000007b1d */ /* 0x000fec0000010000 */
[----:B------:R-:W-:Y:S05]  /*0b80*/  @!P1 BRA `(.L_x_1037) ;  /* 0x0000002000009947 */ /* 0x000fea0003800000 */
[----:B0-----:R0:W1:Y:S04]  /*0b90*/  @!P5 LDS R12, [R5] ;  /* 0x00000000050cd984 */ /* 0x0010680000000800 */
[----:B------:R0:W2:Y:S02]  /*0ba0*/  LDS R10, [R3] ;  /* 0x00000000030a7984 */ /* 0x0000a40000000800 */
.L_x_1037:
[----:B------:R-:W-:Y:S05]  /*0bb0*/  BSYNC B0 ;  /* 0x0000000000007941 */ /* 0x000fea0003800000 */
.L_x_1036:
[----:B------:R-:W-:Y:S06]  /*0bc0*/  BAR.SYNC.DEFER_BLOCKING 0x0 ;  /* 0x0000000000007b1d */ /* 0x000fec0000010000 */
.L_x_1033:
        /* <DEDUP_REMOVED lines=14> */
.L_x_1121:
        /* <DEDUP_REMOVED lines=9> */
.L_x_1122:
[----:B-1----:R-:W-:Y:S02]  /*0d40*/  FADD.FTZ R3, R5, R8 ;  /* 0x0000000805037221 */ /* 0x002fe40000010000 */
.L_x_1039:
[----:B------:R-:W-:Y:S05]  /*0d50*/  BSYNC B0 ;  /* 0x0000000000007941 */ /* 0x000fea0003800000 */
.L_x_1038:
[----:B------:R-:W-:Y:S01]  /*0d60*/  ISETP.NE.AND P1, PT, R7, RZ, PT ;  /* 0x000000ff0700720c */ /* 0x000fe20003f25270 */
[----:B------:R-:W-:-:S12]  /*0d70*/  IMAD.MOV.U32 R114, RZ, RZ, -0x800001 ;  /* 0xff7fffffff727424 */ /* 0x000fd800078e00ff */
[----:B------:R-:W-:Y:S05]  /*0d80*/  @P1 BRA `(.L_x_1042) ;  /* 0x000000e000001947 */ /* 0x000fea0003800000 */
[----:B------:R-:W-:-:S04]  /*0d90*/  ISETP.NE.U32.AND P1, PT, RZ, c[0x0][0x218], PT ;  /* 0x00008600ff007a0c */ /* 0x000fc80003f25070 */
[----:B------:R-:W-:-:S13]  /*0da0*/  ISETP.NE.AND.EX P1, PT, RZ, c[0x0][0x21c], PT, P1 ;  /* 0x00008700ff007a0c */ /* 0x000fda0003f25310 */
[----:B------:R-:W-:Y:S01]  /*0db0*/  @P1 IADD3 R5, R116, -R115, RZ ;  /* 0x8000007374051210 */ /* 0x000fe20007ffe0ff */
[----:B------:R-:W-:-:S04]  /*0dc0*/  @P1 IMAD.MOV.U32 R9, RZ, RZ, 0x4 ;  /* 0x00000004ff091424 */ /* 0x000fc800078e00ff */
        /* <DEDUP_REMOVED lines=10> */
.L_x_1042:
        /* <DEDUP_REMOVED lines=9> */
[----:B------:R-:W-:-:S03]  /*0f00*/  PLOP3.LUT P3, PT, PT, PT, UP0, 0x80, 0x0 ;  /* 0x000000000000781c */ /* 0x000fc60003f6f008 */
[----:B------:R-:W-:-:S05]  /*0f10*/  IMAD.IADD R112, R3, 0x1, R6 ;  /* 0x0000000103707824 */ /* 0x000fca00078e0206 */
[----:B------:R-:W-:Y:S01]  /*0f20*/  ISETP.GE.AND P1, PT, R111, R112, PT ;  /* 0x000000706f00720c */ /* 0x000fe20003f26270 */
[----:B0-2---:R-:W0:Y:S04]  /*0f30*/  LDS.128 R8, [0x40] ;  /* 0x00004000ff087984 */ /* 0x005e280000000c00 */
[----:B-1----:R-:W1:Y:S04]  /*0f40*/  LDS.128 R12, [0x50] ;  /* 0x00005000ff0c7984 */ /* 0x002e680000000c00 */
[----:B------:R-:W2:Y:S04]  /*0f50*/  LDS.128 R16, [0x60] ;  /* 0x00006000ff107984 */ /* 0x000ea80000000c00 */
        /* <DEDUP_REMOVED lines=14> */
.L_x_1043:
[----:B------:R-:W-:Y:S01]  /*1040*/  BSSY B0, `(.L_x_1044) ;  /* 0x0000164000007945 */ /* 0x000fe20003800000 */
[----:B------:R-:W-:Y:S01]  /*1050*/  SHF.L.U32 R2, R2, 0x5, RZ ;  /* 0x0000000502027819 */ /* 0x000fe200000006ff */
[----:B------:R-:W-:Y:S05]  /*1060*/  @P1 BRA `(.L_x_1045) ;  /* 0x0000161000001947 */ /* 0x000fea0003800000 */
[----:B------:R-:W-:Y:S01]  /*1070*/  IABS R3, c[0x0][0x1d4] ;  /* 0x0000750000037a13 */ /* 0x000fe20000000000 */
[----:B------:R-:W-:-:S02]  /*1080*/  IMAD.MOV.U32 R110, RZ, RZ, c[0x0][0x1e8] ;  /* 0x00007a00ff6e7624 */ /* 0x000fc400078e00ff */
[----:B------:R-:W-:Y:S01]  /*1090*/  IMAD R113, R117, c[0x0][0x1d4], RZ ;  /* 0x0000750075717a24 */ /* 0x000fe200078e02ff */
[----:B------:R-:W5:Y:S02]  /*10a0*/  I2F.RP R72, R3 ;  /* 0x0000000300487306 */ /* 0x000f640000209400 */
[----:B------:R-:W-:-:S06]  /*10b0*/  IADD3 R110, R110, c[0x0][0x210], RZ ;  /* 0x000084006e6e7a10 */ /* 0x000fcc0007ffe0ff */
[----:B-----5:R-:W5:Y:S02]  /*10c0*/  MUFU.RCP R72, R72 ;  /* 0x0000004800487308 */ /* 0x020f640000001000 */
[----:B-----5:R-:W-:-:S06]  /*10d0*/  IADD3 R73, R72, 0xffffffe, RZ ;  /* 0x0ffffffe48497810 */ /* 0x020fcc0007ffe0ff */
[----:B------:R-:W5:Y:S02]  /*10e0*/  F2I.FTZ.U32.TRUNC.NTZ R5, R73 ;  /* 0x0000004900057305 */ /* 0x000f64000021f000 */
[----:B-----5:R-:W-:-:S04]  /*10f0*/  IMAD.MOV R4, RZ, RZ, -R5 ;  /* 0x000000ffff047224 */ /* 0x020fc800078e0a05 */
[----:B------:R-:W-:Y:S02]  /*1100*/  IMAD R75, R4, R3, RZ ;  /* 0x00000003044b7224 */ /* 0x000fe400078e02ff */
[----:B------:R-:W-:-:S04]  /*1110*/  IMAD.MOV.U32 R4, RZ, RZ, RZ ;  /* 0x000000ffff047224 */ /* 0x000fc800078e00ff */
[----:B------:R-:W-:Y:S01]  /*1120*/  IMAD.HI.U32 R4, R5, R75, R4 ;  /* 0x0000004b05047227 */ /* 0x000fe200078e0004 */
[----:B------:R-:W-:-:S03]  /*1130*/  SHF.R.S32.HI R5, RZ, 0x1f, R113 ;  /* 0x0000001fff057819 */ /* 0x000fc60000011471 */
.L_x_1064:
[----:B------:R-:W-:-:S04]  /*1140*/  ISETP.NE.U32.AND P1, PT, RZ, c[0x0][0x200], PT ;  /* 0x00008000ff007a0c */ /* 0x000fc80003f25070 */
[----:B------:R-:W-:-:S13]  /*1150*/  ISETP.NE.AND.EX P1, PT, RZ, c[0x0][0x204], PT, P1 ;  /* 0x00008100ff007a0c */ /* 0x000fda0003f25310 */
[----:B0-----:R-:W-:Y:S01]  /*1160*/  @P1 IMAD R104, R109, c[0x0][0x1d4], RZ ;  /* 0x000075006d681a24 */ /* 0x001fe200078e02ff */
[----:B------:R-:W-:-:S04]  /*1170*/  @P1 SHF.R.S32.HI R105, RZ, 0x1f, R111 ;  /* 0x0000001fff691819 */ /* 0x000fc8000001146f */
[--C-:B------:R-:W-:Y:S02]  /*1180*/  @P1 SHF.R.S32.HI R106, RZ, 0x1f, R104.reuse ;  /* 0x0000001fff6a1819 */ /* 0x100fe40000011468 */
[----:B------:R-:W-:-:S04]  /*1190*/  @P1 IADD3 R104, P2, P4, R111, c[0x0][0x200], R104 ;  /* 0x000080006f681a10 */ /* 0x000fc80007c5e068 */
[----:B------:R-:W-:-:S05]  /*11a0*/  @P1 IADD3.X R105, R105, c[0x0][0x204], R106, P2, P4 ;  /* 0x0000810069691a10 */ /* 0x000fca00017e846a */
[----:B-----5:R-:W5:Y:S01]  /*11b0*/  @P1 LDG.E.U8 R104, [R104.64] ;  /* 0x0000000668681981 */ /* 0x020f62000c1e1100 */
[----:B------:R-:W-:Y:S01]  /*11c0*/  IABS R107, R111 ;  /* 0x0000006f006b7213 */ /* 0x000fe20000000000 */
[----:B------:R-:W-:Y:S01]  /*11d0*/  BSSY B1, `(.L_x_1046) ;  /* 0x000002e000017945 */ /* 0x000fe20003800000 */
[----:B------:R-:W-:Y:S02]  /*11e0*/  IABS R121, c[0x0][0x1d4] ;  /* 0x0000750000797a13 */ /* 0x000fe40000000000 */
[----:B------:R-:W-:Y:S01]  /*11f0*/  ISETP.GE.AND P4, PT, R111, RZ, PT ;  /* 0x000000ff6f00720c */ /* 0x000fe20003f86270 */
[----:B------:R-:W-:Y:S01]  /*1200*/  IMAD.HI.U32 R106, R4, R107, RZ ;  /* 0x0000006b046a7227 */ /* 0x000fe200078e00ff */
[----:B------:R-:W-:-:S04]  /*1210*/  ISETP.NE.AND P5, PT, RZ, c[0x0][0x1d4], PT ;  /* 0x00007500ff007a0c */ /* 0x000fc80003fa5270 */
[----:B------:R-:W-:-:S05]  /*1220*/  IADD3 R106, -R106, RZ, RZ ;  /* 0x000000ff6a6a7210 */ /* 0x000fca0007ffe1ff */
        /* <DEDUP_REMOVED lines=8> */
[----:B-----5:R-:W-:-:S07]  /*12b0*/  ISETP.NE.AND P1, PT, R104, RZ, P1 ;  /* 0x000000ff6800720c */ /* 0x020fce0000f25270 */
[----:B------:R-:W-:Y:S05]  /*12c0*/  @P2 BRA `(.L_x_1047) ;  /* 0x000001e000002947 */ /* 0x000fea0003800000 */
[----:B------:R-:W-:Y:S01]  /*12d0*/  IMAD R73, R2, c[0x0][0x1d4], RZ ;  /* 0x0000750002497a24 */ /* 0x000fe200078e02ff */
[----:B------:R-:W-:-:S04]  /*12e0*/  SHF.L.U32 R122, R120, 0x2, RZ ;  /* 0x00000002787a7819 */ /* 0x000fc800000006ff */
        /* <DEDUP_REMOVED lines=10> */
[----:B------:R-:W-:Y:S02]  /*1390*/  @P0 IMAD R106, R119, c[0x0][0x1d8], R108 ;  /* 0x00007600776a0a24 */ /* 0x000fe400078e026c */
[----:B------:R-:W-:Y:S02]  /*13a0*/  @P0 IMAD.MOV.U32 R107, RZ, RZ, 0x4 ;  /* 0x00000004ff6b0424 */ /* 0x000fe400078e00ff */
[----:B------:R-:W-:-:S04]  /*13b0*/  @P0 IMAD.SHL.U32 R106, R106, 0x20, RZ ;  /* 0x000000206a6a0824 */ /* 0x000fc800078e00ff */
[----:B------:R-:W-:-:S06]  /*13c0*/  @P0 IMAD.WIDE R106, R106, R107, c[0x0][0x230] ;  /* 0x00008c006a6a0625 */ /* 0x000fcc00078e026b */
[----:B----4-:R-:W4:Y:S01]  /*13d0*/  @P0 LDG.E.128 R104, [R106.64] ;  /* 0x000000066a680981 */ /* 0x010f22000c1e1d00 */
[----:B-----5:R-:W-:Y:S01]  /*13e0*/  FADD.FTZ R73, R41, R73 ;  /* 0x0000004929497221 */ /* 0x020fe20000010000 */
[----:B------:R-:W-:Y:S01]  /*13f0*/  IADD3 R122, P4, R113, R122, RZ ;  /* 0x0000007a717a7210 */ /* 0x000fe20007f9e0ff */
[----:B------:R-:W-:Y:S02]  /*1400*/  FADD.FTZ R72, R40, R72 ;  /* 0x0000004828487221 */ /* 0x000fe40000010000 */
[----:B------:R-:W-:Y:S02]  /*1410*/  FADD.FTZ R74, R42, R74 ;  /* 0x0000004a2a4a7221 */ /* 0x000fe40000010000 */
[----:B------:R-:W-:Y:S02]  /*1420*/  FADD.FTZ R75, R43, R75 ;  /* 0x0000004b2b4b7221 */ /* 0x000fe40000010000 */
[----:B----4-:R-:W-:Y:S02]  /*1430*/  @P0 FMUL.FTZ R73, R73, R105 ;  /* 0x0000006949490220 */ /* 0x010fe40000410000 */
[----:B------:R-:W-:-:S02]  /*1440*/  @P0 FMUL.FTZ R72, R72, R104 ;  /* 0x0000006848480220 */ /* 0x000fc40000410000 */
[----:B------:R-:W-:Y:S01]  /*1450*/  IMAD.X R105, R5, 0x1, R124, P4 ;  /* 0x0000000105697824 */ /* 0x000fe200020e067c */
[----:B------:R-:W-:Y:S01]  /*1460*/  LEA R104, P4, R122, c[0x0][0x198], 0x2 ;  /* 0x000066007a687a11 */ /* 0x000fe200078810ff */
[----:B------:R-:W-:Y:S02]  /*1470*/  @P0 FMUL.FTZ R74, R74, R106 ;  /* 0x0000006a4a4a0220 */ /* 0x000fe40000410000 */
[----:B------:R-:W-:Y:S01]  /*1480*/  @P0 FMUL.FTZ R75, R75, R107 ;  /* 0x0000006b4b4b0220 */ /* 0x000fe20000410000 */
[----:B------:R-:W-:-:S05]  /*1490*/  LEA.HI.X R105, R122, c[0x0][0x19c], R105, 0x2, P4 ;  /* 0x000067007a697a11 */ /* 0x000fca00020f1469 */
[----:B------:R4:W-:Y:S04]  /*14a0*/  STG.E.128 [R104.64], R72 ;  /* 0x0000004868007986 */ /* 0x0009e8000c101d06 */
.L_x_1047:
[----:B------:R-:W-:Y:S05]  /*14b0*/  BSYNC B1 ;  /* 0x0000000000017941 */ /* 0x000fea0003800000 */
.L_x_1046:
[----:B------:R-:W-:Y:S01]  /*14c0*/  IMAD R122, R119, c[0x0][0x1d8], R108 ;  /* 0x00007600777a7a24 */ /* 0x000fe200078e026c */
[----:B------:R-:W-:Y:S01]  /*14d0*/  HFMA2.MMA R121, -RZ, RZ, 0, 2.384185791015625e-07 ;  /* 0x00000004ff797435 */ /* 0x000fe200000001ff */
[----:B------:R-:W-:Y:S03]  /*14e0*/  BSSY B1, `(.L_x_1048) ;  /* 0x000001f000017945 */ /* 0x000fe60003800000 */
[----:B------:R-:W-:-:S06]  /*14f0*/  LEA R122, R122, 0x4, 0x5 ;  /* 0x000000047a7a7811 */ /* 0x000fcc00078e28ff */
[----:B------:R-:W-:Y:S01]  /*1500*/  IMAD.WIDE R122, R122, R121, c[0x0][0x230] ;  /* 0x00008c007a7a7625 */ /* 0x000fe200078e0279 */
        /* <DEDUP_REMOVED lines=14> */
[----:B----4-:R-:W4:Y:S01]  /*15f0*/  @P0 LDG.E.128 R104, [R122.64] ;  /* 0x000000067a680981 */ /* 0x010f22000c1e1d00 */
[----:B------:R-:W-:Y:S01]  /*1600*/  IADD3 R124, P4, R113, R124, RZ ;  /* 0x0000007c717c7210 */ /* 0x000fe20007f9e0ff */
[----:B---3-5:R-:W-:Y:S02]  /*1610*/  FADD.FTZ R76, R44, R76 ;  /* 0x0000004c2c4c7221 */ /* 0x028fe40000010000 */
[----:B------:R-:W-:Y:S02]  /*1620*/  FADD.FTZ R77, R45, R77 ;  /* 0x0000004d2d4d7221 */ /* 0x000fe40000010000 */
[----:B------:R-:W-:Y:S02]  /*1630*/  IMAD.X R125, R5, 0x1, R125, P4 ;  /* 0x00000001057d7824 */ /* 0x000fe400020e067d */
[----:B------:R-:W-:Y:S02]  /*1640*/  FADD.FTZ R78, R46, R78 ;  /* 0x0000004e2e4e7221 */ /* 0x000fe40000010000 */
[----:B------:R-:W-:-:S02]  /*1650*/  FADD.FTZ R79, R47, R79 ;  /* 0x0000004f2f4f7221 */ /* 0x000fc40000010000 */
[----:B----4-:R-:W-:Y:S01]  /*1660*/  @P0 FMUL.FTZ R76, R76, R104 ;  /* 0x000000684c4c0220 */ /* 0x010fe20000410000 */
[----:B------:R-:W-:Y:S01]  /*1670*/  LEA R104, P4, R124, c[0x0][0x198], 0x2 ;  /* 0x000066007c687a11 */ /* 0x000fe200078810ff */
[----:B------:R-:W-:Y:S02]  /*1680*/  @P0 FMUL.FTZ R77, R77, R105 ;  /* 0x000000694d4d0220 */ /* 0x000fe40000410000 */
[----:B------:R-:W-:Y:S01]  /*1690*/  @P0 FMUL.FTZ R78, R78, R106 ;  /* 0x0000006a4e4e0220 */ /* 0x000fe20000410000 */
[----:B------:R-:W-:Y:S01]  /*16a0*/  LEA.HI.X R105, R124, c[0x0][0x19c], R125, 0x2, P4 ;  /* 0x000067007c697a11 */ /* 0x000fe200020f147d */
[----:B------:R-:W-:-:S05]  /*16b0*/  @P0 FMUL.FTZ R79, R79, R107 ;  /* 0x0000006b4f4f0220 */ /* 0x000fca0000410000 */
[----:B------:R3:W-:Y:S03]  /*16c0*/  STG.E.128 [R104.64], R76 ;  /* 0x0000004c68007986 */ /* 0x0007e6000c101d06 */
.L_x_1049:
[----:B------:R-:W-:Y:S05]  /*16d0*/  BSYNC B1 ;  /* 0x0000000000017941 */ /* 0x000fea0003800000 */
.L_x_1048:
[----:B------:R-:W-:Y:S01]  /*16e0*/  BSSY B1, `(.L_x_1050) ;  /* 0x000001e000017945 */ /* 0x000fe20003800000 */
[----:B------:R-:W-:Y:S05]  /*16f0*/  @P2 BRA `(.L_x_1051) ;  /* 0x000001c000002947 */ /* 0x000fea0003800000 */
[----:B------:R-:W-:Y:S02]  /*1700*/  IMAD.MOV.U32 R81, RZ, RZ, c[0x0][0x1d4] ;  /* 0x00007500ff517624 */ /* 0x000fe400078e00ff */
[----:B------:R-:W-:-:S03]  /*1710*/  IMAD R82, R2, c[0x0][0x1d4], RZ ;  /* 0x0000750002527a24 */ /* 0x000fc600078e02ff */
[----:B------:R-:W-:-:S05]  /*1720*/  LEA R124, R81, R120, 0x1 ;  /* 0x00000078517c7211 */ /* 0x000fca00078e08ff */
        /* <DEDUP_REMOVED lines=11> */
[----:B---34-:R-:W3:Y:S01]  /*17e0*/  @P0 LDG.E.128 R104, [R122.64+0x10] ;  /* 0x000010067a680981 */ /* 0x018ee2000c1e1d00 */
[----:B------:R-:W-:Y:S01]  /*17f0*/  IADD3 R124, P4, R113, R124, RZ ;  /* 0x0000007c717c7210 */ /* 0x000fe20007f9e0ff */
[----:B--2--5:R-:W-:Y:S02]  /*1800*/  FADD.FTZ R80, R48, R80 ;  /* 0x0000005030507221 */ /* 0x024fe40000010000 */
[----:B------:R-:W-:Y:S02]  /*1810*/  FADD.FTZ R81, R49, R81 ;  /* 0x0000005131517221 */ /* 0x000fe40000010000 */
[----:B------:R-:W-:Y:S02]  /*1820*/  IMAD.X R125, R5, 0x1, R125, P4 ;  /* 0x00000001057d7824 */ /* 0x000fe400020e067d */
[----:B------:R-:W-:Y:S02]  /*1830*/  FADD.FTZ R82, R50, R82 ;  /* 0x0000005232527221 */ /* 0x000fe40000010000 */
[----:B------:R-:W-:-:S02]  /*1840*/  FADD.FTZ R83, R51, R83 ;  /* 0x0000005333537221 */ /* 0x000fc40000010000 */
[----:B---3--:R-:W-:Y:S01]  /*1850*/  @P0 FMUL.FTZ R80, R80, R104 ;  /* 0x0000006850500220 */ /* 0x008fe20000410000 */
[----:B------:R-:W-:Y:S01]  /*1860*/  LEA R104, P4, R124, c[0x0][0x198], 0x2 ;  /* 0x000066007c687a11 */ /* 0x000fe200078810ff */
[----:B------:R-:W-:Y:S02]  /*1870*/  @P0 FMUL.FTZ R81, R81, R105 ;  /* 0x0000006951510220 */ /* 0x000fe40000410000 */
[----:B------:R-:W-:Y:S01]  /*1880*/  @P0 FMUL.FTZ R82, R82, R106 ;  /* 0x0000006a52520220 */ /* 0x000fe20000410000 */
[----:B------:R-:W-:Y:S01]  /*1890*/  LEA.HI.X R105, R124, c[0x0][0x19c], R125, 0x2, P4 ;  /* 0x000067007c697a11 */ /* 0x000fe200020f147d */
[----:B------:R-:W-:-:S05]  /*18a0*/  @P0 FMUL.FTZ R83, R83, R107 ;  /* 0x0000006b53530220 */ /* 0x000fca0000410000 */
[----:B------:R2:W-:Y:S03]  /*18b0*/  STG.E.128 [R104.64], R80 ;  /* 0x0000005068007986 */ /* 0x0005e6000c101d06 */
.L_x_1051:
[----:B------:R-:W-:Y:S05]  /*18c0*/  BSYNC B1 ;  /* 0x0000000000017941 */ /* 0x000fea0003800000 */
.L_x_1050:
[----:B------:R-:W-:Y:S01]  /*18d0*/  BSSY B1, `(.L_x_1052) ;  /* 0x000001e000017945 */ /* 0x000fe20003800000 */
[----:B------:R-:W-:Y:S05]  /*18e0*/  @P2 BRA `(.L_x_1053) ;  /* 0x000001c000002947 */ /* 0x000fea0003800000 */
[----:B------:R-:W-:Y:S02]  /*18f0*/  IMAD.MOV.U32 R85, RZ, RZ, c[0x0][0x1d4] ;  /* 0x00007500ff557624 */ /* 0x000fe400078e00ff */
[----:B------:R-:W-:Y:S02]  /*1900*/  IMAD R86, R2, c[0x0][0x1d4], RZ ;  /* 0x0000750002567a24 */ /* 0x000fe400078e02ff */
[----:B------:R-:W-:-:S05]  /*1910*/  IMAD R124, R85, 0x3, R120 ;  /* 0x00000003557c7824 */ /* 0x000fca00078e0278 */
        /* <DEDUP_REMOVED lines=11> */
[----:B--234-:R-:W2:Y:S01]  /*19d0*/  @P0 LDG.E.128 R104, [R122.64+0x20] ;  /* 0x000020067a680981 */ /* 0x01cea2000c1e1d00 */
[----:B------:R-:W-:Y:S01]  /*19e0*/  IADD3 R124, P4, R113, R124, RZ ;  /* 0x0000007c717c7210 */ /* 0x000fe20007f9e0ff */
[----:B-1---5:R-:W-:Y:S02]  /*19f0*/  FADD.FTZ R84, R52, R84 ;  /* 0x0000005434547221 */ /* 0x022fe40000010000 */
[----:B------:R-:W-:Y:S02]  /*1a00*/  FADD.FTZ R85, R53, R85 ;  /* 0x0000005535557221 */ /* 0x000fe40000010000 */
[----:B------:R-:W-:Y:S02]  /*1a10*/  IMAD.X R125, R5, 0x1, R125, P4 ;  /* 0x00000001057d7824 */ /* 0x000fe400020e067d */
[----:B------:R-:W-:Y:S02]  /*1a20*/  FADD.FTZ R86, R54, R86 ;  /* 0x0000005636567221 */ /* 0x000fe40000010000 */
[----:B------:R-:W-:-:S02]  /*1a30*/  FADD.FTZ R87, R55, R87 ;  /* 0x0000005737577221 */ /* 0x000fc40000010000 */
[----:B--2---:R-:W-:Y:S01]  /*1a40*/  @P0 FMUL.FTZ R84, R84, R104 ;  /* 0x0000006854540220 */ /* 0x004fe20000410000 */
[----:B------:R-:W-:Y:S01]  /*1a50*/  LEA R104, P4, R124, c[0x0][0x198], 0x2 ;  /* 0x000066007c687a11 */ /* 0x000fe200078810ff */
[----:B------:R-:W-:Y:S02]  /*1a60*/  @P0 FMUL.FTZ R85, R85, R105 ;  /* 0x0000006955550220 */ /* 0x000fe40000410000 */
[----:B------:R-:W-:Y:S01]  /*1a70*/  @P0 FMUL.FTZ R86, R86, R106 ;  /* 0x0000006a56560220 */ /* 0x000fe20000410000 */
[----:B------:R-:W-:Y:S01]  /*1a80*/  LEA.HI.X R105, R124, c[0x0][0x19c], R125, 0x2, P4 ;  /* 0x000067007c697a11 */ /* 0x000fe200020f147d */
[----:B------:R-:W-:-:S05]  /*1a90*/  @P0 FMUL.FTZ R87, R87, R107 ;  /* 0x0000006b57570220 */ /* 0x000fca0000410000 */
[----:B------:R1:W-:Y:S03]  /*1aa0*/  STG.E.128 [R104.64], R84 ;  /* 0x0000005468007986 */ /* 0x0003e6000c101d06 */
.L_x_1053:
[----:B------:R-:W-:Y:S05]  /*1ab0*/  BSYNC B1 ;  /* 0x0000000000017941 */ /* 0x000fea0003800000 */
.L_x_1052:
        /* <DEDUP_REMOVED lines=16> */
[----:B-1234-:R-:W2:Y:S01]  /*1bc0*/  @P0 LDG.E.128 R104, [R122.64+0x30] ;  /* 0x000030067a680981 */ /* 0x01eea2000c1e1d00 */
[----:B------:R-:W-:Y:S01]  /*1bd0*/  IADD3 R124, P4, R113, R124, RZ ;  /* 0x0000007c717c7210 */ /* 0x000fe20007f9e0ff */
[----:B0----5:R-:W-:Y:S02]  /*1be0*/  FADD.FTZ R88, R56, R88 ;  /* 0x0000005838587221 */ /* 0x021fe40000010000 */
        /* <DEDUP_REMOVED lines=11> */
.L_x_1055:
[----:B------:R-:W-:Y:S05]  /*1ca0*/  BSYNC B1 ;  /* 0x0000000000017941 */ /* 0x000fea0003800000 */
.L_x_1054:
[----:B------:R-:W-:Y:S01]  /*1cb0*/  BSSY B1, `(.L_x_1056) ;  /* 0x000001e000017945 */ /* 0x000fe20003800000 */
[----:B------:R-:W-:Y:S05]  /*1cc0*/  @P2 BRA `(.L_x_1057) ;  /* 0x000001c000002947 */ /* 0x000fea0003800000 */
[----:B------:R-:W-:Y:S02]  /*1cd0*/  IMAD.MOV.U32 R93, RZ, RZ, c[0x0][0x1d4] ;  /* 0x00007500ff5d7624 */ /* 0x000fe400078e00ff */
[----:B------:R-:W-:Y:S02]  /*1ce0*/  IMAD R94, R2, c[0x0][0x1d4], RZ ;  /* 0x00007500025e7a24 */ /* 0x000fe400078e02ff */
[----:B------:R-:W-:-:S04]  /*1cf0*/  IMAD R124, R93, 0x5, R120 ;  /* 0x000000055d7c7824 */ /* 0x000fc800078e0278 */
        /* <DEDUP_REMOVED lines=11> */
[----:B01234-:R-:W2:Y:S01]  /*1db0*/  @P0 LDG.E.128 R104, [R122.64+0x40] ;  /* 0x000040067a680981 */ /* 0x01fea2000c1e1d00 */
[----:B-----5:R-:W-:Y:S01]  /*1dc0*/  FADD.FTZ R92, R60, R92 ;  /* 0x0000005c3c5c7221 */ /* 0x020fe20000010000 */
[----:B------:R-:W-:Y:S01]  /*1dd0*/  IADD3 R124, P4, R113, R124, RZ ;  /* 0x0000007c717c7210 */ /* 0x000fe20007f9e0ff */
[----:B------:R-:W-:Y:S02]  /*1de0*/  FADD.FTZ R93, R61, R93 ;  /* 0x0000005d3d5d7221 */ /* 0x000fe40000010000 */
[----:B------:R-:W-:Y:S01]  /*1df0*/  FADD.FTZ R94, R62, R94 ;  /* 0x0000005e3e5e7221 */ /* 0x000fe20000010000 */
[----:B------:R-:W-:Y:S01]  /*1e00*/  IADD3.X R125, R5, R125, RZ, P4, !PT ;  /* 0x0000007d057d7210 */ /* 0x000fe200027fe4ff */
[----:B------:R-:W-:Y:S02]  /*1e10*/  FADD.FTZ R95, R63, R95 ;  /* 0x0000005f3f5f7221 */ /* 0x000fe40000010000 */
[----:B--2---:R-:W-:Y:S01]  /*1e20*/  @P0 FMUL.FTZ R92, R92, R104 ;  /* 0x000000685c5c0220 */ /* 0x004fe20000410000 */
[----:B------:R-:W-:Y:S01]  /*1e30*/  LEA R104, P4, R124, c[0x0][0x198], 0x2 ;  /* 0x000066007c687a11 */ /* 0x000fe200078810ff */
[----:B------:R-:W-:-:S02]  /*1e40*/  @P0 FMUL.FTZ R93, R93, R105 ;  /* 0x000000695d5d0220 */ /* 0x000fc40000410000 */
[----:B------:R-:W-:Y:S01]  /*1e50*/  @P0 FMUL.FTZ R94, R94, R106 ;  /* 0x0000006a5e5e0220 */ /* 0x000fe20000410000 */
[----:B------:R-:W-:Y:S01]  /*1e60*/  LEA.HI.X R105, R124, c[0x0][0x19c], R125, 0x2, P4 ;  /* 0x000067007c697a11 */ /* 0x000fe200020f147d */
[----:B------:R-:W-:-:S05]  /*1e70*/  @P0 FMUL.FTZ R95, R95, R107 ;  /* 0x0000006b5f5f0220 */ /* 0x000fca0000410000 */
[----:B------:R0:W-:Y:S03]  /*1e80*/  STG.E.128 [R104.64], R92 ;  /* 0x0000005c68007986 */ /* 0x0001e6000c101d06 */
.L_x_1057:
[----:B------:R-:W-:Y:S05]  /*1e90*/  BSYNC B1 ;  /* 0x0000000000017941 */ /* 0x000fea0003800000 */
.L_x_1056:
        /* <DEDUP_REMOVED lines=17> */
[----:B------:R-:W-:Y:S01]  /*1fb0*/  IADD3 R124, P4, R113, R124, RZ ;  /* 0x0000007c717c7210 */ /* 0x000fe20007f9e0ff */
[----:B-----5:R-:W-:Y:S02]  /*1fc0*/  FADD.FTZ R96, R64, R96 ;  /* 0x0000006040607221 */ /* 0x020fe40000010000 */
        /* <DEDUP_REMOVED lines=11> */
.L_x_1059:
[----:B------:R-:W-:Y:S05]  /*2080*/  BSYNC B1 ;  /* 0x0000000000017941 */ /* 0x000fea0003800000 */
.L_x_1058:
[----:B01234-:R-:W-:Y:S01]  /*2090*/  MOV R105, c[0x0][0x1d4] ;  /* 0x0000750000697a02 */ /* 0x01ffe20000000f00 */
[----:B------:R-:W-:Y:S04]  /*20a0*/  BSSY B1, `(.L_x_1060) ;  /* 0x000001d000017945 */ /* 0x000fe80003800000 */
[----:B------:R-:W-:Y:S01]  /*20b0*/  IMAD R120, R105, 0x7, R120 ;  /* 0x0000000769787824 */ /* 0x000fe200078e0278 */
        /* <DEDUP_REMOVED lines=13> */
[----:B------:R-:W2:Y:S01]  /*2190*/  @P0 LDG.E.128 R104, [R122.64+0x60] ;  /* 0x000060067a680981 */ /* 0x000ea2000c1e1d00 */
[----:B-----5:R-:W-:Y:S01]  /*21a0*/  FADD.FTZ R101, R69, R101 ;  /* 0x0000006545657221 */ /* 0x020fe20000010000 */
[----:B------:R-:W-:Y:S01]  /*21b0*/  IADD3 R120, P4, R113, R120, RZ ;  /* 0x0000007871787210 */ /* 0x000fe20007f9e0ff */
[----:B------:R-:W-:Y:S02]  /*21c0*/  FADD.FTZ R100, R68, R100 ;  /* 0x0000006444647221 */ /* 0x000fe40000010000 */
[----:B------:R-:W-:Y:S02]  /*21d0*/  FADD.FTZ R102, R70, R102 ;  /* 0x0000006646667221 */ /* 0x000fe40000010000 */
[----:B------:R-:W-:Y:S02]  /*21e0*/  FADD.FTZ R103, R71, R103 ;  /* 0x0000006747677221 */ /* 0x000fe40000010000 */
[----:B--2---:R-:W-:Y:S02]  /*21f0*/  @P0 FMUL.FTZ R101, R101, R105 ;  /* 0x0000006965650220 */ /* 0x004fe40000410000 */
[----:B------:R-:W-:-:S02]  /*2200*/  @P0 FMUL.FTZ R100, R100, R104 ;  /* 0x0000006864640220 */ /* 0x000fc40000410000 */
[----:B------:R-:W-:Y:S01]  /*2210*/  IMAD.X R105, R5, 0x1, R124, P4 ;  /* 0x0000000105697824 */ /* 0x000fe200020e067c */
[----:B------:R-:W-:Y:S01]  /*2220*/  LEA R104, P4, R120, c[0x0][0x198], 0x2 ;  /* 0x0000660078687a11 */ /* 0x000fe200078810ff */
[----:B------:R-:W-:Y:S02]  /*2230*/  @P0 FMUL.FTZ R102, R102, R106 ;  /* 0x0000006a66660220 */ /* 0x000fe40000410000 */
[----:B------:R-:W-:Y:S01]  /*2240*/  @P0 FMUL.FTZ R103, R103, R107 ;  /* 0x0000006b67670220 */ /* 0x000fe20000410000 */
[----:B------:R-:W-:-:S05]  /*2250*/  LEA.HI.X R105, R120, c[0x0][0x19c], R105, 0x2, P4 ;  /* 0x0000670078697a11 */ /* 0x000fca00020f1469 */
[----:B------:R0:W-:Y:S04]  /*2260*/  STG.E.128 [R104.64], R100 ;  /* 0x0000006468007986 */ /* 0x0001e8000c101d06 */
.L_x_1061:
[----:B------:R-:W-:Y:S05]  /*2270*/  BSYNC B1 ;  /* 0x0000000000017941 */ /* 0x000fea0003800000 */
.L_x_1060:
[----:B------:R-:W-:Y:S01]  /*2280*/  BSSY B1, `(.L_x_1062) ;  /* 0x000003b000017945 */ /* 0x000fe20003800000 */
[----:B------:R-:W-:Y:S05]  /*2290*/  @P2 BRA `(.L_x_1063) ;  /* 0x0000039000002947 */ /* 0x000fea0003800000 */
[----:B------:R-:W-:-:S04]  /*22a0*/  ISETP.NE.U32.AND P2, PT, RZ, c[0x0][0x218], PT ;  /* 0x00008600ff007a0c */ /* 0x000fc80003f45070 */
[----:B------:R-:W-:Y:S02]  /*22b0*/  ISETP.NE.AND.EX P4, PT, RZ, c[0x0][0x21c], PT, P2 ;  /* 0x00008700ff007a0c */ /* 0x000fe40003f85320 */
[----:B------:R-:W-:-:S04]  /*22c0*/  ISETP.NE.U32.AND P2, PT, RZ, c[0x0][0x228], PT ;  /* 0x00008a00ff007a0c */ /* 0x000fc80003f45070 */
[----:B------:R-:W-:-:S07]  /*22d0*/  ISETP.NE.AND.EX P2, PT, RZ, c[0x0][0x22c], PT, P2 ;  /* 0x00008b00ff007a0c */ /* 0x000fce0003f45320 */
[----:B0-----:R-:W-:-:S05]  /*22e0*/  @P4 IMAD R104, R108, c[0x0][0x220], R118 ;  /* 0x000088006c684a24 */ /* 0x001fca00078e0276 */
        /* <DEDUP_REMOVED lines=11> */
[----:B------:R-:W-:Y:S01]  /*23a0*/  FMUL.FTZ R123, R14, R78 ;  /* 0x0000004e0e7b7220 */ /* 0x000fe20000410000 */
[----:B-1----:R-:W-:Y:S01]  /*23b0*/  @P2 SEL R107, R115, RZ, !P5 ;  /* 0x000000ff736b2207 */ /* 0x002fe20006800000 */
        /* <DEDUP_REMOVED lines=18> */
[----:B------:R-:W-:Y:S02]  /*24e0*/  FADD.FTZ R120, R121, R120 ;  /* 0x0000007879787221 */ /* 0x000fe40000010000 */
[----:B0-----:R-:W-:-:S04]  /*24f0*/  FFMA.FTZ R105, R38, R102, R123 ;  /* 0x0000006626697223 */ /* 0x001fc8000001007b */
[----:B------:R-:W-:Y:S01]  /*2500*/  FADD.FTZ R105, R105, R120 ;  /* 0x0000007869697221 */ /* 0x000fe20000010000 */
[----:B------:R-:W-:-:S05]  /*2510*/  @P2 IADD3 R120, R111, 0x1, -R118 ;  /* 0x000000016f782810 */ /* 0x000fca0007ffe876 */
[----:B------:R-:W-:Y:S02]  /*2520*/  @P2 IMAD.IADD R107, R107, 0x1, R120 ;  /* 0x000000016b6b2824 */ /* 0x000fe400078e0278 */
[----:B------:R-:W-:-:S04]  /*2530*/  FMUL.FTZ R120, R15, R79 ;  /* 0x0000004f0f787220 */ /* 0x000fc80000410000 */
[----:B------:R-:W-:Y:S01]  /*2540*/  FFMA.FTZ R120, R11, R75, R120 ;  /* 0x0000004b0b787223 */ /* 0x000fe20000010078 */
[----:B------:R-:W3:Y:S03]  /*2550*/  @P2 I2F R107, R107 ;  /* 0x0000006b006b2306 */ /* 0x000ee60000201400 */
[----:B------:R-:W-:-:S04]  /*2560*/  FFMA.FTZ R120, R19, R83, R120 ;  /* 0x0000005313787223 */ /* 0x000fc80000010078 */
[----:B------:R-:W-:-:S04]  /*2570*/  FFMA.FTZ R120, R23, R87, R120 ;  /* 0x0000005717787223 */ /* 0x000fc80000010078 */
[----:B------:R-:W-:-:S04]  /*2580*/  FFMA.FTZ R120, R27, R91, R120 ;  /* 0x0000005b1b787223 */ /* 0x000fc80000010078 */
[----:B------:R-:W-:-:S04]  /*2590*/  FFMA.FTZ R120, R31, R95, R120 ;  /* 0x0000005f1f787223 */ /* 0x000fc80000010078 */
[----:B------:R-:W-:-:S04]  /*25a0*/  FFMA.FTZ R120, R35, R99, R120 ;  /* 0x0000006323787223 */ /* 0x000fc80000010078 */
[----:B------:R-:W-:-:S04]  /*25b0*/  FFMA.FTZ R120, R39, R103, R120 ;  /* 0x0000006727787223 */ /* 0x000fc80000010078 */
[----:B------:R-:W-:-:S04]  /*25c0*/  FADD.FTZ R105, R120, R105 ;  /* 0x0000006978697221 */ /* 0x000fc80000010000 */
[----:B------:R-:W-:-:S04]  /*25d0*/  FMUL.FTZ R105, R105, c[0x0][0x1f0] ;  /* 0x00007c0069697a20 */ /* 0x000fc80000410000 */
[----:B--2---:R-:W-:Y:S01]  /*25e0*/  @P4 FADD.FTZ R105, R105, R104 ;  /* 0x0000006869694221 */ /* 0x004fe20000010000 */
[----:B------:R-:W-:-:S03]  /*25f0*/  IADD3 R104, R111, -R6, RZ ;  /* 0x800000066f687210 */ /* 0x000fc60007ffe0ff */
[----:B---3--:R-:W-:-:S05]  /*2600*/  @P2 FFMA.FTZ R105, R107, R106, R105 ;  /* 0x0000006a6b692223 */ /* 0x008fca0000010069 */
[----:B------:R0:W-:Y:S01]  /*2610*/  STS [R104.X4+0x140], R105 ;  /* 0x0001406968007388 */ /* 0x0001e20000004800 */
[----:B------:R-:W-:-:S03]  /*2620*/  @!P1 FMNMX.FTZ R114, R114, R105, !PT ;  /* 0x0000006972729209 */ /* 0x000fc60007810000 */
.L_x_1063:
[----:B------:R-:W-:Y:S05]  /*2630*/  BSYNC B1 ;  /* 0x0000000000017941 */ /* 0x000fea0003800000 */
.L_x_1062:
[----:B------:R-:W-:-:S04]  /*2640*/  IADD3 R111, R111, 0x100, RZ ;  /* 0x000001006f6f7810 */ /* 0x000fc80007ffe0ff */
[----:B------:R-:W-:-:S13]  /*2650*/  ISETP.GE.AND P1, PT, R111, R112, PT ;  /* 0x000000706f00720c */ /* 0x000fda0003f26270 */
[----:B------:R-:W-:Y:S01]  /*2660*/  @P1 CALL.REL.NOINC `(.L_x_1045) ;  /* 0x0000001000001944 */ /* 0x000fe20003c00000 */
[----:B------:R-:W-:Y:S05]  /*2670*/  BRA `(.L_x_1064) ;  /* 0xffffeac000007947 */ /* 0x000fea000383ffff */
.L_x_1045:
[----:B------:R-:W-:Y:S05]  /*2680*/  BSYNC B0 ;  /* 0x0000000000007941 */ /* 0x000fea0003800000 */
.L_x_1044:
[----:B------:R-:W4:Y:S01]  /*2690*/  SHFL.BFLY PT, R3, R114, 0x10, 0x1f ;  /* 0x0e001f0072037f89 */ /* 0x000f2200000e0000 */
[----:B0-----:R-:W-:Y:S01]  /*26a0*/  SHF.R.S32.HI R10, RZ, 0x1f, R7 ;  /* 0x0000001fff0a7819 */ /* 0x001fe20000011407 */
[----:B------:R-:W-:Y:S03]  /*26b0*/  BSSY B0, `(.L_x_1065) ;  /* 0x0000090000007945 */ /* 0x000fe60003800000 */
[----:B------:R-:W-:-:S04]  /*26c0*/  LEA.HI R10, R10, R7, RZ, 0x5 ;  /* 0x000000070a0a7211 */ /* 0x000fc800078f28ff */
[----:B-1----:R-:W-:-:S05]  /*26d0*/  LOP3.LUT R12, R10, 0xffffffe0, RZ, 0xc0, !PT ;  /* 0xffffffe00a0c7812 */ /* 0x002fca00078ec0ff */
        /* <DEDUP_REMOVED lines=8> */
[----:B0-----:R-:W-:Y:S01]  /*2760*/  FMNMX.FTZ R5, R4, R5, !PT ;  /* 0x0000000504057209 */ /* 0x001fe20007810000 */
[----:B------:R-:W-:-:S04]  /*2770*/  IMAD.MOV.U32 R4, RZ, RZ, -0x800001 ;  /* 0xff7fffffff047424 */ /* 0x000fc800078e00ff */
[----:B------:R-:W0:Y:S02]  /*2780*/  SHFL.BFLY PT, R8, R5, 0x2, 0x1f ;  /* 0x0c401f0005087f89 */ /* 0x000e2400000e0000 */
[----:B0-----:R-:W-:-:S05]  /*2790*/  FMNMX.FTZ R8, R5, R8, !PT ;  /* 0x0000000805087209 */ /* 0x001fca0007810000 */
[----:B------:R-:W0:Y:S02]  /*27a0*/  SHFL.BFLY PT, R9, R8, 0x1, 0x1f ;  /* 0x0c201f0008097f89 */ /* 0x000e2400000e0000 */
[----:B0-----:R-:W-:-:S05]  /*27b0*/  FMNMX.FTZ R11, R8, R9, !PT ;  /* 0x00000009080b7209 */ /* 0x001fca0007810000 */
[----:B------:R0:W-:Y:S04]  /*27c0*/  @!P1 STS [R10.X4], R11 ;  /* 0x0000000b0a009388 */ /* 0x0001e80000004800 */
[----:B------:R-:W-:Y:S01]  /*27d0*/  BAR.SYNC.DEFER_BLOCKING 0x0 ;  /* 0x0000000000007b1d */ /* 0x000fe20000010000 */
[----:B0-----:R-:W-:-:S05]  /*27e0*/  IMAD.MOV.U32 R10, RZ, RZ, RZ ;  /* 0x000000ffff0a7224 */ /* 0x001fca00078e00ff */
[----:B------:R-:W0:Y:S04]  /*27f0*/  @!P2 LDS R4, [R12.X4] ;  /* 0x000000000c04a984 */ /* 0x000e280000004800 */
[----:B0-----:R-:W0:Y:S02]  /*2800*/  SHFL.BFLY PT, R3, R4, 0x4, 0x1f ;  /* 0x0c801f0004037f89 */ /* 0x001e2400000e0000 */
[----:B0-----:R-:W-:-:S05]  /*2810*/  FMNMX.FTZ R5, R3, R4, !PT ;  /* 0x0000000403057209 */ /* 0x001fca0007810000 */
[----:B------:R-:W0:Y:S02]  /*2820*/  SHFL.BFLY PT, R8, R5, 0x2, 0x1f ;  /* 0x0c401f0005087f89 */ /* 0x000e2400000e0000 */
[----:B0-----:R-:W-:-:S05]  /*2830*/  FMNMX.FTZ R8, R5, R8, !PT ;  /* 0x0000000805087209 */ /* 0x001fca0007810000 */
[----:B------:R-:W0:Y:S02]  /*2840*/  SHFL.BFLY PT, R3, R8, 0x1, 0x1f ;  /* 0x0c201f0008037f89 */ /* 0x000e2400000e0000 */
[----:B0-----:R-:W-:Y:S02]  /*2850*/  FMNMX.FTZ R9, R8, R3, !PT ;  /* 0x0000000308097209 */ /* 0x001fe40007810000 */
[----:B------:R-:W-:-:S03]  /*2860*/  IADD3 R3, R7, R6, RZ ;  /* 0x0000000607037210 */ /* 0x000fc60007ffe0ff */
[----:B--2---:R0:W1:Y:S01]  /*2870*/  SHFL.IDX PT, R16, R9, RZ, 0x1f ;  /* 0x00001fff09107589 */ /* 0x00406200000e0000 */
[----:B------:R-:W-:-:S13]  /*2880*/  ISETP.GE.AND P2, PT, R3, R118, PT ;  /* 0x000000760300720c */ /* 0x000fda0003f46270 */
[----:B------:R-:W-:Y:S05]  /*2890*/  @P2 BRA `(.L_x_1066) ;  /* 0x0000071000002947 */ /* 0x000fea0003800000 */
[----:B0-----:R-:W-:Y:S01]  /*28a0*/  LOP3.LUT R4, RZ, R6, RZ, 0x33, !PT ;  /* 0x00000006ff047212 */ /* 0x001fe200078e33ff */
[----:B------:R-:W-:Y:S01]  /*28b0*/  BSSY B1, `(.L_x_1067) ;  /* 0x0000027000017945 */ /* 0x000fe20003800000 */
[----:B------:R-:W-:Y:S01]  /*28c0*/  HFMA2.MMA R10, -RZ, RZ, 0, 0 ;  /* 0x00000000ff0a7435 */ /* 0x000fe200000001ff */
[----:B------:R-:W-:Y:S01]  /*28d0*/  IMAD.MOV.U32 R11, RZ, RZ, R3 ;  /* 0x000000ffff0b7224 */ /* 0x000fe200078e0003 */
[----:B------:R-:W-:-:S04]  /*28e0*/  IADD3 R8, -R7, R118, R4 ;  /* 0x0000007607087210 */ /* 0x000fc80007ffe104 */
[----:B------:R-:W-:-:S04]  /*28f0*/  LEA.HI R4, R8, 0x1, RZ, 0x18 ;  /* 0x0000000108047811 */ /* 0x000fc800078fc0ff */
[----:B------:R-:W-:-:S13]  /*2900*/  LOP3.LUT P1, R4, R4, 0x3, RZ, 0xc0, !PT ;  /* 0x0000000304047812 */ /* 0x000fda000782c0ff */
[----:B------:R-:W-:Y:S05]  /*2910*/  @!P1 BRA `(.L_x_1068) ;  /* 0x0000020000009947 */ /* 0x000fea0003800000 */
[----:B------:R-:W-:Y:S01]  /*2920*/  IMAD R14, R109, c[0x0][0x1d4], RZ ;  /* 0x000075006d0e7a24 */ /* 0x000fe200078e02ff */
[--C-:B------:R-:W-:Y:S01]  /*2930*/  SHF.R.S32.HI R5, RZ, 0x1f, R3.reuse ;  /* 0x0000001fff057819 */ /* 0x100fe20000011403 */
[----:B------:R-:W-:Y:S01]  /*2940*/  IMAD.MOV.U32 R9, RZ, RZ, R4 ;  /* 0x000000ffff097224 */ /* 0x000fe200078e0004 */
[----:B------:R-:W-:Y:S01]  /*2950*/  ISETP.NE.U32.AND P1, PT, RZ, c[0x0][0x200], PT ;  /* 0x00008000ff007a0c */ /* 0x000fe20003f25070 */
[--C-:B------:R-:W-:Y:S01]  /*2960*/  IMAD.MOV.U32 R11, RZ, RZ, R3.reuse ;  /* 0x000000ffff0b7224 */ /* 0x100fe200078e0003 */
[----:B------:R-:W-:Y:S02]  /*2970*/  SHF.R.S32.HI R10, RZ, 0x1f, R14 ;  /* 0x0000001fff0a7819 */ /* 0x000fe4000001140e */
[----:B------:R-:W-:Y:S02]  /*2980*/  IADD3 R14, P4, P5, R14, c[0x0][0x200], R3 ;  /* 0x000080000e0e7a10 */ /* 0x000fe40007d9e003 */
[----:B------:R-:W-:Y:S02]  /*2990*/  ISETP.NE.AND.EX P1, PT, RZ, c[0x0][0x204], PT, P1 ;  /* 0x00008100ff007a0c */ /* 0x000fe40003f25310 */
[----:B------:R-:W-:-:S02]  /*29a0*/  IADD3.X R5, R10, c[0x0][0x204], R5, P4, P5 ;  /* 0x000081000a057a10 */ /* 0x000fc400027ea405 */
[----:B------:R-:W-:Y:S02]  /*29b0*/  LEA R12, R7, 0x140, 0x2 ;  /* 0x00000140070c7811 */ /* 0x000fe400078e10ff */
[----:B------:R-:W-:-:S06]  /*29c0*/  MOV R10, RZ ;  /* 0x000000ff000a7202 */ /* 0x000fcc0000000f00 */
.L_x_1072:
[----:B------:R-:W-:Y:S01]  /*29d0*/  BSSY B2, `(.L_x_1069) ;  /* 0x000000b000027945 */ /* 0x000fe20003800000 */
[----:B0-----:R-:W-:Y:S05]  /*29e0*/  @!P1 BRA `(.L_x_1070) ;  /* 0x0000005000009947 */ /* 0x001fea0003800000 */
[----:B------:R-:W-:-:S06]  /*29f0*/  IMAD.MOV.U32 R4, RZ, RZ, R14 ;  /* 0x000000ffff047224 */ /* 0x000fcc00078e000e */
[----:B------:R-:W2:Y:S01]  /*2a00*/  LDG.E.U8 R4, [R4.64] ;  /* 0x0000000604047981 */ /* 0x000ea2000c1e1100 */
[----:B------:R-:W-:Y:S01]  /*2a10*/  IMAD.MOV.U32 R13, RZ, RZ, RZ ;  /* 0x000000ffff0d7224 */ /* 0x000fe200078e00ff */
[----:B--2---:R-:W-:-:S13]  /*2a20*/  ISETP.NE.AND P4, PT, R4, RZ, PT ;  /* 0x000000ff0400720c */ /* 0x004fda0003f85270 */
[----:B------:R-:W-:Y:S05]  /*2a30*/  @P4 BRA `(.L_x_1071) ;  /* 0x0000004000004947 */ /* 0x000fea0003800000 */
.L_x_1070:
[----:B------:R-:W0:Y:S02]  /*2a40*/  LDS R4, [R12] ;  /* 0x000000000c047984 */ /* 0x000e240000000800 */
[----:B01----:R-:W-:-:S04]  /*2a50*/  FADD.FTZ R4, -R16, R4 ;  /* 0x0000000410047221 */ /* 0x003fc80000010100 */
[----:B------:R-:W-:-:S04]  /*2a60*/  FMUL.FTZ R4, R4, 1.4426950216293334961 ;  /* 0x3fb8aa3b04047820 */ /* 0x000fc80000410000 */
[----:B------:R0:W1:Y:S03]  /*2a70*/  MUFU.EX2 R13, R4 ;  /* 0x00000004000d7308 */ /* 0x0000660000000800 */
.L_x_1071:
[----:B------:R-:W-:Y:S05]  /*2a80*/  BSYNC B2 ;  /* 0x0000000000027941 */ /* 0x000fea0003800000 */
.L_x_1069:
        /* <DEDUP_REMOVED lines=9> */
.L_x_1068:
[----:B------:R-:W-:Y:S05]  /*2b20*/  BSYNC B1 ;  /* 0x0000000000017941 */ /* 0x000fea0003800000 */
.L_x_1067:
[----:B------:R-:W-:-:S13]  /*2b30*/  ISETP.GE.U32.AND P1, PT, R8, 0x300, PT ;  /* 0x000003000800780c */ /* 0x000fda0003f26070 */
[----:B------:R-:W-:Y:S05]  /*2b40*/  @!P1 BRA `(.L_x_1066) ;  /* 0x0000046000009947 */ /* 0x000fea0003800000 */
[----:B------:R-:W-:Y:S01]  /*2b50*/  IMAD R12, R109, c[0x0][0x1d4], RZ ;  /* 0x000075006d0c7a24 */ /* 0x000fe200078e02ff */
[C---:B------:R-:W-:Y:S02]  /*2b60*/  LEA R5, R11.reuse, 0x800, 0x2 ;  /* 0x000008000b057811 */ /* 0x040fe400078e10ff */
[----:B------:R-:W-:Y:S02]  /*2b70*/  ISETP.NE.U32.AND P1, PT, RZ, c[0x0][0x200], PT ;  /* 0x00008000ff007a0c */ /* 0x000fe40003f25070 */
[--C-:B------:R-:W-:Y:S01]  /*2b80*/  SHF.R.S32.HI R13, RZ, 0x1f, R12.reuse ;  /* 0x0000001fff0d7819 */ /* 0x100fe2000001140c */
[----:B------:R-:W-:Y:S01]  /*2b90*/  IMAD R5, R6, -0x4, R5 ;  /* 0xfffffffc06057824 */ /* 0x000fe200078e0205 */
[----:B0-----:R-:W-:Y:S02]  /*2ba0*/  SHF.R.S32.HI R4, RZ, 0x1f, R11 ;  /* 0x0000001fff047819 */ /* 0x001fe4000001140b */
[----:B------:R-:W-:Y:S02]  /*2bb0*/  IADD3 R12, P4, P5, R11, c[0x0][0x200], R12 ;  /* 0x000080000b0c7a10 */ /* 0x000fe40007d9e00c */
[----:B------:R-:W-:-:S02]  /*2bc0*/  ISETP.NE.AND.EX P1, PT, RZ, c[0x0][0x204], PT, P1 ;  /* 0x00008100ff007a0c */ /* 0x000fc40003f25310 */
[----:B------:R-:W-:Y:S02]  /*2bd0*/  IADD3.X R13, R4, c[0x0][0x204], R13, P4, P5 ;  /* 0x00008100040d7a10 */ /* 0x000fe400027ea40d */
[----:B------:R-:W-:-:S05]  /*2be0*/  IADD3 R8, R5, 0x140, RZ ;  /* 0x0000014005087810 */ /* 0x000fca0007ffe0ff */
.L_x_1085:
[----:B------:R-:W-:Y:S01]  /*2bf0*/  BSSY B1, `(.L_x_1073) ;  /* 0x000000c000017945 */ /* 0x000fe20003800000 */
[----:B------:R-:W-:Y:S02]  /*2c00*/  IMAD.MOV.U32 R4, RZ, RZ, R12 ;  /* 0x000000ffff047224 */ /* 0x000fe400078e000c */
[----:B------:R-:W-:Y:S01]  /*2c10*/  IMAD.MOV.U32 R5, RZ, RZ, R13 ;  /* 0x000000ffff057224 */ /* 0x000fe200078e000d */
[----:B------:R-:W-:Y:S05]  /*2c20*/  @!P1 BRA `(.L_x_1074) ;  /* 0x0000004000009947 */ /* 0x000fea0003800000 */
[----:B------:R-:W2:Y:S02]  /*2c30*/  LDG.E.U8 R9, [R4.64] ;  /* 0x0000000604097981 */ /* 0x000ea4000c1e1100 */
[----:B--2---:R-:W-:-:S13]  /*2c40*/  ISETP.NE.AND P4, PT, R9, RZ, PT ;  /* 0x000000ff0900720c */ /* 0x004fda0003f85270 */
[----:B------:R-:W-:Y:S01]  /*2c50*/  @P4 MOV R9, RZ ;  /* 0x000000ff00094202 */ /* 0x000fe20000000f00 */
[----:B------:R-:W-:Y:S05]  /*2c60*/  @P4 BRA `(.L_x_1075) ;  /* 0x0000004000004947 */ /* 0x000fea0003800000 */
.L_x_1074:
[----:B------:R-:W0:Y:S02]  /*2c70*/  LDS R9, [R8+-0x800] ;  /* 0xfff8000008097984 */ /* 0x000e240000000800 */
[----:B01----:R-:W-:-:S04]  /*2c80*/  FADD.FTZ R9, -R16, R9 ;  /* 0x0000000910097221 */ /* 0x003fc80000010100 */
[----:B------:R-:W-:-:S06]  /*2c90*/  FMUL.FTZ R9, R9, 1.4426950216293334961 ;  /* 0x3fb8aa3b09097820 */ /* 0x000fcc0000410000 */
[----:B------:R-:W0:Y:S02]  /*2ca0*/  MUFU.EX2 R9, R9 ;  /* 0x0000000900097308 */ /* 0x000e240000000800 */
.L_x_1075:
[----:B------:R-:W-:Y:S05]  /*2cb0*/  BSYNC B1 ;  /* 0x0000000000017941 */ /* 0x000fea0003800000 */
.L_x_1073:
[----:B0-----:R0:W-:Y:S01]  /*2cc0*/  STS [R8+-0x800], R9 ;  /* 0xfff8000908007388 */ /* 0x0011e20000000800 */
[----:B------:R-:W-:Y:S01]  /*2cd0*/  BSSY B1, `(.L_x_1076) ;  /* 0x000000b000017945 */ /* 0x000fe20003800000 */
[----:B------:R-:W-:Y:S01]  /*2ce0*/  FADD.FTZ R10, R9, R10 ;  /* 0x0000000a090a7221 */ /* 0x000fe20000010000 */
[----:B------:R-:W-:Y:S05]  /*2cf0*/  @!P1 BRA `(.L_x_1077) ;  /* 0x0000004000009947 */ /* 0x000fea0003800000 */
[----:B0-----:R-:W2:Y:S02]  /*2d00*/  LDG.E.U8 R9, [R4.64+0x100] ;  /* 0x0001000604097981 */ /* 0x001ea4000c1e1100 */
[----:B--2---:R-:W-:-:S13]  /*2d10*/  ISETP.NE.AND P4, PT, R9, RZ, PT ;  /* 0x000000ff0900720c */ /* 0x004fda0003f85270 */
[----:B------:R-:W-:Y:S01]  /*2d20*/  @P4 IMAD.MOV.U32 R9, RZ, RZ, RZ ;  /* 0x000000ffff094224 */ /* 0x000fe200078e00ff */
[----:B------:R-:W-:Y:S05]  /*2d30*/  @P4 BRA `(.L_x_1078) ;  /* 0x0000004000004947 */ /* 0x000fea0003800000 */
.L_x_1077:
[----:B0-----:R-:W0:Y:S02]  /*2d40*/  LDS R9, [R8+-0x400] ;  /* 0xfffc000008097984 */ /* 0x001e240000000800 */
[----:B01----:R-:W-:-:S04]  /*2d50*/  FADD.FTZ R9, -R16, R9 ;  /* 0x0000000910097221 */ /* 0x003fc80000010100 */
[----:B------:R-:W-:-:S06]  /*2d60*/  FMUL.FTZ R9, R9, 1.4426950216293334961 ;  /* 0x3fb8aa3b09097820 */ /* 0x000fcc0000410000 */
[----:B------:R-:W0:Y:S02]  /*2d70*/  MUFU.EX2 R9, R9 ;  /* 0x0000000900097308 */ /* 0x000e240000000800 */
.L_x_1078:
[----:B------:R-:W-:Y:S05]  /*2d80*/  BSYNC B1 ;  /* 0x0000000000017941 */ /* 0x000fea0003800000 */
.L_x_1076:
[----:B0-----:R0:W-:Y:S01]  /*2d90*/  STS [R8+-0x400], R9 ;  /* 0xfffc000908007388 */ /* 0x0011e20000000800 */
[----:B------:R-:W-:Y:S01]  /*2da0*/  BSSY B1, `(.L_x_1079) ;  /* 0x000000b000017945 */ /* 0x000fe20003800000 */
[----:B------:R-:W-:Y:S01]  /*2db0*/  FADD.FTZ R10, R10, R9 ;  /* 0x000000090a0a7221 */ /* 0x000fe20000010000 */
[----:B------:R-:W-:Y:S05]  /*2dc0*/  @!P1 BRA `(.L_x_1080) ;  /* 0x0000004000009947 */ /* 0x000fea0003800000 */
[----:B0-----:R-:W2:Y:S02]  /*2dd0*/  LDG.E.U8 R9, [R4.64+0x200] ;  /* 0x0002000604097981 */ /* 0x001ea4000c1e1100 */
[----:B--2---:R-:W-:Y:S01]  /*2de0*/  ISETP.NE.AND P4, PT, R9, RZ, PT ;  /* 0x000000ff0900720c */ /* 0x004fe20003f85270 */
[----:B------:R-:W-:-:S12]  /*2df0*/  IMAD.MOV.U32 R9, RZ, RZ, RZ ;  /* 0x000000ffff097224 */ /* 0x000fd800078e00ff */
[----:B------:R-:W-:Y:S05]  /*2e00*/  @P4 BRA `(.L_x_1081) ;  /* 0x0000004000004947 */ /* 0x000fea0003800000 */
.L_x_1080:
[----:B0-----:R-:W0:Y:S02]  /*2e10*/  LDS R9, [R8] ;  /* 0x0000000008097984 */ /* 0x001e240000000800 */
[----:B01----:R-:W-:-:S04]  /*2e20*/  FADD.FTZ R9, -R16, R9 ;  /* 0x0000000910097221 */ /* 0x003fc80000010100 */
[----:B------:R-:W-:-:S06]  /*2e30*/  FMUL.FTZ R9, R9, 1.4426950216293334961 ;  /* 0x3fb8aa3b09097820 */ /* 0x000fcc0000410000 */
[----:B------:R-:W0:Y:S02]  /*2e40*/  MUFU.EX2 R9, R9 ;  /* 0x0000000900097308 */ /* 0x000e240000000800 */
.L_x_1081:
[----:B------:R-:W-:Y:S05]  /*2e50*/  BSYNC B1 ;  /* 0x0000000000017941 */ /* 0x000fea0003800000 */
.L_x_1079:
[----:B0-----:R0:W-:Y:S01]  /*2e60*/  STS [R8], R9 ;  /* 0x0000000908007388 */ /* 0x0011e20000000800 */
[----:B------:R-:W-:Y:S01]  /*2e70*/  BSSY B1, `(.L_x_1082) ;  /* 0x000000b000017945 */ /* 0x000fe20003800000 */
[----:B------:R-:W-:Y:S01]  /*2e80*/  FADD.FTZ R10, R10, R9 ;  /* 0x000000090a0a7221 */ /* 0x000fe20000010000 */
[----:B------:R-:W-:Y:S05]  /*2e90*/  @!P1 BRA `(.L_x_1083) ;  /* 0x0000004000009947 */ /* 0x000fea0003800000 */
[----:B0-----:R-:W2:Y:S02]  /*2ea0*/  LDG.E.U8 R9, [R4.64+0x300] ;  /* 0x0003000604097981 */ /* 0x001ea4000c1e1100 */
[----:B--2---:R-:W-:-:S13]  /*2eb0*/  ISETP.NE.AND P4, PT, R9, RZ, PT ;  /* 0x000000ff0900720c */ /* 0x004fda0003f85270 */
[----:B------:R-:W-:Y:S01]  /*2ec0*/  @P4 MOV R9, RZ ;  /* 0x000000ff00094202 */ /* 0x000fe20000000f00 */
[----:B------:R-:W-:Y:S05]  /*2ed0*/  @P4 BRA `(.L_x_1084) ;  /* 0x0000004000004947 */ /* 0x000fea0003800000 */
.L_x_1083:
[----:B0-----:R-:W0:Y:S02]  /*2ee0*/  LDS R9, [R8+0x400] ;  /* 0x0004000008097984 */ /* 0x001e240000000800 */
[----:B01----:R-:W-:-:S04]  /*2ef0*/  FADD.FTZ R9, -R16, R9 ;  /* 0x0000000910097221 */ /* 0x003fc80000010100 */
[----:B------:R-:W-:-:S06]  /*2f00*/  FMUL.FTZ R9, R9, 1.4426950216293334961 ;  /* 0x3fb8aa3b09097820 */ /* 0x000fcc0000410000 */
[----:B------:R-:W0:Y:S02]  /*2f10*/  MUFU.EX2 R9, R9 ;  /* 0x0000000900097308 */ /* 0x000e240000000800 */
.L_x_1084:
[----:B------:R-:W-:Y:S05]  /*2f20*/  BSYNC B1 ;  /* 0x0000000000017941 */ /* 0x000fea0003800000 */
.L_x_1082:
[----:B------:R-:W-:Y:S01]  /*2f30*/  IADD3 R11, R11, 0x400, RZ ;  /* 0x000004000b0b7810 */ /* 0x000fe20007ffe0ff */
[----:B0-----:R0:W-:Y:S01]  /*2f40*/  STS [R8+0x400], R9 ;  /* 0x0004000908007388 */ /* 0x0011e20000000800 */
[----:B------:R-:W-:Y:S01]  /*2f50*/  IADD3 R12, P5, R4, 0x400, RZ ;  /* 0x00000400040c7810 */ /* 0x000fe20007fbe0ff */
[----:B------:R-:W-:Y:S01]  /*2f60*/  FADD.FTZ R10, R10, R9 ;  /* 0x000000090a0a7221 */ /* 0x000fe20000010000 */
[----:B------:R-:W-:-:S03]  /*2f70*/  ISETP.GE.AND P4, PT, R11, R118, PT ;  /* 0x000000760b00720c */ /* 0x000fc60003f86270 */
[----:B------:R-:W-:Y:S01]  /*2f80*/  IMAD.X R13, RZ, RZ, R5, P5 ;  /* 0x000000ffff0d7224 */ /* 0x000fe200028e0605 */
[----:B0-----:R-:W-:-:S09]  /*2f90*/  IADD3 R8, R8, 0x1000, RZ ;  /* 0x0000100008087810 */ /* 0x001fd20007ffe0ff */
[----:B------:R-:W-:Y:S05]  /*2fa0*/  @!P4 BRA `(.L_x_1085) ;  /* 0xfffffc400000c947 */ /* 0x000fea000383ffff */
.L_x_1066:
[----:B0-----:R-:W-:Y:S05]  /*2fb0*/  BSYNC B0 ;  /* 0x0000000000007941 */ /* 0x001fea0003800000 */
.L_x_1065:
[----:B------:R-:W0:Y:S01]  /*2fc0*/  SHFL.BFLY PT, R5, R10, 0x10, 0x1f ;  /* 0x0e001f000a057f89 */ /* 0x000e2200000e0000 */
[----:B------:R-:W-:-:S04]  /*2fd0*/  LOP3.LUT P1, R12, R7, 0x1f, RZ, 0xc0, !PT ;  /* 0x0000001f070c7812 */ /* 0x000fc8000782c0ff */
[----:B------:R-:W-:Y:S01]  /*2fe0*/  ISETP.GT.U32.AND P4, PT, R12, 0x7, PT ;  /* 0x000000070c00780c */ /* 0x000fe20003f84070 */
[----:B0-----:R-:W-:-:S08]  /*2ff0*/  FADD.FTZ R5, R5, R10 ;  /* 0x0000000a05057221 */ /* 0x001fd00000010000 */
        /* <DEDUP_REMOVED lines=21> */
[----:B-1----:R-:W1:Y:S01]  /*3150*/  LDC.U8 R16, c[0x0][0x26c] ;  /* 0x00009b00ff107b82 */ /* 0x002e620000000000 */
[----:B------:R-:W-:Y:S01]  /*3160*/  BSSY B0, `(.L_x_1086) ;  /* 0x0000049000007945 */ /* 0x000fe20003800000 */
[----:B-1----:R-:W-:-:S13]  /*3170*/  ISETP.NE.AND P1, PT, R16, RZ, PT ;  /* 0x000000ff1000720c */ /* 0x002fda0003f25270 */
[----:B------:R-:W-:Y:S02]  /*3180*/  @P1 IMAD.MOV.U32 R4, RZ, RZ, c[0x0][0x268] ;  /* 0x00009a00ff041624 */ /* 0x000fe400078e00ff */
[----:B------:R-:W-:-:S04]  /*3190*/  @P1 IMAD R109, R109, c[0x0][0x1d8], R108 ;  /* 0x000076006d6d1a24 */ /* 0x000fc800078e026c */
[----:B------:R-:W-:-:S04]  /*31a0*/  @P1 IMAD R4, R109, R4, c[0x0][0x1ec] ;  /* 0x00007b006d041624 */ /* 0x000fc800078e0204 */
[----:B------:R-:W-:Y:S02]  /*31b0*/  @P1 IMAD R9, R4, c[0x0][0x1d4], RZ ;  /* 0x0000750004091a24 */ /* 0x000fe400078e02ff */
[----:B------:R-:W-:-:S03]  /*31c0*/  CS2R R4, SRZ ;  /* 0x0000000000047805 */ /* 0x000fc6000001ff00 */
[----:B------:R-:W-:Y:S02]  /*31d0*/  @P1 SHF.R.S32.HI R5, RZ, 0x1f, R9 ;  /* 0x0000001fff051819 */ /* 0x000fe40000011409 */
[----:B------:R-:W-:Y:S01]  /*31e0*/  @P1 MOV R4, R9 ;  /* 0x0000000900041202 */ /* 0x000fe20000000f00 */
[----:B------:R-:W-:Y:S05]  /*31f0*/  @P2 BRA `(.L_x_1087) ;  /* 0x000003f000002947 */ /* 0x000fea0003800000 */
[----:B------:R-:W-:Y:S01]  /*3200*/  LOP3.LUT R9, RZ, R6, RZ, 0x33, !PT ;  /* 0x00000006ff097212 */ /* 0x000fe200078e33ff */
[----:B0-----:R-:W-:Y:S01]  /*3210*/  FADD.FTZ R8, R8, 9.9999999747524270788e-07 ;  /* 0x358637bd08087421 */ /* 0x001fe20000010000 */
[----:B------:R-:W-:Y:S02]  /*3220*/  BSSY B1, `(.L_x_1088) ;  /* 0x000001a000017945 */ /* 0x000fe40003800000 */
[----:B------:R-:W-:Y:S01]  /*3230*/  IADD3 R9, -R7, R118, R9 ;  /* 0x0000007607097210 */ /* 0x000fe20007ffe109 */
[----:B------:R0:W1:Y:S03]  /*3240*/  MUFU.RCP R15, R8 ;  /* 0x00000008000f7308 */ /* 0x0000660000001000 */
[----:B------:R-:W-:-:S02]  /*3250*/  LEA.HI R10, R9, 0x1, RZ, 0x18 ;  /* 0x00000001090a7811 */ /* 0x000fc400078fc0ff */
[----:B------:R-:W-:Y:S02]  /*3260*/  ISETP.GE.U32.AND P2, PT, R9, 0x300, PT ;  /* 0x000003000900780c */ /* 0x000fe40003f46070 */
[----:B------:R-:W-:-:S13]  /*3270*/  LOP3.LUT P4, R10, R10, 0x3, RZ, 0xc0, !PT ;  /* 0x000000030a0a7812 */ /* 0x000fda000788c0ff */
[----:B------:R-:W-:Y:S05]  /*3280*/  @!P4 BRA `(.L_x_1089) ;  /* 0x000001300000c947 */ /* 0x000fea0003800000 */
[C---:B01----:R-:W-:Y:S01]  /*3290*/  IMAD.IADD R3, R7.reuse, 0x1, R6 ;  /* 0x0000000107037824 */ /* 0x043fe200078e0206 */
[----:B------:R-:W-:-:S04]  /*32a0*/  LEA R11, R7, 0x140, 0x2 ;  /* 0x00000140070b7811 */ /* 0x000fc800078e10ff */
[----:B------:R-:W-:-:S04]  /*32b0*/  IADD3 R13, P4, R3, R4, RZ ;  /* 0x00000004030d7210 */ /* 0x000fc80007f9e0ff */
[----:B------:R-:W-:Y:S02]  /*32c0*/  LEA R12, P5, R13, c[0x0][0x260], 0x2 ;  /* 0x000098000d0c7a11 */ /* 0x000fe400078a10ff */
[----:B------:R-:W-:-:S04]  /*32d0*/  LEA.HI.X.SX32 R8, R3, R5, 0x1, P4 ;  /* 0x0000000503087211 */ /* 0x000fc800020f0eff */
[----:B------:R-:W-:-:S03]  /*32e0*/  LEA.HI.X R13, R13, c[0x0][0x264], R8, 0x2, P5 ;  /* 0x000099000d0d7a11 */ /* 0x000fc600028f1408 */
.L_x_1090:
[----:B-1----:R-:W0:Y:S01]  /*32f0*/  LDS R8, [R11] ;  /* 0x000000000b087984 */ /* 0x002e220000000800 */
[----:B------:R-:W-:Y:S02]  /*3300*/  @P1 MOV R9, R13 ;  /* 0x0000000d00091202 */ /* 0x000fe40000000f00 */
[----:B------:R-:W-:Y:S02]  /*3310*/  IADD3 R10, R10, -0x1, RZ ;  /* 0xffffffff0a0a7810 */ /* 0x000fe40007ffe0ff */
[----:B------:R-:W-:Y:S02]  /*3320*/  IADD3 R3, R3, 0x100, RZ ;  /* 0x0000010003037810 */ /* 0x000fe40007ffe0ff */
[----:B------:R-:W-:Y:S01]  /*3330*/  ISETP.NE.AND P5, PT, R10, RZ, PT ;  /* 0x000000ff0a00720c */ /* 0x000fe20003fa5270 */
[----:B0-----:R-:W-:Y:S02]  /*3340*/  FMUL.FTZ R14, R8, R15 ;  /* 0x0000000f080e7220 */ /* 0x001fe40000410000 */
[----:B------:R-:W-:Y:S01]  /*3350*/  @P1 IMAD.MOV.U32 R8, RZ, RZ, R12 ;  /* 0x000000ffff081224 */ /* 0x000fe200078e000c */
[----:B------:R-:W-:-:S02]  /*3360*/  IADD3 R12, P4, R12, 0x400, RZ ;  /* 0x000004000c0c7810 */ /* 0x000fc40007f9e0ff */
[----:B------:R0:W-:Y:S03]  /*3370*/  STS [R11], R14 ;  /* 0x0000000e0b007388 */ /* 0x0001e60000000800 */
[----:B------:R-:W-:Y:S01]  /*3380*/  IMAD.X R13, RZ, RZ, R13, P4 ;  /* 0x000000ffff0d7224 */ /* 0x000fe200020e060d */
[----:B------:R1:W-:Y:S01]  /*3390*/  @P1 STG.E [R8.64], R14 ;  /* 0x0000000e08001986 */ /* 0x0003e2000c101906 */
[----:B0-----:R-:W-:Y:S02]  /*33a0*/  IADD3 R11, R11, 0x400, RZ ;  /* 0x000004000b0b7810 */ /* 0x001fe40007ffe0ff */
[----:B------:R-:W-:Y:S05]  /*33b0*/  @P5 BRA `(.L_x_1090) ;  /* 0xffffff3000005947 */ /* 0x000fea000383ffff */
.L_x_1089:
[----:B01----:R-:W-:Y:S05]  /*33c0*/  BSYNC B1 ;  /* 0x0000000000017941 */ /* 0x003fea0003800000 */
.L_x_1088:
[----:B------:R-:W-:Y:S05]  /*33d0*/  @!P2 BRA `(.L_x_1087) ;  /* 0x000002100000a947 */ /* 0x000fea0003800000 */
[----:B------:R-:W-:Y:S01]  /*33e0*/  IADD3 R13, P1, R3, R4, RZ ;  /* 0x00000004030d7210 */ /* 0x000fe20007f3e0ff */
[----:B------:R-:W-:Y:S01]  /*33f0*/  IMAD.SHL.U32 R4, R6, 0x4, RZ ;  /* 0x0000000406047824 */ /* 0x000fe200078e00ff */
[----:B------:R-:W-:Y:S02]  /*3400*/  ISETP.NE.AND P4, PT, R16, RZ, PT ;  /* 0x000000ff1000720c */ /* 0x000fe40003f85270 */
[----:B------:R-:W-:-:S02]  /*3410*/  LEA R12, P2, R13, c[0x0][0x260], 0x2 ;  /* 0x000098000d0c7a11 */ /* 0x000fc400078410ff */
[C---:B------:R-:W-:Y:S02]  /*3420*/  LEA.HI.X.SX32 R8, R3.reuse, R5, 0x1, P1 ;  /* 0x0000000503087211 */ /* 0x040fe400008f0eff */
[----:B------:R-:W-:Y:S02]  /*3430*/  LEA R4, R3, -R4, 0x2 ;  /* 0x8000000403047211 */ /* 0x000fe400078e10ff */
[----:B------:R-:W-:Y:S02]  /*3440*/  LEA.HI.X R13, R13, c[0x0][0x264], R8, 0x2, P2 ;  /* 0x000099000d0d7a11 */ /* 0x000fe400010f1408 */
[----:B------:R-:W-:-:S05]  /*3450*/  IADD3 R8, R4, 0x140, RZ ;  /* 0x0000014004087810 */ /* 0x000fca0007ffe0ff */
.L_x_1091:
[----:B------:R-:W0:Y:S01]  /*3460*/  LDS R4, [R8+0xc00] ;  /* 0x000c000008047984 */ /* 0x000e220000000800 */
[----:B------:R-:W-:Y:S01]  /*3470*/  IMAD.MOV.U32 R5, RZ, RZ, R13 ;  /* 0x000000ffff057224 */ /* 0x000fe200078e000d */
[----:B------:R-:W-:Y:S02]  /*3480*/  IADD3 R3, R3, 0x400, RZ ;  /* 0x0000040003037810 */ /* 0x000fe40007ffe0ff */
[----:B------:R-:W1:Y:S02]  /*3490*/  LDS R9, [R8] ;  /* 0x0000000008097984 */ /* 0x000e640000000800 */
[----:B------:R-:W-:-:S02]  /*34a0*/  ISETP.GE.AND P1, PT, R3, R118, PT ;  /* 0x000000760300720c */ /* 0x000fc40003f26270 */
[----:B------:R-:W2:Y:S04]  /*34b0*/  LDS R10, [R8+0x400] ;  /* 0x00040000080a7984 */ /* 0x000ea80000000800 */
[----:B------:R-:W4:Y:S01]  /*34c0*/  LDS R11, [R8+0x800] ;  /* 0x00080000080b7984 */ /* 0x000f220000000800 */
[-C--:B0--3--:R-:W-:Y:S02]  /*34d0*/  FMUL.FTZ R21, R4, R15.reuse ;  /* 0x0000000f04157220 */ /* 0x089fe40000410000 */
[----:B------:R-:W-:Y:S02]  /*34e0*/  IMAD.MOV.U32 R4, RZ, RZ, R12 ;  /* 0x000000ffff047224 */ /* 0x000fe400078e000c */
[-C--:B-1----:R-:W-:Y:S01]  /*34f0*/  FMUL.FTZ R17, R9, R15.reuse ;  /* 0x0000000f09117220 */ /* 0x082fe20000410000 */
[----:B------:R-:W-:Y:S01]  /*3500*/  IADD3 R9, R8, 0x1000, RZ ;  /* 0x0000100008097810 */ /* 0x000fe20007ffe0ff */
[----:B------:R-:W-:Y:S01]  /*3510*/  STS [R8+0xc00], R21 ;  /* 0x000c001508007388 */ /* 0x000fe20000000800 */
[----:B------:R-:W-:Y:S01]  /*3520*/  IADD3 R12, P2, R4, 0x1000, RZ ;  /* 0x00001000040c7810 */ /* 0x000fe20007f5e0ff */
[----:B--2---:R-:W-:-:S02]  /*3530*/  FMUL.FTZ R19, R10, R15 ;  /* 0x0000000f0a137220 */ /* 0x004fc40000410000 */
        /* <DEDUP_REMOVED lines=11> */
.L_x_1087:
[----:B------:R-:W-:Y:S05]  /*35f0*/  BSYNC B0 ;  /* 0x0000000000007941 */ /* 0x000fea0003800000 */
.L_x_1086:
[----:B------:R-:W-:Y:S01]  /*3600*/  SHF.R.S32.HI R3, RZ, 0x1f, R116 ;  /* 0x0000001fff037819 */ /* 0x000fe20000011474 */
[----:B------:R-:W-:Y:S01]  /*3610*/  BSSY B0, `(.L_x_1092) ;  /* 0x000001e000007945 */ /* 0x000fe20003800000 */
[----:B------:R-:W-:Y:S01]  /*3620*/  SHF.R.S32.HI R4, RZ, 0x1f, R7 ;  /* 0x0000001fff047819 */ /* 0x000fe20000011407 */
[----:B------:R-:W-:Y:S01]  /*3630*/  IMAD.MOV.U32 R15, RZ, RZ, RZ ;  /* 0x000000ffff0f7224 */ /* 0x000fe200078e00ff */
[----:B------:R-:W-:Y:S01]  /*3640*/  LEA.HI R3, R3, R116, RZ, 0x5 ;  /* 0x0000007403037211 */ /* 0x000fe200078f28ff */
[----:B------:R-:W-:Y:S01]  /*3650*/  CS2R R10, SRZ ;  /* 0x00000000000a7805 */ /* 0x000fe2000001ff00 */
[----:B------:R-:W-:Y:S01]  /*3660*/  LEA.HI R5, R4, R7, RZ, 0x3 ;  /* 0x0000000704057211 */ /* 0x000fe200078f18ff */
[----:B0-----:R-:W-:Y:S01]  /*3670*/  CS2R R8, SRZ ;  /* 0x0000000000087805 */ /* 0x001fe2000001ff00 */
[----:B------:R-:W-:-:S02]  /*3680*/  LOP3.LUT R3, R3, 0xffffffe0, RZ, 0xc0, !PT ;  /* 0xffffffe003037812 */ /* 0x000fc400078ec0ff */
[----:B------:R-:W-:Y:S02]  /*3690*/  LOP3.LUT R26, R5, 0xfffffff8, RZ, 0xc0, !PT ;  /* 0xfffffff8051a7812 */ /* 0x000fe400078ec0ff */
[----:B------:R-:W-:Y:S01]  /*36a0*/  SHF.R.S32.HI R5, RZ, 0x3, R5 ;  /* 0x00000003ff057819 */ /* 0x000fe20000011405 */
[----:B------:R-:W-:Y:S01]  /*36b0*/  IMAD.IADD R4, R116, 0x1, -R3 ;  /* 0x0000000174047824 */ /* 0x000fe200078e0a03 */
[----:B------:R-:W-:-:S04]  /*36c0*/  IADD3 R26, -R26, R7, RZ ;  /* 0x000000071a1a7210 */ /* 0x000fc80007ffe1ff */
        /* <DEDUP_REMOVED lines=17> */
.L_x_1094:
[----:B-----5:R0:W-:Y:S02]  /*37e0*/  STS.128 [R26.X16+0xc0], R8 ;  /* 0x0000c0081a007388 */ /* 0x0201e4000000cc00 */
.L_x_1093:
[----:B------:R-:W-:Y:S05]  /*37f0*/  BSYNC B0 ;  /* 0x0000000000007941 */ /* 0x000fea0003800000 */
.L_x_1092:
[----:B------:R-:W-:Y:S01]  /*3800*/  IMAD.IADD R29, R5, 0x1, R6 ;  /* 0x00000001051d7824 */ /* 0x000fe200078e0206 */
[----:B------:R-:W-:Y:S01]  /*3810*/  IMNMX R38, R116, c[0x0][0x1d4], PT ;  /* 0x0000750074267a17 */ /* 0x000fe20003800200 */
[----:B------:R-:W-:Y:S01]  /*3820*/  BAR.SYNC.DEFER_BLOCKING 0x0 ;  /* 0x0000000000007b1d */ /* 0x000fe20000010000 */
[----:B------:R-:W-:Y:S02]  /*3830*/  IMAD.MOV.U32 R14, RZ, RZ, RZ ;  /* 0x000000ffff0e7224 */ /* 0x000fe400078e00ff */
[----:B-1----:R-:W-:-:S03]  /*3840*/  SHF.L.U32 R16, R29, 0x5, RZ ;  /* 0x000000051d107819 */ /* 0x002fc600000006ff */
[----:B------:R-:W-:Y:S01]  /*3850*/  BSSY B0, `(.L_x_1095) ;  /* 0x0000081000007945 */ /* 0x000fe20003800000 */
[----:B------:R-:W-:Y:S02]  /*3860*/  SHF.R.S32.HI R18, RZ, 0x1f, R16 ;  /* 0x0000001fff127819 */ /* 0x000fe40000011410 */
[----:B------:R-:W-:-:S04]  /*3870*/  IADD3 R3, P1, R24, R16, RZ ;  /* 0x0000001018037210 */ /* 0x000fc80007f3e0ff */
[----:B------:R-:W-:Y:S01]  /*3880*/  LEA R2, P4, R3, c[0x0][0x1a0], 0x2 ;  /* 0x0000680003027a11 */ /* 0x000fe200078810ff */
[----:B------:R-:W-:Y:S01]  /*3890*/  IMAD.X R12, R25, 0x1, R18, P1 ;  /* 0x00000001190c7824 */ /* 0x000fe200008e0612 */
[----:B------:R-:W-:-:S04]  /*38a0*/  ISETP.GE.AND P1, PT, R29, R38, PT ;  /* 0x000000261d00720c */ /* 0x000fc80003f26270 */
[----:B------:R-:W-:Y:S02]  /*38b0*/  LEA.HI.X R3, R3, c[0x0][0x1a4], R12, 0x2, P4 ;  /* 0x0000690003037a11 */ /* 0x000fe400020f140c */
[----:B------:R-:W-:-:S07]  /*38c0*/  CS2R R12, SRZ ;  /* 0x00000000000c7805 */ /* 0x000fce000001ff00 */
[----:B------:R-:W-:Y:S05]  /*38d0*/  @P1 BRA `(.L_x_1096) ;  /* 0x0000078000001947 */ /* 0x000fea0003800000 */
[----:B------:R-:W-:Y:S01]  /*38e0*/  ULDC UR4, c[0x0][0x1d4] ;  /* 0x0000750000047ab9 */ /* 0x000fe20000000800 */
[----:B------:R-:W-:Y:S01]  /*38f0*/  IADD3 R13, -R118, RZ, RZ ;  /* 0x000000ff760d7210 */ /* 0x000fe20007ffe1ff */
[----:B------:R-:W-:Y:S01]  /*3900*/  ULOP3.LUT UR4, URZ, UR4, URZ, 0x33, !UPT ;  /* 0x000000043f047292 */ /* 0x000fe2000f8e333f */
[----:B------:R-:W-:Y:S01]  /*3910*/  IADD3 R12, -R6, -0x2, -R5 ;  /* 0xfffffffe060c7810 */ /* 0x000fe20007ffe905 */
[----:B------:R-:W-:Y:S01]  /*3920*/  IMAD R15, R119, c[0x0][0x1d8], R108 ;  /* 0x00007600770f7a24 */ /* 0x000fe200078e026c */
[----:B------:R-:W-:Y:S01]  /*3930*/  BSSY B1, `(.L_x_1097) ;  /* 0x0000025000017945 */ /* 0x000fe20003800000 */
[----:B------:R-:W-:Y:S01]  /*3940*/  IMAD.MOV.U32 R31, RZ, RZ, 0x4 ;  /* 0x00000004ff1f7424 */ /* 0x000fe200078e00ff */
[----:B------:R-:W-:Y:S01]  /*3950*/  MOV R39, R29 ;  /* 0x0000001d00277202 */ /* 0x000fe20000000f00 */
[----:B------:R-:W-:Y:S01]  /*3960*/  IMAD R30, R15, 0x20, R4 ;  /* 0x000000200f1e7824 */ /* 0x000fe200078e0204 */
[----:B------:R-:W-:Y:S01]  /*3970*/  IMNMX R13, R13, UR4, !PT ;  /* 0x000000040d0d7c17 */ /* 0x000fe2000f800200 */
[----:B------:R-:W-:-:S02]  /*3980*/  CS2R R14, SRZ ;  /* 0x00000000000e7805 */ /* 0x000fc4000001ff00 */
[----:B------:R-:W-:-:S04]  /*3990*/  IMAD.WIDE R30, R30, R31, c[0x0][0x238] ;  /* 0x00008e001e1e7625 */ /* 0x000fc800078e021f */
[----:B------:R-:W-:Y:S02]  /*39a0*/  IMAD.IADD R17, R12, 0x1, -R13 ;  /* 0x000000010c117824 */ /* 0x000fe400078e0a0d */
[----:B------:R-:W-:-:S03]  /*39b0*/  CS2R R12, SRZ ;  /* 0x00000000000c7805 */ /* 0x000fc6000001ff00 */
[----:B------:R-:W-:-:S13]  /*39c0*/  LOP3.LUT P1, RZ, R17, 0x20, RZ, 0xc0, !PT ;  /* 0x0000002011ff7812 */ /* 0x000fda000782c0ff */
[----:B------:R-:W-:Y:S05]  /*39d0*/  @P1 BRA `(.L_x_1098) ;  /* 0x000001a000001947 */ /* 0x000fea0003800000 */
[----:B------:R-:W-:-:S05]  /*39e0*/  IADD3 R16, P1, R27, R16, RZ ;  /* 0x000000101b107210 */ /* 0x000fca0007f3e0ff */
[----:B------:R-:W-:Y:S01]  /*39f0*/  IMAD.X R13, R28, 0x1, R18, P1 ;  /* 0x000000011c0d7824 */ /* 0x000fe200008e0612 */
[----:B------:R-:W-:-:S04]  /*3a00*/  LEA R12, P1, R16, c[0x0][0x1a0], 0x2 ;  /* 0x00006800100c7a11 */ /* 0x000fc800078210ff */
[----:B------:R-:W-:Y:S02]  /*3a10*/  LEA.HI.X R13, R16, c[0x0][0x1a4], R13, 0x2, P1 ;  /* 0x00006900100d7a11 */ /* 0x000fe400008f140d */
[----:B------:R1:W2:Y:S04]  /*3a20*/  LDS R16, [R5.X4+0x140] ;  /* 0x0001400005107984 */ /* 0x0002a80000004800 */
[----:B------:R-:W5:Y:S01]  /*3a30*/  LDG.E.128 R12, [R12.64] ;  /* 0x000000060c0c7981 */ /* 0x000f62000c1e1d00 */
[----:B------:R-:W-:Y:S02]  /*3a40*/  ULDC UR4, c[0x0][0x1ec] ;  /* 0x00007b0000047ab9 */ /* 0x000fe40000000800 */
[----:B------:R-:W-:-:S06]  /*3a50*/  UISETP.NE.AND UP0, UPT, URZ, UR4, UPT ;  /* 0x000000043f00728c */ /* 0x000fcc000bf05270 */
[----:B------:R-:W-:-:S13]  /*3a60*/  PLOP3.LUT P3, PT, PT, PT, UP0, 0x80, 0x0 ;  /* 0x000000000000781c */ /* 0x000fda0003f6f008 */
[----:B------:R-:W-:Y:S05]  /*3a70*/  @P3 BRA `(.L_x_1099) ;  /* 0x000000b000003947 */ /* 0x000fea0003800000 */
[----:B-1----:R-:W4:Y:S04]  /*3a80*/  @P0 LDG.E.128 R32, [R30.64] ;  /* 0x000000061e200981 */ /* 0x002f28000c1e1d00 */
[----:B---3--:R-:W1:Y:S02]  /*3a90*/  LDS.128 R20, [R26.X16+0xc0] ;  /* 0x0000c0001a147984 */ /* 0x008e64000000cc00 */
[----:B-1---5:R-:W-:Y:S02]  /*3aa0*/  FADD.FTZ R12, R12, R20 ;  /* 0x000000140c0c7221 */ /* 0x022fe40000010000 */
[----:B------:R-:W-:Y:S02]  /*3ab0*/  FADD.FTZ R13, R13, R21 ;  /* 0x000000150d0d7221 */ /* 0x000fe40000010000 */
[----:B------:R-:W-:-:S02]  /*3ac0*/  FADD.FTZ R14, R14, R22 ;  /* 0x000000160e0e7221 */ /* 0x000fc40000010000 */
[----:B------:R-:W-:Y:S02]  /*3ad0*/  FADD.FTZ R15, R15, R23 ;  /* 0x000000170f0f7221 */ /* 0x000fe40000010000 */
[----:B----4-:R-:W-:Y:S02]  /*3ae0*/  @P0 FMUL.FTZ R12, R12, R32 ;  /* 0x000000200c0c0220 */ /* 0x010fe40000410000 */
[----:B------:R-:W-:Y:S02]  /*3af0*/  @P0 FMUL.FTZ R13, R13, R33 ;  /* 0x000000210d0d0220 */ /* 0x000fe40000410000 */
[----:B------:R-:W-:Y:S02]  /*3b00*/  @P0 FMUL.FTZ R14, R14, R34 ;  /* 0x000000220e0e0220 */ /* 0x000fe40000410000 */
[----:B------:R-:W-:-:S05]  /*3b10*/  @P0 FMUL.FTZ R15, R15, R35 ;  /* 0x000000230f0f0220 */ /* 0x000fca0000410000 */
[----:B------:R1:W-:Y:S02]  /*3b20*/  STG.E.128 [R2.64], R12 ;  /* 0x0000000c02007986 */ /* 0x0003e4000c101d06 */
.L_x_1099:
[C---:B-12--5:R-:W-:Y:S01]  /*3b30*/  FFMA.FTZ R12, R16.reuse, R12, RZ ;  /* 0x0000000c100c7223 */ /* 0x066fe200000100ff */
[----:B------:R-:W-:Y:S01]  /*3b40*/  IADD3 R39, R29, 0x20, RZ ;  /* 0x000000201d277810 */ /* 0x000fe20007ffe0ff */
[C---:B------:R-:W-:Y:S02]  /*3b50*/  FFMA.FTZ R13, R16.reuse, R13, RZ ;  /* 0x0000000d100d7223 */ /* 0x040fe400000100ff */
[C---:B------:R-:W-:Y:S02]  /*3b60*/  FFMA.FTZ R14, R16.reuse, R14, RZ ;  /* 0x0000000e100e7223 */ /* 0x040fe400000100ff */
[----:B------:R-:W-:Y:S02]  /*3b70*/  FFMA.FTZ R15, R16, R15, RZ ;  /* 0x0000000f100f7223 */ /* 0x000fe400000100ff */
.L_x_1098:
[----:B------:R-:W-:Y:S05]  /*3b80*/  BSYNC B1 ;  /* 0x0000000000017941 */ /* 0x000fea0003800000 */
.L_x_1097:
[----:B------:R-:W-:-:S13]  /*3b90*/  LOP3.LUT P1, RZ, R17, 0xffffffe0, RZ, 0xc0, !PT ;  /* 0xffffffe011ff7812 */ /* 0x000fda000782c0ff */
[----:B------:R-:W-:Y:S05]  /*3ba0*/  @!P1 BRA `(.L_x_1096) ;  /* 0x000004b000009947 */ /* 0x000fea0003800000 */
[C---:B------:R-:W-:Y:S01]  /*3bb0*/  SHF.L.U32 R16, R39.reuse, 0x5, RZ ;  /* 0x0000000527107819 */ /* 0x040fe200000006ff */
[----:B------:R-:W-:Y:S01]  /*3bc0*/  ULDC UR4, c[0x0][0x1ec] ;  /* 0x00007b0000047ab9 */ /* 0x000fe20000000800 */
[----:B------:R-:W-:Y:S01]  /*3bd0*/  LEA R17, R39, 0x80, 0x2 ;  /* 0x0000008027117811 */ /* 0x000fe200078e10ff */
[----:B------:R-:W-:Y:S01]  /*3be0*/  UISETP.NE.AND UP0, UPT, URZ, UR4, UPT ;  /* 0x000000043f00728c */ /* 0x000fe2000bf05270 */
[----:B------:R-:W-:Y:S02]  /*3bf0*/  SHF.R.S32.HI R18, RZ, 0x1f, R16 ;  /* 0x0000001fff127819 */ /* 0x000fe40000011410 */
[-C--:B---3--:R-:W-:Y:S01]  /*3c00*/  IADD3 R45, P1, R27, R16.reuse, RZ ;  /* 0x000000101b2d7210 */ /* 0x088fe20007f3e0ff */
[----:B------:R-:W-:Y:S01]  /*3c10*/  IMAD R17, R6, -0x4, R17 ;  /* 0xfffffffc06117824 */ /* 0x000fe200078e0211 */
[----:B------:R-:W-:Y:S02]  /*3c20*/  IADD3 R43, P4, R24, R16, RZ ;  /* 0x00000010182b7210 */ /* 0x000fe40007f9e0ff */
[----:B------:R-:W-:Y:S01]  /*3c30*/  PLOP3.LUT P3, PT, PT, PT, UP0, 0x80, 0x0 ;  /* 0x000000000000781c */ /* 0x000fe20003f6f008 */
[--C-:B------:R-:W-:Y:S01]  /*3c40*/  IMAD.X R20, R28, 0x1, R18.reuse, P1 ;  /* 0x000000011c147824 */ /* 0x100fe200008e0612 */
[----:B------:R-:W-:Y:S01]  /*3c50*/  LEA R44, P1, R45, c[0x0][0x1a0], 0x2 ;  /* 0x000068002d2c7a11 */ /* 0x000fe200078210ff */
[----:B------:R-:W-:Y:S01]  /*3c60*/  IMAD.X R18, R25, 0x1, R18, P4 ;  /* 0x0000000119127824 */ /* 0x000fe200020e0612 */
[----:B------:R-:W-:-:S02]  /*3c70*/  LEA R42, P4, R43, c[0x0][0x1a0], 0x2 ;  /* 0x000068002b2a7a11 */ /* 0x000fc400078810ff */
[----:B------:R-:W-:Y:S02]  /*3c80*/  LEA.HI.X R45, R45, c[0x0][0x1a4], R20, 0x2, P1 ;  /* 0x000069002d2d7a11 */ /* 0x000fe400008f1414 */
[----:B------:R-:W-:Y:S02]  /*3c90*/  LEA.HI.X R43, R43, c[0x0][0x1a4], R18, 0x2, P4 ;  /* 0x000069002b2b7a11 */ /* 0x000fe400020f1412 */
[----:B------:R-:W-:Y:S02]  /*3ca0*/  IADD3 R41, R16, 0x400, RZ ;  /* 0x0000040010297810 */ /* 0x000fe40007ffe0ff */
[----:B------:R-:W-:Y:S02]  /*3cb0*/  IADD3 R40, R17, 0x140, RZ ;  /* 0x0000014011287810 */ /* 0x000fe40007ffe0ff */
.L_x_1102:
[----:B------:R-:W-:Y:S02]  /*3cc0*/  SHF.R.S32.HI R49, RZ, 0x1f, R41 ;  /* 0x0000001fff317819 */ /* 0x000fe40000011429 */
[----:B------:R-:W-:-:S04]  /*3cd0*/  IADD3 R16, P1, R27, R41, RZ ;  /* 0x000000291b107210 */ /* 0x000fc80007f3e0ff */
[----:B------:R-:W-:Y:S02]  /*3ce0*/  IADD3.X R17, R28, R49, RZ, P1, !PT ;  /* 0x000000311c117210 */ /* 0x000fe40000ffe4ff */
[----:B------:R-:W-:-:S04]  /*3cf0*/  LEA R36, P1, R16, c[0x0][0x1a0], 0x2 ;  /* 0x0000680010247a11 */ /* 0x000fc800078210ff */
[----:B------:R-:W-:Y:S01]  /*3d00*/  LEA.HI.X R37, R16, c[0x0][0x1a4], R17, 0x2, P1 ;  /* 0x0000690010257a11 */ /* 0x000fe200008f1411 */
[----:B------:R-:W-:Y:S02]  /*3d10*/  IMAD.MOV.U32 R16, RZ, RZ, R44 ;  /* 0x000000ffff107224 */ /* 0x000fe400078e002c */
[----:B------:R-:W-:-:S06]  /*3d20*/  IMAD.MOV.U32 R17, RZ, RZ, R45 ;  /* 0x000000ffff117224 */ /* 0x000fcc00078e002d */
        /* <DEDUP_REMOVED lines=8> */
[----:B--2---:R-:W-:Y:S01]  /*3db0*/  @P0 FMUL.FTZ R16, R16, R20 ;  /* 0x0000001410100220 */ /* 0x004fe20000410000 */
[----:B------:R-:W-:Y:S01]  /*3dc0*/  MOV R20, R42 ;  /* 0x0000002a00147202 */ /* 0x000fe20000000f00 */
[----:B------:R-:W-:Y:S02]  /*3dd0*/  @P0 FMUL.FTZ R17, R17, R21 ;  /* 0x0000001511110220 */ /* 0x000fe40000410000 */
[----:B------:R-:W-:Y:S02]  /*3de0*/  @P0 FMUL.FTZ R18, R18, R22 ;  /* 0x0000001612120220 */ /* 0x000fe40000410000 */
[----:B------:R-:W-:Y:S02]  /*3df0*/  @P0 FMUL.FTZ R19, R19, R23 ;  /* 0x0000001713130220 */ /* 0x000fe40000410000 */
[----:B------:R-:W-:-:S05]  /*3e00*/  IMAD.MOV.U32 R21, RZ, RZ, R43 ;  /* 0x000000ffff157224 */ /* 0x000fca00078e002b */
[----:B------:R1:W-:Y:S02]  /*3e10*/  STG.E.128 [R20.64], R16 ;  /* 0x0000001014007986 */ /* 0x0003e4000c101d06 */
.L_x_1100:
[----:B-1----:R1:W5:Y:S04]  /*3e20*/  LDG.E.128 R20, [R36.64] ;  /* 0x0000000624147981 */ /* 0x002368000c1e1d00 */
[----:B------:R-:W2:Y:S02]  /*3e30*/  LDS R32, [R40+-0x80] ;  /* 0xffff800028207984 */ /* 0x000ea40000000800 */
[C---:B--2--5:R-:W-:Y:S02]  /*3e40*/  FFMA.FTZ R35, R32.reuse, R16, R12 ;  /* 0x0000001020237223 */ /* 0x064fe4000001000c */
[C---:B------:R-:W-:Y:S02]  /*3e50*/  FFMA.FTZ R46, R32.reuse, R17, R13 ;  /* 0x00000011202e7223 */ /* 0x040fe4000001000d */
[----:B------:R-:W-:-:S02]  /*3e60*/  FFMA.FTZ R47, R32, R18, R14 ;  /* 0x00000012202f7223 */ /* 0x000fc4000001000e */
[----:B------:R-:W-:Y:S01]  /*3e70*/  FFMA.FTZ R48, R32, R19, R15 ;  /* 0x0000001320307223 */ /* 0x000fe2000001000f */
[----:B------:R-:W-:Y:S05]  /*3e80*/  @P3 BRA `(.L_x_1101) ;  /* 0x000000f000003947 */ /* 0x000fea0003800000 */
[----:B-1----:R-:W2:Y:S01]  /*3e90*/  @P0 LDG.E.128 R12, [R30.64] ;  /* 0x000000061e0c0981 */ /* 0x002ea2000c1e1d00 */
[----:B------:R-:W-:-:S03]  /*3ea0*/  IADD3 R33, P1, R24, R41, RZ ;  /* 0x0000002918217210 */ /* 0x000fc60007f3e0ff */
[----:B------:R-:W1:Y:S02]  /*3eb0*/  LDS.128 R16, [R26.X16+0xc0] ;  /* 0x0000c0001a107984 */ /* 0x000e64000000cc00 */
[----:B------:R-:W-:Y:S01]  /*3ec0*/  IMAD.X R34, R25, 0x1, R49, P1 ;  /* 0x0000000119227824 */ /* 0x000fe200008e0631 */
[----:B------:R-:W-:-:S04]  /*3ed0*/  LEA R32, P1, R33, c[0x0][0x1a0], 0x2 ;  /* 0x0000680021207a11 */ /* 0x000fc800078210ff */
[----:B------:R-:W-:Y:S01]  /*3ee0*/  LEA.HI.X R33, R33, c[0x0][0x1a4], R34, 0x2, P1 ;  /* 0x0000690021217a11 */ /* 0x000fe200008f1422 */
[----:B-1----:R-:W-:Y:S02]  /*3ef0*/  FADD.FTZ R20, R16, R20 ;  /* 0x0000001410147221 */ /* 0x002fe40000010000 */
[----:B------:R-:W-:Y:S02]  /*3f00*/  FADD.FTZ R21, R17, R21 ;  /* 0x0000001511157221 */ /* 0x000fe40000010000 */
[----:B------:R-:W-:Y:S02]  /*3f10*/  FADD.FTZ R22, R18, R22 ;  /* 0x0000001612167221 */ /* 0x000fe40000010000 */
[----:B------:R-:W-:Y:S02]  /*3f20*/  FADD.FTZ R23, R19, R23 ;  /* 0x0000001713177221 */ /* 0x000fe40000010000 */
[----:B--2---:R-:W-:Y:S02]  /*3f30*/  @P0 FMUL.FTZ R20, R20, R12 ;  /* 0x0000000c14140220 */ /* 0x004fe40000410000 */
[----:B------:R-:W-:-:S02]  /*3f40*/  @P0 FMUL.FTZ R21, R21, R13 ;  /* 0x0000000d15150220 */ /* 0x000fc40000410000 */
[----:B------:R-:W-:Y:S02]  /*3f50*/  @P0 FMUL.FTZ R22, R22, R14 ;  /* 0x0000000e16160220 */ /* 0x000fe40000410000 */
[----:B------:R-:W-:-:S05]  /*3f60*/  @P0 FMUL.FTZ R23, R23, R15 ;  /* 0x0000000f17170220 */ /* 0x000fca0000410000 */
[----:B------:R1:W-:Y:S02]  /*3f70*/  STG.E.128 [R32.64], R20 ;  /* 0x0000001420007986 */ /* 0x0003e4000c101d06 */
.L_x_1101:
[----:B-1----:R1:W2:Y:S01]  /*3f80*/  LDS R15, [R40] ;  /* 0x00000000280f7984 */ /* 0x0022a20000000800 */
[----:B------:R-:W-:Y:S02]  /*3f90*/  IADD3 R39, R39, 0x40, RZ ;  /* 0x0000004027277810 */ /* 0x000fe40007ffe0ff */
[----:B------:R-:W-:Y:S02]  /*3fa0*/  IADD3 R42, P5, R42, 0x2000, RZ ;  /* 0x000020002a2a7810 */ /* 0x000fe40007fbe0ff */
[----:B------:R-:W-:Y:S02]  /*3fb0*/  ISETP.GE.AND P1, PT, R39, R38, PT ;  /* 0x000000262700720c */ /* 0x000fe40003f26270 */
[----:B------:R-:W-:Y:S01]  /*3fc0*/  IADD3 R44, P4, R44, 0x2000, RZ ;  /* 0x000020002c2c7810 */ /* 0x000fe20007f9e0ff */
[----:B------:R-:W-:Y:S01]  /*3fd0*/  IMAD.X R43, RZ, RZ, R43, P5 ;  /* 0x000000ffff2b7224 */ /* 0x000fe200028e062b */
[----:B------:R-:W-:Y:S02]  /*3fe0*/  IADD3 R41, R41, 0x800, RZ ;  /* 0x0000080029297810 */ /* 0x000fe40007ffe0ff */
[----:B------:R-:W-:-:S02]  /*3ff0*/  IADD3.X R45, RZ, R45, RZ, P4, !PT ;  /* 0x0000002dff2d7210 */ /* 0x000fc400027fe4ff */
[----:B-1----:R-:W-:Y:S01]  /*4000*/  IADD3 R40, R40, 0x100, RZ ;  /* 0x0000010028287810 */ /* 0x002fe20007ffe0ff */
[C---:B--2---:R-:W-:Y:S02]  /*4010*/  FFMA.FTZ R12, R15.reuse, R20, R35 ;  /* 0x000000140f0c7223 */ /* 0x044fe40000010023 */
[C---:B------:R-:W-:Y:S02]  /*4020*/  FFMA.FTZ R13, R15.reuse, R21, R46 ;  /* 0x000000150f0d7223 */ /* 0x040fe4000001002e */
[C---:B------:R-:W-:Y:S02]  /*4030*/  FFMA.FTZ R14, R15.reuse, R22, R47 ;  /* 0x000000160f0e7223 */ /* 0x040fe4000001002f */
[----:B------:R-:W-:Y:S01]  /*4040*/  FFMA.FTZ R15, R15, R23, R48 ;  /* 0x000000170f0f7223 */ /* 0x000fe20000010030 */
[----:B------:R-:W-:Y:S05]  /*4050*/  @!P1 BRA `(.L_x_1102) ;  /* 0xfffffc6000009947 */ /* 0x000fea000383ffff */
.L_x_1096:
[----:B------:R-:W-:Y:S05]  /*4060*/  BSYNC B0 ;  /* 0x0000000000007941 */ /* 0x000fea0003800000 */
.L_x_1095:
[----:B------:R-:W-:Y:S01]  /*4070*/  ISETP.GE.AND P1, PT, R29, R116, PT ;  /* 0x000000741d00720c */ /* 0x000fe20003f26270 */
[----:B------:R-:W-:-:S12]  /*4080*/  BSSY B0, `(.L_x_1103) ;  /* 0x00000bb000007945 */ /* 0x000fd80003800000 */
[----:B------:R-:W-:Y:S05]  /*4090*/  @P1 BRA `(.L_x_1104) ;  /* 0x00000b9000001947 */ /* 0x000fea0003800000 */
[----:B------:R-:W-:Y:S01]  /*40a0*/  IADD3 R17, -R5, -0x2, R118 ;  /* 0xfffffffe05117810 */ /* 0x000fe20007ffe176 */
[----:B------:R-:W-:Y:S01]  /*40b0*/  IMAD R19, R119, c[0x0][0x1d8], R108 ;  /* 0x0000760077137a24 */ /* 0x000fe200078e026c */
[----:B------:R-:W-:Y:S03]  /*40c0*/  BSSY B1, `(.L_x_1105) ;  /* 0x000003c000017945 */ /* 0x000fe60003800000 */
[----:B---3--:R-:W-:Y:S01]  /*40d0*/  IMAD.IADD R20, R17, 0x1, -R6 ;  /* 0x0000000111147824 */ /* 0x008fe200078e0a06 */
        /* <DEDUP_REMOVED lines=28> */
[----:B------:R1:W2:Y:S02]  /*42a0*/  LDS R21, [R5.X4+0x140] ;  /* 0x0001400005157984 */ /* 0x0002a40000004800 */
[----:B------:R-:W-:Y:S01]  /*42b0*/  @!P3 IMAD.MOV R18, RZ, RZ, -R18 ;  /* 0x000000ffff12b224 */ /* 0x000fe200078e0a12 */
[----:B------:R-:W-:-:S04]  /*42c0*/  @!P4 LOP3.LUT R18, RZ, c[0x0][0x1d4], RZ, 0x33, !PT ;  /* 0x00007500ff12ca12 */ /* 0x000fc800078e33ff */
[----:B------:R-:W-:-:S04]  /*42d0*/  SHF.L.U32 R18, R18, 0x5, RZ ;  /* 0x0000000512127819 */ /* 0x000fc800000006ff */
        /* <DEDUP_REMOVED lines=20> */
.L_x_1109:
[C---:B-12--5:R-:W-:Y:S02]  /*4420*/  FFMA.FTZ R12, R21.reuse, R32, R12 ;  /* 0x00000020150c7223 */ /* 0x066fe4000001000c */
[C---:B------:R-:W-:Y:S02]  /*4430*/  FFMA.FTZ R13, R21.reuse, R33, R13 ;  /* 0x00000021150d7223 */ /* 0x040fe4000001000d */
[C---:B------:R-:W-:Y:S02]  /*4440*/  FFMA.FTZ R14, R21.reuse, R34, R14 ;  /* 0x00000022150e7223 */ /* 0x040fe4000001000e */
[----:B------:R-:W-:Y:S02]  /*4450*/  FFMA.FTZ R15, R21, R35, R15 ;  /* 0x00000023150f7223 */ /* 0x000fe4000001000f */
.L_x_1108:
[----:B------:R-:W-:Y:S05]  /*4460*/  BSYNC B2 ;  /* 0x0000000000027941 */ /* 0x000fea0003800000 */
.L_x_1107:
[----:B------:R-:W-:Y:S02]  /*4470*/  IADD3 R29, R29, 0x20, RZ ;  /* 0x000000201d1d7810 */ /* 0x000fe40007ffe0ff */
.L_x_1106:
[----:B------:R-:W-:Y:S05]  /*4480*/  BSYNC B1 ;  /* 0x0000000000017941 */ /* 0x000fea0003800000 */
.L_x_1105:
[----:B------:R-:W-:-:S13]  /*4490*/  LOP3.LUT P1, RZ, R20, 0xffffffe0, RZ, 0xc0, !PT ;  /* 0xffffffe014ff7812 */ /* 0x000fda000782c0ff */
[----:B------:R-:W-:Y:S05]  /*44a0*/  @!P1 BRA `(.L_x_1104) ;  /* 0x0000078000009947 */ /* 0x000fea0003800000 */
[----:B------:R-:W-:Y:S01]  /*44b0*/  IMAD.SHL.U32 R2, R6, 0x4, RZ ;  /* 0x0000000406027824 */ /* 0x000fe200078e00ff */
[----:B------:R-:W-:Y:S01]  /*44c0*/  LEA R44, R29, 0x400, 0x5 ;  /* 0x000004001d2c7811 */ /* 0x000fe200078e28ff */
[----:B------:R-:W-:-:S03]  /*44d0*/  IMAD.MOV.U32 R20, RZ, RZ, RZ ;  /* 0x000000ffff147224 */ /* 0x000fc600078e00ff */
[----:B------:R-:W-:-:S03]  /*44e0*/  LEA R23, R29, -R2, 0x2 ;  /* 0x800000021d177211 */ /* 0x000fc600078e10ff */
.L_x_1116:
        /* <DEDUP_REMOVED lines=19> */
[----:B------:R-:W-:-:S10]  /*4620*/  HFMA2.MMA R18, -RZ, RZ, 0, 0 ;  /* 0x00000000ff127435 */ /* 0x000fd400000001ff */
        /* <DEDUP_REMOVED lines=9> */
[----:B------:R1:W2:Y:S02]  /*46c0*/  LDS R21, [R30+0x140] ;  /* 0x000140001e157984 */ /* 0x0002a40000000800 */
        /* <DEDUP_REMOVED lines=23> */
.L_x_1112:
[C---:B-12--5:R-:W-:Y:S02]  /*4840*/  FFMA.FTZ R12, R21.reuse, R32, R12 ;  /* 0x00000020150c7223 */ /* 0x066fe4000001000c */
[C---:B------:R-:W-:Y:S02]  /*4850*/  FFMA.FTZ R13, R21.reuse, R33, R13 ;  /* 0x00000021150d7223 */ /* 0x040fe4000001000d */
[C---:B------:R-:W-:Y:S02]  /*4860*/  FFMA.FTZ R14, R21.reuse, R34, R14 ;  /* 0x00000022150e7223 */ /* 0x040fe4000001000e */
[----:B------:R-:W-:Y:S02]  /*4870*/  FFMA.FTZ R15, R21, R35, R15 ;  /* 0x00000023150f7223 */ /* 0x000fe4000001000f */
.L_x_1111:
[----:B------:R-:W-:Y:S05]  /*4880*/  BSYNC B1 ;  /* 0x0000000000017941 */ /* 0x000fea0003800000 */
.L_x_1110:
        /* <DEDUP_REMOVED lines=23> */
[----:B------:R-:W-:Y:S02]  /*4a00*/  @!P1 IADD3 R18, R18, -R21, RZ ;  /* 0x8000001512129210 */ /* 0x000fe40007ffe0ff */
[----:B------:R1:W2:Y:S03]  /*4a10*/  LDS R21, [R30+0x1c0] ;  /* 0x0001c0001e157984 */ /* 0x0002a60000000800 */
[----:B------:R-:W-:Y:S01]  /*4a20*/  @!P3 IMAD.MOV R18, RZ, RZ, -R18 ;  /* 0x000000ffff12b224 */ /* 0x000fe200078e0a12 */
[----:B------:R-:W-:-:S05]  /*4a30*/  @!P4 LOP3.LUT R18, RZ, c[0x0][0x1d4], RZ, 0x33, !PT ;  /* 0x00007500ff12ca12 */ /* 0x000fca00078e33ff */
        /* <DEDUP_REMOVED lines=21> */
.L_x_1115:
[C---:B-12--5:R-:W-:Y:S02]  /*4b90*/  FFMA.FTZ R12, R21.reuse, R32, R12 ;  /* 0x00000020150c7223 */ /* 0x066fe4000001000c */
[C---:B------:R-:W-:Y:S02]  /*4ba0*/  FFMA.FTZ R13, R21.reuse, R33, R13 ;  /* 0x00000021150d7223 */ /* 0x040fe4000001000d */
[C---:B------:R-:W-:Y:S02]  /*4bb0*/  FFMA.FTZ R14, R21.reuse, R34, R14 ;  /* 0x00000022150e7223 */ /* 0x040fe4000001000e */
[----:B------:R-:W-:Y:S02]  /*4bc0*/  FFMA.FTZ R15, R21, R35, R15 ;  /* 0x00000023150f7223 */ /* 0x000fe4000001000f */
.L_x_1114:
[----:B------:R-:W-:Y:S05]  /*4bd0*/  BSYNC B1 ;  /* 0x0000000000017941 */ /* 0x000fea0003800000 */
.L_x_1113:
[----:B------:R-:W-:Y:S02]  /*4be0*/  IADD3 R29, R29, 0x40, RZ ;  /* 0x000000401d1d7810 */ /* 0x000fe40007ffe0ff */
[----:B------:R-:W-:Y:S02]  /*4bf0*/  IADD3 R20, R20, 0x100, RZ ;  /* 0x0000010014147810 */ /* 0x000fe40007ffe0ff */
[----:B------:R-:W-:-:S02]  /*4c00*/  ISETP.GE.AND P1, PT, R29, R116, PT ;  /* 0x000000741d00720c */ /* 0x000fc40003f26270 */
[----:B------:R-:W-:-:S11]  /*4c10*/  IADD3 R44, R44, 0x800, RZ ;  /* 0x000008002c2c7810 */ /* 0x000fd60007ffe0ff */
[----:B------:R-:W-:Y:S05]  /*4c20*/  @!P1 BRA `(.L_x_1116) ;  /* 0xfffff8c000009947 */ /* 0x000fea000383ffff */
.L_x_1104:
[----:B------:R-:W-:Y:S05]  /*4c30*/  BSYNC B0 ;  /* 0x0000000000007941 */ /* 0x000fea0003800000 */
.L_x_1103:
[----:B------:R-:W-:Y:S01]  /*4c40*/  BSSY B0, `(.L_x_1117) ;  /* 0x0000024000007945 */ /* 0x000fe20003800000 */
[----:B------:R-:W-:Y:S05]  /*4c50*/  @P2 BRA `(.L_x_1118) ;  /* 0x0000022000002947 */ /* 0x000fea0003800000 */
[----:B------:R-:W-:-:S04]  /*4c60*/  SHF.L.U32 R2, R116, 0x5, RZ ;  /* 0x0000000574027819 */ /* 0x000fc800000006ff */
[----:B------:R-:W-:-:S04]  /*4c70*/  IADD3 R3, P1, R24, R2, RZ ;  /* 0x0000000218037210 */ /* 0x000fc80007f3e0ff */
[----:B------:R-:W-:Y:S02]  /*4c80*/  LEA.HI.X.SX32 R16, R2, R25, 0x1, P1 ;  /* 0x0000001902107211 */ /* 0x000fe400008f0eff */
[----:B------:R-:W-:-:S04]  /*4c90*/  LEA R2, P1, R3, c[0x0][0x1a0], 0x2 ;  /* 0x0000680003027a11 */ /* 0x000fc800078210ff */
[----:B------:R-:W-:-:S05]  /*4ca0*/  LEA.HI.X R3, R3, c[0x0][0x1a4], R16, 0x2, P1 ;  /* 0x0000690003037a11 */ /* 0x000fca00008f1410 */
[----:B---3--:R1:W5:Y:S01]  /*4cb0*/  LDG.E.128 R20, [R2.64] ;  /* 0x0000000602147981 */ /* 0x008362000c1e1d00 */
[----:B------:R-:W-:Y:S01]  /*4cc0*/  IMAD.IADD R6, R116, 0x1, -R6 ;  /* 0x0000000174067824 */ /* 0x000fe200078e0a06 */
[----:B------:R-:W-:Y:S05]  /*4cd0*/  BSSY B1, `(.L_x_1119) ;  /* 0x0000016000017945 */ /* 0x000fea0003800000 */
[----:B------:R-:W2:Y:S01]  /*4ce0*/  LDS R6, [R6.X4+0x140] ;  /* 0x0001400006067984 */ /* 0x000ea20000004800 */
[----:B------:R-:W-:Y:S05]  /*4cf0*/  @P3 BRA `(.L_x_1120) ;  /* 0x0000013000003947 */ /* 0x000fea0003800000 */
[----:B------:R-:W-:Y:S02]  /*4d00*/  @P0 IMAD R119, R119, c[0x0][0x1d8], R108 ;  /* 0x0000760077770a24 */ /* 0x000fe400078e026c */
[----:B------:R-:W-:-:S03]  /*4d10*/  @P0 IMAD.MOV.U32 R17, RZ, RZ, 0x4 ;  /* 0x00000004ff110424 */ /* 0x000fc600078e00ff */
[----:B------:R-:W-:-:S05]  /*4d20*/  @P0 LEA R16, R119, R4, 0x5 ;  /* 0x0000000477100211 */ /* 0x000fca00078e28ff */
[----:B------:R-:W-:-:S06]  /*4d30*/  @P0 IMAD.WIDE R16, R16, R17, c[0x0][0x238] ;  /* 0x00008e0010100625 */ /* 0x000fcc00078e0211 */
[----:B------:R-:W3:Y:S01]  /*4d40*/  @P0 LDG.E.128 R16, [R16.64] ;  /* 0x0000000610100981 */ /* 0x000ee2000c1e1d00 */
[----:B------:R-:W-:Y:S02]  /*4d50*/  IMAD.SHL.U32 R0, R0, 0x20, RZ ;  /* 0x0000002000007824 */ /* 0x000fe400078e00ff */
[----:B-----5:R-:W-:Y:S02]  /*4d60*/  FADD.FTZ R20, R20, R8 ;  /* 0x0000000814147221 */ /* 0x020fe40000010000 */
[----:B------:R-:W-:Y:S01]  /*4d70*/  FADD.FTZ R21, R21, R9 ;  /* 0x0000000915157221 */ /* 0x000fe20000010000 */
[----:B------:R-:W-:Y:S01]  /*4d80*/  IADD3 R24, P1, R24, R0, RZ ;  /* 0x0000000018187210 */ /* 0x000fe20007f3e0ff */
[----:B------:R-:W-:Y:S02]  /*4d90*/  FADD.FTZ R22, R22, R10 ;  /* 0x0000000a16167221 */ /* 0x000fe40000010000 */
[----:B------:R-:W-:Y:S01]  /*4da0*/  FADD.FTZ R23, R23, R11 ;  /* 0x0000000b17177221 */ /* 0x000fe20000010000 */
[----:B------:R-:W-:-:S02]  /*4db0*/  LEA.HI.X.SX32 R25, R0, R25, 0x1, P1 ;  /* 0x0000001900197211 */ /* 0x000fc400008f0eff */
[----:B-1----:R-:W-:-:S04]  /*4dc0*/  LEA R2, P1, R24, c[0x0][0x1a0], 0x2 ;  /* 0x0000680018027a11 */ /* 0x002fc800078210ff */
[----:B------:R-:W-:Y:S01]  /*4dd0*/  LEA.HI.X R3, R24, c[0x0][0x1a4], R25, 0x2, P1 ;  /* 0x0000690018037a11 */ /* 0x000fe200008f1419 */
[----:B---3--:R-:W-:Y:S02]  /*4de0*/  @P0 FMUL.FTZ R20, R20, R16 ;  /* 0x0000001014140220 */ /* 0x008fe40000410000 */
[----:B------:R-:W-:Y:S02]  /*4df0*/  @P0 FMUL.FTZ R21, R21, R17 ;  /* 0x0000001115150220 */ /* 0x000fe40000410000 */
[----:B------:R-:W-:Y:S02]  /*4e00*/  @P0 FMUL.FTZ R22, R22, R18 ;  /* 0x0000001216160220 */ /* 0x000fe40000410000 */
[----:B------:R-:W-:-:S05]  /*4e10*/  @P0 FMUL.FTZ R23, R23, R19 ;  /* 0x0000001317170220 */ /* 0x000fca0000410000 */
[----:B------:R1:W-:Y:S02]  /*4e20*/  STG.E.128 [R2.64], R20 ;  /* 0x0000001402007986 */ /* 0x0003e4000c101d06 */
.L_x_1120:
[----:B------:R-:W-:Y:S05]  /*4e30*/  BSYNC B1 ;  /* 0x0000000000017941 */ /* 0x000fea0003800000 */
.L_x_1119:
[C---:B--2--5:R-:W-:Y:S02]  /*4e40*/  FFMA.FTZ R12, R6.reuse, R20, R12 ;  /* 0x00000014060c7223 */ /* 0x064fe4000001000c */
[C---:B------:R-:W-:Y:S02]  /*4e50*/  FFMA.FTZ R13, R6.reuse, R21, R13 ;  /* 0x00000015060d7223 */ /* 0x040fe4000001000d */
[C---:B------:R-:W-:Y:S02]  /*4e60*/  FFMA.FTZ R14, R6.reuse, R22, R14 ;  /* 0x00000016060e7223 */ /* 0x040fe4000001000e */
[----:B------:R-:W-:Y:S02]  /*4e70*/  FFMA.FTZ R15, R6, R23, R15 ;  /* 0x00000017060f7223 */ /* 0x000fe4000001000f */
.L_x_1118:
[----:B------:R-:W-:Y:S05]  /*4e80*/  BSYNC B0 ;  /* 0x0000000000007941 */ /* 0x000fea0003800000 */
.L_x_1117:
        /* <DEDUP_REMOVED lines=95> */
.L_x_1040:
[----:B------:R-:W-:Y:S01]  /*5480*/  HFMA2.MMA R3, -RZ, RZ, 0, 9.5367431640625e-07 ;  /* 0x00000010ff037435 */ /* 0x000fe200000001ff */
[----:B------:R-:W-:Y:S01]  /*5490*/  IMAD.MOV.U32 R9, RZ, RZ, 0x1f ;  /* 0x0000001fff097424 */ /* 0x000fe200078e00ff */
[----:B0-----:R-:W-:Y:S01]  /*54a0*/  MOV R4, 0x54d0 ;  /* 0x000054d000047802 */ /* 0x001fe20000000f00 */
[----:B------:R-:W-:-:S03]  /*54b0*/  IMAD.MOV.U32 R10, RZ, RZ, -0x1 ;  /* 0xffffffffff0a7424 */ /* 0x000fc600078e00ff */
[----:B------:R-:W-:Y:S05]  /*54c0*/  CALL.REL.NOINC `($__internal_9_$__cuda_sm70_shflsync_bfly_p) ;  /* 0x000001a000007944 */ /* 0x000fea0003c00000 */
[----:B01----:R-:W-:Y:S05]  /*54d0*/  BRA `(.L_x_1121) ;  /* 0xffffb7d000007947 */ /* 0x003fea000383ffff */
.L_x_1041:
[----:B------:R-:W-:Y:S01]  /*54e0*/  MOV R3, 0x8 ;  /* 0x0000000800037802 */ /* 0x000fe20000000f00 */
[----:B------:R-:W-:Y:S01]  /*54f0*/  IMAD.MOV.U32 R9, RZ, RZ, 0x1f ;  /* 0x0000001fff097424 */ /* 0x000fe200078e00ff */
[----:B0-----:R-:W-:Y:S01]  /*5500*/  MOV R4, 0x5530 ;  /* 0x0000553000047802 */ /* 0x001fe20000000f00 */
[----:B------:R-:W-:Y:S02]  /*5510*/  IMAD.MOV.U32 R10, RZ, RZ, -0x1 ;  /* 0xffffffffff0a7424 */ /* 0x000fe400078e00ff */
[----:B------:R-:W-:Y:S05]  /*5520*/  CALL.REL.NOINC `($__internal_9_$__cuda_sm70_shflsync_bfly_p) ;  /* 0x0000014000007944 */ /* 0x000fea0003c00000 */
[----:B01----:R-:W-:Y:S01]  /*5530*/  FADD.FTZ R8, R8, R3 ;  /* 0x0000000308087221 */ /* 0x003fe20000010000 */
[----:B------:R-:W-:Y:S01]  /*5540*/  HFMA2.MMA R3, -RZ, RZ, 0, 2.384185791015625e-07 ;  /* 0x00000004ff037435 */ /* 0x000fe200000001ff */
[----:B------:R-:W-:Y:S01]  /*5550*/  IMAD.MOV.U32 R9, RZ, RZ, 0x1f ;  /* 0x0000001fff097424 */ /* 0x000fe200078e00ff */
[----:B------:R-:W-:Y:S01]  /*5560*/  MOV R4, 0x5590 ;  /* 0x0000559000047802 */ /* 0x000fe20000000f00 */
[----:B------:R-:W-:-:S03]  /*5570*/  IMAD.MOV.U32 R10, RZ, RZ, -0x1 ;  /* 0xffffffffff0a7424 */ /* 0x000fc600078e00ff */
[----:B------:R-:W-:Y:S05]  /*5580*/  CALL.REL.NOINC `($__internal_9_$__cuda_sm70_shflsync_bfly_p) ;  /* 0x000000e000007944 */ /* 0x000fea0003c00000 */
[----:B01----:R-:W-:Y:S01]  /*5590*/  FADD.FTZ R8, R8, R3 ;  /* 0x0000000308087221 */ /* 0x003fe20000010000 */
[----:B------:R-:W-:Y:S01]  /*55a0*/  MOV R3, 0x2 ;  /* 0x0000000200037802 */ /* 0x000fe20000000f00 */
[----:B------:R-:W-:Y:S01]  /*55b0*/  IMAD.MOV.U32 R9, RZ, RZ, 0x1f ;  /* 0x0000001fff097424 */ /* 0x000fe200078e00ff */
[----:B------:R-:W-:Y:S01]  /*55c0*/  MOV R4, 0x55f0 ;  /* 0x000055f000047802 */ /* 0x000fe20000000f00 */
[----:B------:R-:W-:-:S02]  /*55d0*/  IMAD.MOV.U32 R10, RZ, RZ, -0x1 ;  /* 0xffffffffff0a7424 */ /* 0x000fc400078e00ff */
[----:B------:R-:W-:Y:S05]  /*55e0*/  CALL.REL.NOINC `($__internal_9_$__cuda_sm70_shflsync_bfly_p) ;  /* 0x0000008000007944 */ /* 0x000fea0003c00000 */
[----:B01----:R-:W-:Y:S01]  /*55f0*/  FADD.FTZ R8, R8, R3 ;  /* 0x0000000308087221 */ /* 0x003fe20000010000 */
[----:B------:R-:W-:Y:S01]  /*5600*/  HFMA2.MMA R3, -RZ, RZ, 0, 5.9604644775390625e-08 ;  /* 0x00000001ff037435 */ /* 0x000fe200000001ff */
[----:B------:R-:W-:Y:S01]  /*5610*/  IMAD.MOV.U32 R9, RZ, RZ, 0x1f ;  /* 0x0000001fff097424 */ /* 0x000fe200078e00ff */
[----:B------:R-:W-:Y:S01]  /*5620*/  MOV R4, 0x5650 ;  /* 0x0000565000047802 */ /* 0x000fe20000000f00 */
[----:B------:R-:W-:-:S03]  /*5630*/  IMAD.MOV.U32 R10, RZ, RZ, -0x1 ;  /* 0xffffffffff0a7424 */ /* 0x000fc600078e00ff */
[----:B------:R-:W-:Y:S05]  /*5640*/  CALL.REL.NOINC `($__internal_9_$__cuda_sm70_shflsync_bfly_p) ;  /* 0x0000002000007944 */ /* 0x000fea0003c00000 */
[----:B-1----:R-:W-:Y:S01]  /*5650*/  MOV R5, R3 ;  /* 0x0000000300057202 */ /* 0x002fe20000000f00 */
[----:B0-----:R-:W-:Y:S05]  /*5660*/  BRA `(.L_x_1122) ;  /* 0xffffb6d000007947 */ /* 0x001fea000383ffff */
        .weak           $__internal_9_$__cuda_sm70_shflsync_bfly_p
        .type           $__internal_9_$__cuda_sm70_shflsync_bfly_p,@function
        .size           $__internal_9_$__cuda_sm70_shflsync_bfly_p,(.L_x_2217 - $__internal_9_$__cuda_sm70_shflsync_bfly_p)
$__internal_9_$__cuda_sm70_shflsync_bfly_p:
[----:B------:R-:W-:Y:S01]  /*5670*/  IMAD.MOV.U32 R5, RZ, RZ, 0x0 ;  /* 0x00000000ff057424 */ /* 0x000fe200078e00ff */
[----:B------:R-:W-:Y:S04]  /*5680*/  WARPSYNC R10 ;  /* 0x0000000a00007348 */ /* 0x000fe80003800000 */
[----:B------:R0:W1:Y:S01]  /*5690*/  SHFL.BFLY PT, R3, R8, R3, R9 ;  /* 0x0c00000308037389 */ /* 0x00006200000e0009 */
[----:B------:R-:W-:Y:S05]  /*56a0*/  RET.REL.NODEC R4 `(_ZN4mmha33masked_multihead_attention_kernelIfLi32ELi32ELi1ELi8ELi256ELb1ELb0EEEv26Multihead_attention_paramsIT_XT5_EE) ;  /* 0xffffa95004007950 */ /* 0x000fea0003c3ffff */
.L_x_1123:
        /* <DEDUP_REMOVED lines=13> */
.L_x_2217:


//--------------------- .text._ZN4mmha33masked_multihead_attention_kernelIfLi32ELi32ELi2ELi8ELi128ELb1ELb0EEEv26Multihead_attention_paramsIT_XT5_EE --------------------------
	.section	.text._ZN4mmha33masked_multihead_attention_kernelIfLi32ELi32ELi2ELi8ELi128ELb1ELb0EEEv26Multihead_attention_paramsIT_XT5_EE,"ax",@progbits
	.sectioninfo	@"SHI_REGISTERS=87"
	.align	128
        .global         _ZN4mmha33masked_multihead_attention_kernelIfLi32ELi32ELi2ELi8ELi128ELb1ELb0EEEv26Multihead_attention_paramsIT_XT5_EE
        .type           _ZN4mmha33masked_multihead_attention_kernelIfLi32ELi32ELi2ELi8ELi128ELb1ELb0EEEv26Multihead_attention_paramsIT_XT5_EE,@function
        .size           _ZN4mmha33masked_multihead_attention_kernelIfLi32ELi32ELi2ELi8ELi128ELb1ELb0EEEv26Multihead_attention_paramsIT_XT5_EE,(.L_x_2218 - _ZN4mmha33masked_multihead_attention_kernelIfLi32ELi32ELi2ELi8ELi128ELb1ELb0EEEv26Multihead_attention_paramsIT_XT5_EE)
        .other          _ZN4mmha33masked_multihead_attention_kernelIfLi32ELi32ELi2ELi8ELi128ELb1ELb0EEEv26Multihead_attention_paramsIT_XT5_EE,@"STO_CUDA_ENTRY STV_DEFAULT"
_ZN4mmha33masked_multihead_attention_kernelIfLi32ELi32ELi2ELi8ELi128ELb1ELb0EEEv26Multihead_attention_paramsIT_XT5_EE:
.text._ZN4mmha33masked_multihead_attention_kernelIfLi32ELi32ELi2ELi8ELi128ELb1ELb0EEEv26Multihead_attention_paramsIT_XT5_EE:
        /* <DEDUP_REMOVED lines=11> */
.L_x_1124:
        /* <DEDUP_REMOVED lines=13> */
[----:B------:R-:W-:-:S04]  /*0180*/  IMAD.HI.U32 R3, R3, R4, RZ ;  /* 0x0000000403037227 */ /* 0x000fc800078e00ff */
[----:B------:R-:W-:-:S04]  /*0190*/  IMAD.MOV R0, RZ, RZ, -R3 ;  /* 0x000000ffff007224 */ /* 0x000fc800078e0a03 */
[----:B------:R-:W-:-:S05]  /*01a0*/  IMAD R0, R5, R0, R4 ;  /* 0x0000000005007224 */ /* 0x000fca00078e0204 */
[----:B------:R-:W-:-:S13]  /*01b0*/  ISETP.GT.U32.AND P0, PT, R5, R0, PT ;  /* 0x000000000500720c */ /* 0x000fda0003f04070 */
[----:B------:R-:W-:Y:S01]  /*01c0*/  @!P0 IMAD.IADD R0, R0, 0x1, -R5 ;  /* 0x0000000100008824 */ /* 0x000fe200078e0a05 */
[----:B------:R-:W-:Y:S02]  /*01d0*/  @!P0 IADD3 R3, R3, 0x1, RZ ;  /* 0x0000000103038810 */ /* 0x000fe40007ffe0ff */
[----:B------:R-:W-:Y:S02]  /*01e0*/  ISETP.NE.U32.AND P0, PT, RZ, c[0x0][0x240], PT ;  /* 0x00009000ff007a0c */ /* 0x000fe40003f05070 */
[----:B------:R-:W-:Y:S01]  /*01f0*/  ISETP.GE.U32.AND P1, PT, R0, R5, PT ;  /* 0x000000050000720c */ /* 0x000fe20003f26070 */
[C---:B------:R-:W-:Y:S01]  /*0200*/  IMAD.WIDE R4, R8.reuse, R11, c[0x0][0x278] ;  /* 0x00009e0008047625 */ /* 0x040fe200078e020b */
[----:B------:R-:W-:Y:S02]  /*0210*/  LOP3.LUT R0, R8, c[0x0][0x1d0], RZ, 0x3c, !PT ;  /* 0x0000740008007a12 */ /* 0x000fe400078e3cff */
[----:B------:R-:W-:Y:S02]  /*0220*/  ISETP.NE.AND.EX P0, PT, RZ, c[0x0][0x244], !P3, P0 ;  /* 0x00009100ff007a0c */ /* 0x000fe40005f05300 */
[----:B------:R-:W-:-:S02]  /*0230*/  ISETP.GE.AND P4, PT, R0, RZ, PT ;  /* 0x000000ff0000720c */ /* 0x000fc40003f86270 */
[----:B------:R0:W2:Y:S05]  /*0240*/  LDG.E R0, [R4.64] ;  /* 0x0000000804007981 */ /* 0x0000aa000c1e1900 */
[----:B------:R-:W-:-:S04]  /*0250*/  @P1 IADD3 R3, R3, 0x1, RZ ;  /* 0x0000000103031810 */ /* 0x000fc80007ffe0ff */
[----:B------:R-:W-:-:S05]  /*0260*/  MOV R28, R3 ;  /* 0x00000003001c7202 */ /* 0x000fca0000000f00 */
[----:B------:R-:W-:Y:S01]  /*0270*/  @!P4 IMAD.MOV R28, RZ, RZ, -R28 ;  /* 0x000000ffff1cc224 */ /* 0x000fe200078e0a1c */
        /* <DEDUP_REMOVED lines=13> */
[----:B------:R-:W-:-:S03]  /*0350*/  PLOP3.LUT P1, PT, P1, PT, PT, 0x8, 0x0 ;  /* 0x000000000000781c */ /* 0x000fc60000f2e170 */
[----:B------:R-:W-:-:S06]  /*0360*/  IMAD.IADD R18, R9, 0x1, R3 ;  /* 0x0000000109127824 */ /* 0x000fcc00078e0203 */
[----:B------:R-:W-:Y:S01]  /*0370*/  @!P2 PLOP3.LUT P1, PT, PT, PT, PT, 0x80, 0x0 ;  /* 0x000000000000a81c */ /* 0x000fe20003f2f070 */
[----:B------:R-:W-:Y:S02]  /*0380*/  IMAD.MOV.U32 R25, RZ, RZ, RZ ;  /* 0x000000ffff197224 */ /* 0x000fe400078e00ff */
[----:B-1----:R-:W-:Y:S01]  /*0390*/  @!P4 IMAD.WIDE R6, R18, R11, c[0x0][0x170] ;  /* 0x00005c001206c625 */ /* 0x002fe200078e020b */
[----:B------:R-:W-:-:S04]  /*03a0*/  SHF.R.S32.HI R4, RZ, 0x1f, R3 ;  /* 0x0000001fff047819 */ /* 0x000fc80000011403 */
[----:B------:R0:W5:Y:S01]  /*03b0*/  @!P4 LDG.E R25, [R6.64] ;  /* 0x000000080619c981 */ /* 0x000162000c1e1900 */
[----:B------:R-:W-:Y:S02]  /*03c0*/  ISETP.GT.AND P4, PT, R3, 0x1f, PT ;  /* 0x0000001f0300780c */ /* 0x000fe40003f84270 */
[----:B------:R-:W-:Y:S02]  /*03d0*/  LEA.HI R5, R4, R3, RZ, 0x2 ;  /* 0x0000000304057211 */ /* 0x000fe400078f10ff */
[----:B------:R-:W-:Y:S01]  /*03e0*/  PLOP3.LUT P5, PT, P0, P1, PT, 0x80, 0x0 ;  /* 0x000000000000781c */ /* 0x000fe200007a3070 */
[----:B------:R-:W-:Y:S01]  /*03f0*/  IMAD R4, R8, c[0x0][0x1d8], R57 ;  /* 0x0000760008047a24 */ /* 0x000fe200078e0239 */
[----:B------:R-:W-:-:S03]  /*0400*/  LOP3.LUT R13, R5, 0xfffffffc, RZ, 0xc0, !PT ;  /* 0xfffffffc050d7812 */ /* 0x000fc600078ec0ff */
[----:B------:R-:W-:Y:S02]  /*0410*/  IMAD.SHL.U32 R4, R4, 0x20, RZ ;  /* 0x0000002004047824 */ /* 0x000fe400078e00ff */
[--C-:B------:R-:W-:Y:S02]  /*0420*/  IMAD.IADD R16, R3, 0x1, -R13.reuse ;  /* 0x0000000103107824 */ /* 0x100fe400078e0a0d */
[----:B------:R-:W-:Y:S01]  /*0430*/  IMAD.IADD R13, R4, 0x1, R13 ;  /* 0x00000001040d7824 */ /* 0x000fe200078e020d */
[----:B------:R-:W-:Y:S02]  /*0440*/  MOV R17, RZ ;  /* 0x000000ff00117202 */ /* 0x000fe40000000f00 */
[----:B------:R-:W-:Y:S02]  /*0450*/  ISETP.NE.U32.AND P6, PT, RZ, c[0x0][0x1f8], PT ;  /* 0x00007e00ff007a0c */ /* 0x000fe40003fc5070 */
        /* <DEDUP_REMOVED lines=9> */
[----:B------:R-:W-:Y:S01]  /*04f0*/  ISETP.NE.AND.EX P6, PT, RZ, c[0x0][0x1fc], PT, P6 ;  /* 0x00007f00ff007a0c */ /* 0x000fe20003fc5360 */
[----:B------:R-:W-:Y:S01]  /*0500*/  HFMA2.MMA R12, -RZ, RZ, 0, 0 ;  /* 0x00000000ff0c7435 */ /* 0x000fe200000001ff */
[----:B------:R-:W-:Y:S01]  /*0510*/  @!P2 IMAD.WIDE R18, R18, R11, c[0x0][0x180] ;  /* 0x000060001212a625 */ /* 0x000fe200078e020b */
[----:B------:R-:W-:Y:S02]  /*0520*/  SHF.R.S32.HI R7, RZ, 0x1f, R8 ;  /* 0x0000001fff077819 */ /* 0x000fe40000011408 */
[----:B------:R-:W-:-:S06]  /*0530*/  IABS R26, c[0x0][0x1d4] ;  /* 0x00007500001a7a13 */ /* 0x000fcc0000000000 */
[----:B------:R1:W5:Y:S02]  /*0540*/  @!P2 LDG.E R12, [R18.64] ;  /* 0x00000008120ca981 */ /* 0x000364000c1e1900 */
[----:B------:R-:W-:-:S04]  /*0550*/  @P6 LEA R22, P2, R8, c[0x0][0x1f8], 0x2 ;  /* 0x00007e0008166a11 */ /* 0x000fc800078410ff */
[----:B------:R-:W-:Y:S02]  /*0560*/  @P6 LEA.HI.X R23, R8, c[0x0][0x1fc], R7, 0x2, P2 ;  /* 0x00007f0008176a11 */ /* 0x000fe400010f1407 */
[----:B------:R-:W2:Y:S08]  /*0570*/  I2F.RP R7, R26 ;  /* 0x0000001a00077306 */ /* 0x000eb00000209400 */
[----:B--2---:R-:W1:Y:S02]  /*0580*/  MUFU.RCP R7, R7 ;  /* 0x0000000700077308 */ /* 0x004e640000001000 */
[----:B-1----:R-:W-:-:S06]  /*0590*/  IADD3 R18, R7, 0xffffffe, RZ ;  /* 0x0ffffffe07127810 */ /* 0x002fcc0007ffe0ff */
[----:B------:R1:W2:Y:S01]  /*05a0*/  F2I.FTZ.U32.TRUNC.NTZ R19, R18 ;  /* 0x0000001200137305 */ /* 0x0002a2000021f000 */
[----:B------:R-:W-:-:S06]  /*05b0*/  IMAD.MOV.U32 R6, RZ, RZ, RZ ;  /* 0x000000ffff067224 */ /* 0x000fcc00078e00ff */
        /* <DEDUP_REMOVED lines=12> */
[----:B------:R-:W-:-:S10]  /*0680*/  HFMA2.MMA R22, -RZ, RZ, 0, 0 ;  /* 0x00000000ff167435 */ /* 0x000fd400000001ff */
[----:B------:R-:W-:Y:S01]  /*0690*/  @!P2 IMAD.IADD R7, R7, 0x1, -R26 ;  /* 0x000000010707a824 */ /* 0x000fe200078e0a1a */
        /* <DEDUP_REMOVED lines=16> */
.L_x_1126:
[----:B0-----:R-:W-:Y:S05]  /*07a0*/  BSYNC B0 ;  /* 0x0000000000007941 */ /* 0x001fea0003800000 */
.L_x_1125:
[----:B------:R-:W-:Y:S01]  /*07b0*/  ISETP.GT.U32.AND P2, PT, R26, R7, PT ;  /* 0x000000071a00720c */ /* 0x000fe20003f44070 */
[----:B------:R-:W-:Y:S01]  /*07c0*/  ULDC.U8 UR4, c[0x0][0x1e4] ;  /* 0x0000790000047ab9 */ /* 0x000fe20000000000 */
[----:B-----5:R-:W-:Y:S01]  /*07d0*/  MOV R15, R17 ;  /* 0x00000011000f7202 */ /* 0x020fe20000000f00 */
[----:B------:R-:W-:Y:S01]  /*07e0*/  IMAD.MOV.U32 R20, RZ, RZ, c[0x0][0x1e0] ;  /* 0x00007800ff147624 */ /* 0x000fe200078e00ff */
[----:B------:R-:W-:Y:S01]  /*07f0*/  ISETP.NE.AND P6, PT, RZ, c[0x0][0x1d4], PT ;  /* 0x00007500ff007a0c */ /* 0x000fe20003fc5270 */
[----:B------:R-:W-:-:S02]  /*0800*/  IMAD R8, R8, c[0x0][0x1d4], RZ ;  /* 0x0000750008087a24 */ /* 0x000fc400078e02ff */
[----:B------:R-:W-:Y:S02]  /*0810*/  @!P3 FADD.FTZ R15, R12, R15 ;  /* 0x0000000f0c0fb221 */ /* 0x000fe40000010000 */
[----:B------:R-:W-:Y:S01]  /*0820*/  FADD.FTZ R22, R25, R22 ;  /* 0x0000001619167221 */ /* 0x000fe20000010000 */
[----:B------:R-:W-:Y:S01]  /*0830*/  SHF.R.S32.HI R9, RZ, 0x1f, R8 ;  /* 0x0000001fff097819 */ /* 0x000fe20000011408 */
[----:B------:R-:W-:Y:S01]  /*0840*/  @P5 FMUL.FTZ R15, R15, R24 ;  /* 0x000000180f0f5220 */ /* 0x000fe20000410000 */
[----:B------:R-:W-:Y:S01]  /*0850*/  ISETP.NE.AND P5, PT, RZ, c[0x0][0x1ec], PT ;  /* 0x00007b00ff007a0c */ /* 0x000fe20003fa5270 */
        /* <DEDUP_REMOVED lines=29> */
[-C--:B------:R-:W-:Y:S02]  /*0a30*/  @!P6 IADD3 R17, R17, -R24.reuse, RZ ;  /* 0x800000181111e210 */ /* 0x080fe40007ffe0ff */
[----:B------:R-:W-:Y:S02]  /*0a40*/  @!P6 IADD3 R19, R19, 0x1, RZ ;  /* 0x000000011313e810 */ /* 0x000fe40007ffe0ff */
[----:B------:R-:W-:Y:S02]  /*0a50*/  ISETP.GE.U32.AND P2, PT, R17, R24, PT ;  /* 0x000000181100720c */ /* 0x000fe40003f46070 */
[----:B------:R-:W-:Y:S02]  /*0a60*/  LOP3.LUT R17, R3, R10, RZ, 0x3c, !PT ;  /* 0x0000000a03117212 */ /* 0x000fe400078e3cff */
[----:B------:R-:W-:Y:S02]  /*0a70*/  ISETP.NE.AND P6, PT, R10, RZ, PT ;  /* 0x000000ff0a00720c */ /* 0x000fe40003fc5270 */
[----:B------:R-:W-:-:S07]  /*0a80*/  ISETP.GE.AND P3, PT, R17, RZ, PT ;  /* 0x000000ff1100720c */ /* 0x000fce0003f66270 */
[----:B------:R-:W-:-:S06]  /*0a90*/  @P2 IADD3 R19, R19, 0x1, RZ ;  /* 0x0000000113132810 */ /* 0x000fcc0007ffe0ff */
[----:B------:R-:W-:Y:S01]  /*0aa0*/  @!P3 IMAD.MOV R19, RZ, RZ, -R19 ;  /* 0x000000ffff13b224 */ /* 0x000fe200078e0a13 */
        /* <DEDUP_REMOVED lines=9> */
.L_x_1129:
[----:B------:R-:W-:Y:S05]  /*0b40*/  BSYNC B0 ;  /* 0x0000000000007941 */ /* 0x000fea0003800000 */
.L_x_1128:
[----:B------:R-:W-:Y:S06]  /*0b50*/  BAR.SYNC.DEFER_BLOCKING 0x0 ;  /* 0x0000000000007b1d */ /* 0x000fec0000010000 */
[----:B------:R-:W-:Y:S01]  /*0b60*/  BSSY B0, `(.L_x_1130) ;  /* 0x0000005000007945 */ /* 0x000fe20003800000 */
[----:B------:R-:W-:Y:S06]  /*0b70*/  BAR.SYNC.DEFER_BLOCKING 0x0 ;  /* 0x0000000000007b1d */ /* 0x000fec0000010000 */
[----:B------:R-:W-:Y:S05]  /*0b80*/  @!P1 BRA `(.L_x_1131) ;  /* 0x0000002000009947 */ /* 0x000fea0003800000 */
[----:B0-----:R0:W1:Y:S04]  /*0b90*/  @!P5 LDS R15, [R20] ;  /* 0x00000000140fd984 */ /* 0x0010680000000800 */
[----:B------:R0:W2:Y:S02]  /*0ba0*/  LDS R22, [R17] ;  /* 0x0000000011167984 */ /* 0x0000a40000000800 */
.L_x_1131:
[----:B------:R-:W-:Y:S05]  /*0bb0*/  BSYNC B0 ;  /* 0x0000000000007941 */ /* 0x000fea0003800000 */
.L_x_1130:
[----:B------:R-:W-:Y:S06]  /*0bc0*/  BAR.SYNC.DEFER_BLOCKING 0x0 ;  /* 0x0000000000007b1d */ /* 0x000fec0000010000 */
.L_x_1127:
        /* <DEDUP_REMOVED lines=14> */
.L_x_1218:
        /* <DEDUP_REMOVED lines=9> */
.L_x_1219:
[----:B-1----:R-:W-:Y:S02]  /*0d40*/  FADD.FTZ R17, R16, R13 ;  /* 0x0000000d10117221 */ /* 0x002fe40000010000 */
.L_x_1133:
[----:B------:R-:W-:Y:S05]  /*0d50*/  BSYNC B0 ;  /* 0x0000000000007941 */ /* 0x000fea0003800000 */
.L_x_1132:
[C---:B------:R-:W-:Y:S01]  /*0d60*/  ISETP.NE.AND P1, PT, R3.reuse, RZ, PT ;  /* 0x000000ff0300720c */ /* 0x040fe20003f25270 */
[----:B------:R-:W-:Y:S01]  /*0d70*/  IMAD.MOV.U32 R11, RZ, RZ, -0x800001 ;  /* 0xff7fffffff0b7424 */ /* 0x000fe200078e00ff */
[----:B-1----:R-:W-:-:S04]  /*0d80*/  LEA.HI R15, R3, R3, RZ, 0x1 ;  /* 0x00000003030f7211 */ /* 0x002fc800078f08ff */
[----:B------:R-:W-:-:S04]  /*0d90*/  LOP3.LUT R12, R15, 0xfffffffe, RZ, 0xc0, !PT ;  /* 0xfffffffe0f0c7812 */ /* 0x000fc800078ec0ff */
[----:B------:R-:W-:-:S03]  /*0da0*/  IADD3 R16, -R12, R3, RZ ;  /* 0x000000030c107210 */ /* 0x000fc60007ffe1ff */
[----:B------:R-:W-:Y:S05]  /*0db0*/  @P1 BRA `(.L_x_1136) ;  /* 0x000000e000001947 */ /* 0x000fea0003800000 */
[----:B------:R-:W-:-:S04]  /*0dc0*/  ISETP.NE.U32.AND P1, PT, RZ, c[0x0][0x218], PT ;  /* 0x00008600ff007a0c */ /* 0x000fc80003f25070 */
[----:B------:R-:W-:-:S13]  /*0dd0*/  ISETP.NE.AND.EX P1, PT, RZ, c[0x0][0x21c], PT, P1 ;  /* 0x00008700ff007a0c */ /* 0x000fda0003f25310 */
[----:B------:R-:W-:Y:S02]  /*0de0*/  @P1 IMAD.IADD R10, R5, 0x1, -R6 ;  /* 0x00000001050a1824 */ /* 0x000fe400078e0a06 */
[----:B------:R-:W-:Y:S02]  /*0df0*/  @P1 IMAD.MOV.U32 R12, RZ, RZ, 0x4 ;  /* 0x00000004ff0c1424 */ /* 0x000fe400078e00ff */
[----:B------:R-:W-:-:S04]  /*0e00*/  @P1 IMAD R11, R57, c[0x0][0x220], R10 ;  /* 0x00008800390b1a24 */ /* 0x000fc800078e020a */
[----:B------:R-:W-:-:S04]  /*0e10*/  @P1 IMAD R11, R11, c[0x0][0x220], R10 ;  /* 0x000088000b0b1a24 */ /* 0x000fc800078e020a */
[----:B0-----:R-:W-:-:S06]  /*0e20*/  @P1 IMAD.WIDE R12, R11, R12, c[0x0][0x218] ;  /* 0x000086000b0c1625 */ /* 0x001fcc00078e020c */
[----:B------:R-:W3:Y:S01]  /*0e30*/  @P1 LDG.E R12, [R12.64] ;  /* 0x000000080c0c1981 */ /* 0x000ee2000c1e1900 */
[----:B------:R-:W-:Y:S01]  /*0e40*/  IADD3 R10, R0, -c[0x0][0x1d4], RZ ;  /* 0x80007500000a7a10 */ /* 0x000fe20007ffe0ff */
[----:B------:R-:W-:-:S03]  /*0e50*/  FMUL.FTZ R11, R17, c[0x0][0x1f0] ;  /* 0x00007c00110b7a20 */ /* 0x000fc60000410000 */
[----:B------:R-:W-:-:S04]  /*0e60*/  IMNMX R10, RZ, R10, !PT ;  /* 0x0000000aff0a7217 */ /* 0x000fc80007800200 */
[----:B------:R-:W-:Y:S01]  /*0e70*/  IADD3 R18, -R10, -0x1, R0 ;  /* 0xffffffff0a127810 */ /* 0x000fe20007ffe100 */
[----:B---3--:R-:W-:-:S05]  /*0e80*/  @P1 FADD.FTZ R11, R11, R12 ;  /* 0x0000000c0b0b1221 */ /* 0x008fca0000010000 */
[----:B------:R0:W-:Y:S02]  /*0e90*/  STS [R18.X4+0x120], R11 ;  /* 0x0001200b12007388 */ /* 0x0001e40000004800 */
.L_x_1136:
[----:B------:R-:W-:Y:S01]  /*0ea0*/  WARPSYNC 0xffffffff ;  /* 0xffffffff00007948 */ /* 0x000fe20003800000 */
[----:B------:R-:W-:Y:S01]  /*0eb0*/  BAR.SYNC.DEFER_BLOCKING 0x0 ;  /* 0x0000000000007b1d */ /* 0x000fe20000010000 */
[----:B------:R-:W-:-:S05]  /*0ec0*/  ISETP.NE.AND P1, PT, RZ, c[0x0][0x1ec], PT ;  /* 0x00007b00ff007a0c */ /* 0x000fca0003f25270 */
[----:B------:R1:W3:Y:S04]  /*0ed0*/  LDS.64 R24, [R16.X8+0x20] ;  /* 0x0000200010187984 */ /* 0x0002e80000008a00 */
[----:B------:R1:W4:Y:S04]  /*0ee0*/  LDS.64 R26, [R16.X8+0x30] ;  /* 0x00003000101a7984 */ /* 0x0003280000008a00 */
[----:B------:R1:W0:Y:S04]  /*0ef0*/  LDS.64 R28, [R16.X8+0x40] ;  /* 0x00004000101c7984 */ /* 0x0002280000008a00 */
[----:B------:R1:W2:Y:S04]  /*0f00*/  LDS.64 R30, [R16.X8+0x50] ;  /* 0x00005000101e7984 */ /* 0x0002a80000008a00 */
[----:B------:R1:W0:Y:S04]  /*0f10*/  LDS.64 R32, [R16.X8+0x60] ;  /* 0x0000600010207984 */ /* 0x0002280000008a00 */
[----:B------:R1:W0:Y:S04]  /*0f20*/  LDS.64 R34, [R16.X8+0x70] ;  /* 0x0000700010227984 */ /* 0x0002280000008a00 */
[----:B------:R1:W0:Y:S04]  /*0f30*/  LDS.64 R36, [R16.X8+0x80] ;  /* 0x0000800010247984 */ /* 0x0002280000008a00 */
[----:B------:R1:W0:Y:S01]  /*0f40*/  LDS.64 R38, [R16.X8+0x90] ;  /* 0x0000900010267984 */ /* 0x0002220000008a00 */
[----:B------:R-:W-:Y:S05]  /*0f50*/  @P1 BRA `(.L_x_1137) ;  /* 0x0000008000001947 */ /* 0x000fea0003800000 */
[----:B------:R1:W4:Y:S04]  /*0f60*/  LDS.64 R40, [R16.X8+0xa0] ;  /* 0x0000a00010287984 */ /* 0x0003280000008a00 */
[----:B------:R1:W3:Y:S04]  /*0f70*/  LDS.64 R42, [R16.X8+0xb0] ;  /* 0x0000b000102a7984 */ /* 0x0002e80000008a00 */
[----:B------:R1:W2:Y:S04]  /*0f80*/  LDS.64 R44, [R16.X8+0xc0] ;  /* 0x0000c000102c7984 */ /* 0x0002a80000008a00 */
[----:B------:R1:W0:Y:S04]  /*0f90*/  LDS.64 R46, [R16.X8+0xd0] ;  /* 0x0000d000102e7984 */ /* 0x0002280000008a00 */
[----:B------:R1:W0:Y:S04]  /*0fa0*/  LDS.64 R48, [R16.X8+0xe0] ;  /* 0x0000e00010307984 */ /* 0x0002280000008a00 */
[----:B------:R1:W0:Y:S04]  /*0fb0*/  LDS.64 R50, [R16.X8+0xf0] ;  /* 0x0000f00010327984 */ /* 0x0002280000008a00 */
[----:B------:R1:W0:Y:S04]  /*0fc0*/  LDS.64 R52, [R16.X8+0x100] ;  /* 0x0001000010347984 */ /* 0x0002280000008a00 */
[----:B------:R1:W0:Y:S02]  /*0fd0*/  LDS.64 R54, [R16.X8+0x110] ;  /* 0x0001100010367984 */ /* 0x0002240000008a00 */
.L_x_1137:
[----:B------:R-:W-:Y:S01]  /*0fe0*/  IADD3 R12, R5, 0xf, -R10 ;  /* 0x0000000f050c7810 */ /* 0x000fe20007ffe80a */
[----:B------:R-:W-:Y:S01]  /*0ff0*/  BSSY B0, `(.L_x_1138) ;  /* 0x0000125000007945 */ /* 0x000fe20003800000 */
[----:B------:R-:W-:-:S02]  /*1000*/  LEA.HI.SX32 R15, R15, R10, 0x1f ;  /* 0x0000000a0f0f7211 */ /* 0x000fc400078ffaff */
[----:B0-----:R-:W-:Y:S02]  /*1010*/  SHF.R.S32.HI R13, RZ, 0x1f, R12 ;  /* 0x0000001fff0d7819 */ /* 0x001fe4000001140c */
[----:B-1----:R-:W-:Y:S02]  /*1020*/  SHF.L.U32 R16, R16, 0x1, RZ ;  /* 0x0000000110107819 */ /* 0x002fe400000006ff */
[----:B------:R-:W-:-:S04]  /*1030*/  LEA.HI R13, R13, R12, RZ, 0x4 ;  /* 0x0000000c0d0d7211 */ /* 0x000fc800078f20ff */
[----:B------:R-:W-:-:S05]  /*1040*/  LOP3.LUT R13, R13, 0xfffffff0, RZ, 0xc0, !PT ;  /* 0xfffffff00d0d7812 */ /* 0x000fca00078ec0ff */
[----:B------:R-:W-:Y:S02]  /*1050*/  IMAD.IADD R12, R13, 0x1, R10 ;  /* 0x000000010d0c7824 */ /* 0x000fe400078e020a */
[----:B------:R-:W-:-:S03]  /*1060*/  IMAD R13, R14, c[0x0][0x1d0], R57 ;  /* 0x000074000e0d7a24 */ /* 0x000fc600078e0239 */
[----:B------:R-:W-:Y:S01]  /*1070*/  ISETP.GE.AND P1, PT, R15, R12, PT ;  /* 0x0000000c0f00720c */ /* 0x000fe20003f26270 */
[----:B------:R-:W-:-:S12]  /*1080*/  IMAD.SHL.U32 R13, R13, 0x20, RZ ;  /* 0x000000200d0d7824 */ /* 0x000fd800078e00ff */
        /* <DEDUP_REMOVED lines=11> */
[C---:B------:R-:W-:Y:S01]  /*1140*/  IMAD R18, R57.reuse, c[0x0][0x220], R5 ;  /* 0x0000880039127a24 */ /* 0x040fe200078e0205 */
[----:B------:R-:W-:Y:S01]  /*1150*/  IADD3 R78, R78, c[0x0][0x210], RZ ;  /* 0x000084004e4e7a10 */ /* 0x000fe20007ffe0ff */
[----:B------:R-:W-:-:S04]  /*1160*/  IMAD.WIDE R56, R57, R61, c[0x0][0x228] ;  /* 0x00008a0039387625 */ /* 0x000fc800078e023d */
[----:B------:R-:W-:-:S04]  /*1170*/  IMAD.WIDE R58, R58, R61, c[0x0][0x230] ;  /* 0x00008c003a3a7625 */ /* 0x000fc800078e023d */
[----:B------:R-:W-:-:S04]  /*1180*/  IMAD.WIDE R60, R60, R61, c[0x0][0x230] ;  /* 0x00008c003c3c7625 */ /* 0x000fc800078e023d */
.L_x_1159:
[----:B------:R-:W-:-:S04]  /*1190*/  ISETP.NE.U32.AND P1, PT, RZ, c[0x0][0x200], PT ;  /* 0x00008000ff007a0c */ /* 0x000fc80003f25070 */
[----:B------:R-:W-:-:S13]  /*11a0*/  ISETP.NE.AND.EX P1, PT, RZ, c[0x0][0x204], PT, P1 ;  /* 0x00008100ff007a0c */ /* 0x000fda0003f25310 */
[----:B------:R-:W-:Y:S02]  /*11b0*/  @P1 SHF.R.S32.HI R76, RZ, 0x1f, R15 ;  /* 0x0000001fff4c1819 */ /* 0x000fe4000001140f */
[----:B------:R-:W-:-:S04]  /*11c0*/  @P1 IADD3 R80, P2, P3, R15, c[0x0][0x200], R8 ;  /* 0x000080000f501a10 */ /* 0x000fc80007b5e008 */
[----:B------:R-:W-:-:S05]  /*11d0*/  @P1 IADD3.X R81, R76, c[0x0][0x204], R9, P2, P3 ;  /* 0x000081004c511a10 */ /* 0x000fca00017e6409 */
[----:B------:R0:W5:Y:S01]  /*11e0*/  @P1 LDG.E.U8 R21, [R80.64] ;  /* 0x0000000850151981 */ /* 0x000162000c1e1100 */
[----:B------:R-:W-:Y:S01]  /*11f0*/  IABS R82, c[0x0][0x1d4] ;  /* 0x0000750000527a13 */ /* 0x000fe20000000000 */
[----:B------:R-:W-:Y:S01]  /*1200*/  IMAD.MOV.U32 R76, RZ, RZ, RZ ;  /* 0x000000ffff4c7224 */ /* 0x000fe200078e00ff */
[----:B------:R-:W-:Y:S01]  /*1210*/  IABS R84, R15 ;  /* 0x0000000f00547213 */ /* 0x000fe20000000000 */
[----:B------:R-:W-:Y:S01]  /*1220*/  BSSY B1, `(.L_x_1140) ;  /* 0x0000029000017945 */ /* 0x000fe20003800000 */
[----:B------:R-:W1:Y:S01]  /*1230*/  I2F.RP R83, R82 ;  /* 0x0000005200537306 */ /* 0x000e620000209400 */
[----:B------:R-:W-:Y:S02]  /*1240*/  ISETP.GE.AND P3, PT, R15, RZ, PT ;  /* 0x000000ff0f00720c */ /* 0x000fe40003f66270 */
[----:B------:R-:W-:-:S05]  /*1250*/  ISETP.NE.AND P4, PT, RZ, c[0x0][0x1d4], PT ;  /* 0x00007500ff007a0c */ /* 0x000fca0003f85270 */
[----:B-1----:R-:W1:Y:S02]  /*1260*/  MUFU.RCP R83, R83 ;  /* 0x0000005300537308 */ /* 0x002e640000001000 */
[----:B-1----:R-:W-:-:S06]  /*1270*/  IADD3 R77, R83, 0xffffffe, RZ ;  /* 0x0ffffffe534d7810 */ /* 0x002fcc0007ffe0ff */
[----:B------:R-:W1:Y:S02]  /*1280*/  F2I.FTZ.U32.TRUNC.NTZ R77, R77 ;  /* 0x0000004d004d7305 */ /* 0x000e64000021f000 */
[----:B-1----:R-:W-:-:S04]  /*1290*/  IMAD.MOV R79, RZ, RZ, -R77 ;  /* 0x000000ffff4f7224 */ /* 0x002fc800078e0a4d */
[----:B------:R-:W-:-:S04]  /*12a0*/  IMAD R79, R79, R82, RZ ;  /* 0x000000524f4f7224 */ /* 0x000fc800078e02ff */
        /* <DEDUP_REMOVED lines=11> */
[----:B------:R-:W-:-:S09]  /*1360*/  @!P4 LOP3.LUT R79, RZ, c[0x0][0x1d4], RZ, 0x33, !PT ;  /* 0x00007500ff4fca12 */ /* 0x000fd200078e33ff */
[----:B------:R-:W-:Y:S05]  /*1370*/  @P2 BRA `(.L_x_1141) ;  /* 0x0000013000002947 */ /* 0x000fea0003800000 */
[----:B0-----:R-:W-:-:S05]  /*1380*/  IMAD.SHL.U32 R81, R79, 0x4, RZ ;  /* 0x000000044f517824 */ /* 0x001fca00078e00ff */
[----:B------:R-:W-:Y:S02]  /*1390*/  SHF.R.S32.HI R80, RZ, 0x1f, R81 ;  /* 0x0000001fff507819 */ /* 0x000fe40000011451 */
[----:B------:R-:W-:-:S04]  /*13a0*/  IADD3 R63, P3, R16, R81, RZ ;  /* 0x00000051103f7210 */ /* 0x000fc80007f7e0ff */
[----:B------:R-:W-:Y:S02]  /*13b0*/  IADD3.X R76, R19, R80, RZ, P3, !PT ;  /* 0x00000050134c7210 */ /* 0x000fe40001ffe4ff */
[----:B------:R-:W-:-:S04]  /*13c0*/  LEA R62, P3, R63, c[0x0][0x198], 0x2 ;  /* 0x000066003f3e7a11 */ /* 0x000fc800078610ff */
[----:B------:R-:W-:-:S06]  /*13d0*/  LEA.HI.X R63, R63, c[0x0][0x19c], R76, 0x2, P3 ;  /* 0x000067003f3f7a11 */ /* 0x000fcc00018f144c */
[----:B------:R-:W5:Y:S01]  /*13e0*/  LDG.E.64 R62, [R62.64] ;  /* 0x000000083e3e7981 */ /* 0x000f62000c1e1b00 */
[----:B------:R-:W-:-:S13]  /*13f0*/  ISETP.NE.AND P3, PT, RZ, c[0x0][0x1ec], PT ;  /* 0x00007b00ff007a0c */ /* 0x000fda0003f65270 */
[----:B------:R-:W-:Y:S05]  /*1400*/  @P3 BRA `(.L_x_1141) ;  /* 0x000000a000003947 */ /* 0x000fea0003800000 */
[----:B----4-:R-:W4:Y:S01]  /*1410*/  @P0 LDG.E.64 R76, [R58.64] ;  /* 0x000000083a4c0981 */ /* 0x010f22000c1e1b00 */
[----:B------:R-:W-:Y:S01]  /*1420*/  IADD3 R81, P3, R14, R81, RZ ;  /* 0x000000510e517210 */ /* 0x000fe20007f7e0ff */
[----:B-----5:R-:W-:Y:S02]  /*1430*/  FADD.FTZ R62, R40, R62 ;  /* 0x0000003e283e7221 */ /* 0x020fe40000010000 */
[----:B------:R-:W-:Y:S02]  /*1440*/  FADD.FTZ R63, R41, R63 ;  /* 0x0000003f293f7221 */ /* 0x000fe40000010000 */
[----:B------:R-:W-:Y:S01]  /*1450*/  IMAD.X R82, R17, 0x1, R80, P3 ;  /* 0x0000000111527824 */ /* 0x000fe200018e0650 */
[----:B------:R-:W-:-:S04]  /*1460*/  LEA R80, P3, R81, c[0x0][0x198], 0x2 ;  /* 0x0000660051507a11 */ /* 0x000fc800078610ff */
[----:B------:R-:W-:Y:S01]  /*1470*/  LEA.HI.X R81, R81, c[0x0][0x19c], R82, 0x2, P3 ;  /* 0x0000670051517a11 */ /* 0x000fe200018f1452 */
[----:B----4-:R-:W-:Y:S02]  /*1480*/  @P0 FMUL.FTZ R62, R62, R76 ;  /* 0x0000004c3e3e0220 */ /* 0x010fe40000410000 */
[----:B------:R-:W-:-:S05]  /*1490*/  @P0 FMUL.FTZ R63, R63, R77 ;  /* 0x0000004d3f3f0220 */ /* 0x000fca0000410000 */
[----:B------:R0:W-:Y:S02]  /*14a0*/  STG.E.64 [R80.64], R62 ;  /* 0x0000003e50007986 */ /* 0x0001e4000c101b08 */
.L_x_1141:
[----:B0-----:R-:W-:Y:S05]  /*14b0*/  BSYNC B1 ;  /* 0x0000000000017941 */ /* 0x001fea0003800000 */
.L_x_1140:
[----:B------:R-:W-:Y:S01]  /*14c0*/  BSSY B1, `(.L_x_1142) ;  /* 0x0000016000017945 */ /* 0x000fe20003800000 */
[----:B------:R-:W-:Y:S05]  /*14d0*/  @P2 BRA `(.L_x_1143) ;  /* 0x0000014000002947 */ /* 0x000fea0003800000 */
[----:B--2---:R-:W-:-:S05]  /*14e0*/  IADD3 R22, R79, c[0x0][0x1d4], RZ ;  /* 0x000075004f167a10 */ /* 0x004fca0007ffe0ff */
        /* <DEDUP_REMOVED lines=9> */
[----:B------:R-:W2:Y:S01]  /*1580*/  @P0 LDG.E.64 R76, [R60.64] ;  /* 0x000000083c4c0981 */ /* 0x000ea2000c1e1b00 */
[----:B------:R-:W-:Y:S01]  /*1590*/  IADD3 R81, P3, R14, R81, RZ ;  /* 0x000000510e517210 */ /* 0x000fe20007f7e0ff */
[----:B---3-5:R-:W-:Y:S02]  /*15a0*/  FADD.FTZ R22, R42, R22 ;  /* 0x000000162a167221 */ /* 0x028fe40000010000 */
[----:B------:R-:W-:Y:S02]  /*15b0*/  FADD.FTZ R23, R43, R23 ;  /* 0x000000172b177221 */ /* 0x000fe40000010000 */
[----:B------:R-:W-:Y:S01]  /*15c0*/  IMAD.X R82, R17, 0x1, R80, P3 ;  /* 0x0000000111527824 */ /* 0x000fe200018e0650 */
[----:B------:R-:W-:-:S04]  /*15d0*/  LEA R80, P3, R81, c[0x0][0x198], 0x2 ;  /* 0x0000660051507a11 */ /* 0x000fc800078610ff */
[----:B------:R-:W-:Y:S01]  /*15e0*/  LEA.HI.X R81, R81, c[0x0][0x19c], R82, 0x2, P3 ;  /* 0x0000670051517a11 */ /* 0x000fe200018f1452 */
[----:B--2---:R-:W-:Y:S02]  /*15f0*/  @P0 FMUL.FTZ R22, R22, R76 ;  /* 0x0000004c16160220 */ /* 0x004fe40000410000 */
[----:B------:R-:W-:-:S05]  /*1600*/  @P0 FMUL.FTZ R23, R23, R77 ;  /* 0x0000004d17170220 */ /* 0x000fca0000410000 */
[----:B------:R0:W-:Y:S02]  /*1610*/  STG.E.64 [R80.64], R22 ;  /* 0x0000001650007986 */ /* 0x0001e4000c101b08 */
.L_x_1143:
[----:B------:R-:W-:Y:S05]  /*1620*/  BSYNC B1 ;  /* 0x0000000000017941 */ /* 0x000fea0003800000 */
.L_x_1142:
[----:B------:R-:W-:Y:S01]  /*1630*/  BSSY B1, `(.L_x_1144) ;  /* 0x0000017000017945 */ /* 0x000fe20003800000 */
[----:B------:R-:W-:Y:S05]  /*1640*/  @P2 BRA `(.L_x_1145) ;  /* 0x0000015000002947 */ /* 0x000fea0003800000 */
[----:B------:R-:W-:-:S05]  /*1650*/  IMAD.MOV.U32 R64, RZ, RZ, c[0x0][0x1d4] ;  /* 0x00007500ff407624 */ /* 0x000fca00078e00ff */
[----:B------:R-:W-:-:S05]  /*1660*/  LEA R64, R64, R79, 0x1 ;  /* 0x0000004f40407211 */ /* 0x000fca00078e08ff */
        /* <DEDUP_REMOVED lines=9> */
[----:B----4-:R-:W4:Y:S01]  /*1700*/  @P0 LDG.E.64 R76, [R60.64+0x10] ;  /* 0x000010083c4c0981 */ /* 0x010f22000c1e1b00 */
[----:B------:R-:W-:Y:S01]  /*1710*/  IADD3 R81, P3, R14, R81, RZ ;  /* 0x000000510e517210 */ /* 0x000fe20007f7e0ff */
[----:B--2--5:R-:W-:Y:S02]  /*1720*/  FADD.FTZ R64, R44, R64 ;  /* 0x000000402c407221 */ /* 0x024fe40000010000 */
[----:B------:R-:W-:Y:S02]  /*1730*/  FADD.FTZ R65, R45, R65 ;  /* 0x000000412d417221 */ /* 0x000fe40000010000 */
[----:B------:R-:W-:Y:S01]  /*1740*/  IMAD.X R82, R17, 0x1, R80, P3 ;  /* 0x0000000111527824 */ /* 0x000fe200018e0650 */
[----:B------:R-:W-:-:S04]  /*1750*/  LEA R80, P3, R81, c[0x0][0x198], 0x2 ;  /* 0x0000660051507a11 */ /* 0x000fc800078610ff */
[----:B------:R-:W-:Y:S01]  /*1760*/  LEA.HI.X R81, R81, c[0x0][0x19c], R82, 0x2, P3 ;  /* 0x0000670051517a11 */ /* 0x000fe200018f1452 */
[----:B----4-:R-:W-:Y:S02]  /*1770*/  @P0 FMUL.FTZ R64, R64, R76 ;  /* 0x0000004c40400220 */ /* 0x010fe40000410000 */
[----:B------:R-:W-:-:S05]  /*1780*/  @P0 FMUL.FTZ R65, R65, R77 ;  /* 0x0000004d41410220 */ /* 0x000fca0000410000 */
[----:B------:R0:W-:Y:S02]  /*1790*/  STG.E.64 [R80.64], R64 ;  /* 0x0000004050007986 */ /* 0x0001e4000c101b08 */
.L_x_1145:
[----:B------:R-:W-:Y:S05]  /*17a0*/  BSYNC B1 ;  /* 0x0000000000017941 */ /* 0x000fea0003800000 */
.L_x_1144:
[----:B------:R-:W-:Y:S01]  /*17b0*/  BSSY B1, `(.L_x_1146) ;  /* 0x0000017000017945 */ /* 0x000fe20003800000 */
[----:B------:R-:W-:Y:S05]  /*17c0*/  @P2 BRA `(.L_x_1147) ;  /* 0x0000015000002947 */ /* 0x000fea0003800000 */
[----:B------:R-:W-:-:S04]  /*17d0*/  IMAD.MOV.U32 R66, RZ, RZ, c[0x0][0x1d4] ;  /* 0x00007500ff427624 */ /* 0x000fc800078e00ff */
[----:B------:R-:W-:-:S04]  /*17e0*/  IMAD R66, R66, 0x3, R79 ;  /* 0x0000000342427824 */ /* 0x000fc800078e024f */
        /* <DEDUP_REMOVED lines=9> */
[----:B----4-:R-:W4:Y:S01]  /*1880*/  @P0 LDG.E.64 R76, [R60.64+0x20] ;  /* 0x000020083c4c0981 */ /* 0x010f22000c1e1b00 */
        /* <DEDUP_REMOVED lines=9> */
.L_x_1147:
[----:B------:R-:W-:Y:S05]  /*1920*/  BSYNC B1 ;  /* 0x0000000000017941 */ /* 0x000fea0003800000 */
.L_x_1146:
[----:B------:R-:W-:Y:S01]  /*1930*/  BSSY B1, `(.L_x_1148) ;  /* 0x0000017000017945 */ /* 0x000fe20003800000 */
[----:B------:R-:W-:Y:S05]  /*1940*/  @P2 BRA `(.L_x_1149) ;  /* 0x0000015000002947 */ /* 0x000fea0003800000 */
[----:B------:R-:W-:-:S04]  /*1950*/  IMAD.MOV.U32 R68, RZ, RZ, c[0x0][0x1d4] ;  /* 0x00007500ff447624 */ /* 0x000fc800078e00ff */
[----:B------:R-:W-:-:S04]  /*1960*/  IMAD R68, R68, 0x4, R79 ;  /* 0x0000000444447824 */ /* 0x000fc800078e024f */
        /* <DEDUP_REMOVED lines=12> */
[----:B------:R-:W-:Y:S01]  /*1a30*/  FADD.FTZ R69, R49, R69 ;  /* 0x0000004531457221 */ /* 0x000fe20000010000 */
[----:B------:R-:W-:Y:S02]  /*1a40*/  IADD3.X R82, R17, R80, RZ, P3, !PT ;  /* 0x0000005011527210 */ /* 0x000fe40001ffe4ff */
[----:B------:R-:W-:-:S04]  /*1a50*/  LEA R80, P3, R81, c[0x0][0x198], 0x2 ;  /* 0x0000660051507a11 */ /* 0x000fc800078610ff */
[----:B------:R-:W-:Y:S01]  /*1a60*/  LEA.HI.X R81, R81, c[0x0][0x19c], R82, 0x2, P3 ;  /* 0x0000670051517a11 */ /* 0x000fe200018f1452 */
[----:B----4-:R-:W-:Y:S02]  /*1a70*/  @P0 FMUL.FTZ R68, R68, R76 ;  /* 0x0000004c44440220 */ /* 0x010fe40000410000 */
[----:B------:R-:W-:-:S05]  /*1a80*/  @P0 FMUL.FTZ R69, R69, R77 ;  /* 0x0000004d45450220 */ /* 0x000fca0000410000 */
[----:B------:R0:W-:Y:S02]  /*1a90*/  STG.E.64 [R80.64], R68 ;  /* 0x0000004450007986 */ /* 0x0001e4000c101b08 */
.L_x_1149:
[----:B------:R-:W-:Y:S05]  /*1aa0*/  BSYNC B1 ;  /* 0x0000000000017941 */ /* 0x000fea0003800000 */
.L_x_1148:
        /* <DEDUP_REMOVED lines=23> */
.L_x_1151:
[----:B------:R-:W-:Y:S05]  /*1c20*/  BSYNC B1 ;  /* 0x0000000000017941 */ /* 0x000fea0003800000 */
.L_x_1150:
[----:B------:R-:W-:Y:S01]  /*1c30*/  BSSY B1, `(.L_x_1152) ;  /* 0x0000017000017945 */ /* 0x000fe20003800000 */
[----:B------:R-:W-:Y:S05]  /*1c40*/  @P2 BRA `(.L_x_1153) ;  /* 0x0000015000002947 */ /* 0x000fea0003800000 */
[----:B------:R-:W-:-:S04]  /*1c50*/  IMAD.MOV.U32 R72, RZ, RZ, c[0x0][0x1d4] ;  /* 0x00007500ff487624 */ /* 0x000fc800078e00ff */
[----:B------:R-:W-:-:S05]  /*1c60*/  IMAD R72, R72, 0x6, R79 ;  /* 0x0000000648487824 */ /* 0x000fca00078e024f */
[----:B0-----:R-:W-:-:S04]  /*1c70*/  SHF.L.U32 R81, R72, 0x2, RZ ;  /* 0x0000000248517819 */ /* 0x001fc800000006ff */
        /* <DEDUP_REMOVED lines=18> */
.L_x_1153:
[----:B------:R-:W-:Y:S05]  /*1da0*/  BSYNC B1 ;  /* 0x0000000000017941 */ /* 0x000fea0003800000 */
.L_x_1152:
[----:B------:R-:W-:Y:S01]  /*1db0*/  BSSY B1, `(.L_x_1154) ;  /* 0x0000017000017945 */ /* 0x000fe20003800000 */
[----:B------:R-:W-:Y:S05]  /*1dc0*/  @P2 BRA `(.L_x_1155) ;  /* 0x0000015000002947 */ /* 0x000fea0003800000 */
[----:B------:R-:W-:-:S04]  /*1dd0*/  IMAD.MOV.U32 R74, RZ, RZ, c[0x0][0x1d4] ;  /* 0x00007500ff4a7624 */ /* 0x000fc800078e00ff */
[----:B------:R-:W-:-:S04]  /*1de0*/  IMAD R79, R74, 0x7, R79 ;  /* 0x000000074a4f7824 */ /* 0x000fc800078e024f */
        /* <DEDUP_REMOVED lines=14> */
[----:B0-----:R-:W-:-:S04]  /*1ed0*/  LEA R80, P2, R79, c[0x0][0x198], 0x2 ;  /* 0x000066004f507a11 */ /* 0x001fc800078410ff */
[----:B------:R-:W-:Y:S01]  /*1ee0*/  LEA.HI.X R81, R79, c[0x0][0x19c], R82, 0x2, P2 ;  /* 0x000067004f517a11 */ /* 0x000fe200010f1452 */
[----:B----4-:R-:W-:Y:S02]  /*1ef0*/  @P0 FMUL.FTZ R74, R74, R76 ;  /* 0x0000004c4a4a0220 */ /* 0x010fe40000410000 */
[----:B------:R-:W-:-:S05]  /*1f00*/  @P0 FMUL.FTZ R75, R75, R77 ;  /* 0x0000004d4b4b0220 */ /* 0x000fca0000410000 */
[----:B------:R0:W-:Y:S02]  /*1f10*/  STG.E.64 [R80.64], R74 ;  /* 0x0000004a50007986 */ /* 0x0001e4000c101b08 */
.L_x_1155:
[----:B------:R-:W-:Y:S05]  /*1f20*/  BSYNC B1 ;  /* 0x0000000000017941 */ /* 0x000fea0003800000 */
.L_x_1154:
[----:B--2-45:R-:W-:Y:S01]  /*1f30*/  FMUL.FTZ R77, R26, R22 ;  /* 0x000000161a4d7220 */ /* 0x034fe20000410000 */
[----:B------:R-:W-:Y:S01]  /*1f40*/  ISETP.NE.AND P1, PT, R21, RZ, P1 ;  /* 0x000000ff1500720c */ /* 0x000fe20000f25270 */
[----:B------:R-:W-:Y:S02]  /*1f50*/  FMUL.FTZ R76, R27, R23 ;  /* 0x000000171b4c7220 */ /* 0x000fe40000410000 */
[----:B---3--:R-:W-:Y:S02]  /*1f60*/  FFMA.FTZ R77, R24, R62, R77 ;  /* 0x0000003e184d7223 */ /* 0x008fe4000001004d */
        /* <DEDUP_REMOVED lines=13> */
[----:B------:R-:W-:Y:S01]  /*2040*/  FADD.FTZ R84, R77, R76 ;  /* 0x0000004c4d547221 */ /* 0x000fe20000010000 */
[----:B------:R-:W-:Y:S05]  /*2050*/  BRA.DIV ~URZ, `(.L_x_1156) ;  /* 0x000030c27f007947 */ /* 0x000fea000b800000 */
[----:B------:R1:W2:Y:S02]  /*2060*/  SHFL.BFLY PT, R21, R84, 0x1, 0x1f ;  /* 0x0c201f0054157f89 */ /* 0x0002a400000e0000 */
.L_x_1220:
        /* <DEDUP_REMOVED lines=12> */
[----:B0-----:R-:W2:Y:S05]  /*2130*/  @P2 LDG.E R81, [R56.64] ;  /* 0x0000000838512981 */ /* 0x001eaa000c1e1900 */
[----:B------:R-:W3:Y:S01]  /*2140*/  @P3 LDG.E R77, [R76.64] ;  /* 0x000000084c4d3981 */ /* 0x000ee2000c1e1900 */
[----:B------:R-:W-:-:S04]  /*2150*/  @P2 ISETP.GE.AND P4, PT, R15, R78, PT ;  /* 0x0000004e0f00220c */ /* 0x000fc80003f86270 */
[----:B------:R-:W-:-:S04]  /*2160*/  @P2 SEL R79, R6, RZ, !P4 ;  /* 0x000000ff064f2207 */ /* 0x000fc80006000000 */
[----:B------:R-:W-:-:S06]  /*2170*/  @P2 IADD3 R79, R79, R15, R20 ;  /* 0x0000000f4f4f2210 */ /* 0x000fcc0007ffe014 */
[----:B------:R-:W2:Y:S01]  /*2180*/  @P2 I2F R79, R79 ;  /* 0x0000004f004f2306 */ /* 0x000ea20000201400 */
[----:B------:R-:W-:Y:S02]  /*2190*/  FMUL.FTZ R80, R21, c[0x0][0x1f0] ;  /* 0x00007c0015507a20 */ /* 0x000fe40000410000 */
[----:B------:R-:W-:Y:S02]  /*21a0*/  IMAD.IADD R21, R15, 0x1, -R10 ;  /* 0x000000010f157824 */ /* 0x000fe400078e0a0a */
[----:B---3--:R-:W-:-:S04]  /*21b0*/  @P3 FADD.FTZ R80, R80, R77 ;  /* 0x0000004d50503221 */ /* 0x008fc80000010000 */
[----:B--2---:R-:W-:-:S05]  /*21c0*/  @P2 FFMA.FTZ R80, R79, R81, R80 ;  /* 0x000000514f502223 */ /* 0x004fca0000010050 */
[----:B------:R0:W-:Y:S01]  /*21d0*/  STS [R21.X4+0x120], R80 ;  /* 0x0001205015007388 */ /* 0x0001e20000004800 */
[----:B------:R-:W-:-:S03]  /*21e0*/  @!P1 FMNMX.FTZ R11, R11, R80, !PT ;  /* 0x000000500b0b9209 */ /* 0x000fc60007810000 */
.L_x_1158:
[----:B------:R-:W-:Y:S05]  /*21f0*/  BSYNC B1 ;  /* 0x0000000000017941 */ /* 0x000fea0003800000 */
.L_x_1157:
[----:B------:R-:W-:-:S04]  /*2200*/  IADD3 R15, R15, 0x40, RZ ;  /* 0x000000400f0f7810 */ /* 0x000fc80007ffe0ff */
[----:B------:R-:W-:-:S13]  /*2210*/  ISETP.GE.AND P1, PT, R15, R12, PT ;  /* 0x0000000c0f00720c */ /* 0x000fda0003f26270 */
[----:B01----:R-:W-:Y:S01]  /*2220*/  @P1 CALL.REL.NOINC `(.L_x_1139) ;  /* 0x0000001000001944 */ /* 0x003fe20003c00000 */
[----:B------:R-:W-:Y:S05]  /*2230*/  BRA `(.L_x_1159) ;  /* 0xffffef5000007947 */ /* 0x000fea000383ffff */
.L_x_1139:
[----:B------:R-:W-:Y:S05]  /*2240*/  BSYNC B0 ;  /* 0x0000000000007941 */ /* 0x000fea0003800000 */
.L_x_1138:
[----:B------:R-:W-:Y:S01]  /*2250*/  SHF.R.S32.HI R16, RZ, 0x1f, R3 ;  /* 0x0000001fff107819 */ /* 0x000fe20000011403 */
[----:B------:R-:W-:Y:S05]  /*2260*/  BRA.DIV ~URZ, `(.L_x_1160) ;  /* 0x00002f227f007947 */ /* 0x000fea000b800000 */
[----:B------:R0:W1:Y:S02]  /*2270*/  SHFL.BFLY PT, R6, R11, 0x10, 0x1f ;  /* 0x0e001f000b067f89 */ /* 0x00006400000e0000 */
.L_x_1221:
[----:B-1----:R-:W-:Y:S01]  /*2280*/  FMNMX.FTZ R14, R6, R11, !PT ;  /* 0x0000000b060e7209 */ /* 0x002fe20007810000 */
[----:B------:R-:W-:Y:S05]  /*2290*/  BRA.DIV ~URZ, `(.L_x_1161) ;  /* 0x00002f727f007947 */ /* 0x000fea000b800000 */
[----:B------:R-:W1:Y:S02]  /*22a0*/  SHFL.BFLY PT, R6, R14, 0x8, 0x1f ;  /* 0x0d001f000e067f89 */ /* 0x000e6400000e0000 */
[----:B-1----:R-:W-:-:S05]  /*22b0*/  FMNMX.FTZ R6, R14, R6, !PT ;  /* 0x000000060e067209 */ /* 0x002fca0007810000 */
[----:B0-----:R-:W0:Y:S02]  /*22c0*/  SHFL.BFLY PT, R11, R6, 0x4, 0x1f ;  /* 0x0c801f00060b7f89 */ /* 0x001e2400000e0000 */
[----:B0-----:R-:W-:-:S05]  /*22d0*/  FMNMX.FTZ R11, R6, R11, !PT ;  /* 0x0000000b060b7209 */ /* 0x001fca0007810000 */
[----:B------:R0:W1:Y:S02]  /*22e0*/  SHFL.BFLY PT, R12, R11, 0x2, 0x1f ;  /* 0x0c401f000b0c7f89 */ /* 0x00006400000e0000 */
.L_x_1222:
[----:B------:R-:W-:Y:S01]  /*22f0*/  LEA.HI R6, R16, R3, RZ, 0x5 ;  /* 0x0000000310067211 */ /* 0x000fe200078f28ff */
[----:B------:R-:W-:Y:S01]  /*2300*/  WARPSYNC 0xffffffff ;  /* 0xffffffff00007948 */ /* 0x000fe20003800000 */
[----:B01----:R-:W-:Y:S02]  /*2310*/  FMNMX.FTZ R11, R12, R11, !PT ;  /* 0x0000000b0c0b7209 */ /* 0x003fe40007810000 */
[----:B------:R-:W-:-:S05]  /*2320*/  LOP3.LUT R14, R6, 0xffffffe0, RZ, 0xc0, !PT ;  /* 0xffffffe0060e7812 */ /* 0x000fca00078ec0ff */
[----:B------:R-:W-:-:S05]  /*2330*/  IMAD.IADD R14, R3, 0x1, -R14 ;  /* 0x00000001030e7824 */ /* 0x000fca00078e0a0e */
        /* <DEDUP_REMOVED lines=12> */
[----:B0-----:R-:W-:Y:S02]  /*2400*/  FMNMX.FTZ R15, R12, R11, !PT ;  /* 0x0000000b0c0f7209 */ /* 0x001fe40007810000 */
[----:B------:R-:W-:-:S03]  /*2410*/  IADD3 R11, R3, R10, RZ ;  /* 0x0000000a030b7210 */ /* 0x000fc60007ffe0ff */
        /* <DEDUP_REMOVED lines=12> */
[----:B------:R-:W-:Y:S01]  /*24e0*/  IMAD.MOV.U32 R16, RZ, RZ, RZ ;  /* 0x000000ffff107224 */ /* 0x000fe200078e00ff */
[--C-:B------:R-:W-:Y:S02]  /*24f0*/  IADD3 R20, P3, P4, R8, c[0x0][0x200], R11.reuse ;  /* 0x0000800008147a10 */ /* 0x100fe40007c7e00b */
[----:B------:R-:W-:Y:S02]  /*2500*/  SHF.R.S32.HI R14, RZ, 0x1f, R11 ;  /* 0x0000001fff0e7819 */ /* 0x000fe4000001140b */
[----:B------:R-:W-:Y:S02]  /*2510*/  ISETP.NE.AND.EX P1, PT, RZ, c[0x0][0x204], PT, P1 ;  /* 0x00008100ff007a0c */ /* 0x000fe40003f25310 */
[----:B------:R-:W-:Y:S02]  /*2520*/  LEA R18, R3, 0x120, 0x2 ;  /* 0x0000012003127811 */ /* 0x000fe400078e10ff */
[----:B------:R-:W-:-:S02]  /*2530*/  MOV R17, R11 ;  /* 0x0000000b00117202 */ /* 0x000fc40000000f00 */
[----:B------:R-:W-:-:S06]  /*2540*/  IADD3.X R15, R9, c[0x0][0x204], R14, P3, P4 ;  /* 0x00008100090f7a10 */ /* 0x000fcc0001fe840e */
.L_x_1169:
[----:B------:R-:W-:Y:S01]  /*2550*/  BSSY B2, `(.L_x_1166) ;  /* 0x000000b000027945 */ /* 0x000fe20003800000 */
[----:B0-----:R-:W-:Y:S05]  /*2560*/  @!P1 BRA `(.L_x_1167) ;  /* 0x0000005000009947 */ /* 0x001fea0003800000 */
[----:B------:R-:W-:-:S06]  /*2570*/  IMAD.MOV.U32 R14, RZ, RZ, R20 ;  /* 0x000000ffff0e7224 */ /* 0x000fcc00078e0014 */
[----:B------:R-:W5:Y:S01]  /*2580*/  LDG.E.U8 R14, [R14.64] ;  /* 0x000000080e0e7981 */ /* 0x000f62000c1e1100 */
[----:B------:R-:W-:Y:S01]  /*2590*/  IMAD.MOV.U32 R19, RZ, RZ, RZ ;  /* 0x000000ffff137224 */ /* 0x000fe200078e00ff */
[----:B-----5:R-:W-:-:S13]  /*25a0*/  ISETP.NE.AND P3, PT, R14, RZ, PT ;  /* 0x000000ff0e00720c */ /* 0x020fda0003f65270 */
[----:B------:R-:W-:Y:S05]  /*25b0*/  @P3 BRA `(.L_x_1168) ;  /* 0x0000004000003947 */ /* 0x000fea0003800000 */
.L_x_1167:
[----:B------:R-:W0:Y:S02]  /*25c0*/  LDS R14, [R18] ;  /* 0x00000000120e7984 */ /* 0x000e240000000800 */
[----:B01----:R-:W-:-:S04]  /*25d0*/  FADD.FTZ R14, -R21, R14 ;  /* 0x0000000e150e7221 */ /* 0x003fc80000010100 */
[----:B------:R-:W-:-:S04]  /*25e0*/  FMUL.FTZ R14, R14, 1.4426950216293334961 ;  /* 0x3fb8aa3b0e0e7820 */ /* 0x000fc80000410000 */
[----:B------:R0:W1:Y:S03]  /*25f0*/  MUFU.EX2 R19, R14 ;  /* 0x0000000e00137308 */ /* 0x0000660000000800 */
.L_x_1168:
[----:B------:R-:W-:Y:S05]  /*2600*/  BSYNC B2 ;  /* 0x0000000000027941 */ /* 0x000fea0003800000 */
.L_x_1166:
        /* <DEDUP_REMOVED lines=9> */
.L_x_1165:
[----:B------:R-:W-:Y:S05]  /*26a0*/  BSYNC B1 ;  /* 0x0000000000017941 */ /* 0x000fea0003800000 */
.L_x_1164:
[----:B------:R-:W-:-:S13]  /*26b0*/  ISETP.GE.U32.AND P1, PT, R6, 0x180, PT ;  /* 0x000001800600780c */ /* 0x000fda0003f26070 */
[----:B------:R-:W-:Y:S05]  /*26c0*/  @!P1 BRA `(.L_x_1163) ;  /* 0x0000042000009947 */ /* 0x000fea0003800000 */
[C---:B------:R-:W-:Y:S02]  /*26d0*/  LEA R15, R17.reuse, 0x400, 0x2 ;  /* 0x00000400110f7811 */ /* 0x040fe400078e10ff */
[----:B------:R-:W-:Y:S02]  /*26e0*/  ISETP.NE.U32.AND P1, PT, RZ, c[0x0][0x200], PT ;  /* 0x00008000ff007a0c */ /* 0x000fe40003f25070 */
[----:B------:R-:W-:Y:S01]  /*26f0*/  IADD3 R8, P3, P4, R17, c[0x0][0x200], R8 ;  /* 0x0000800011087a10 */ /* 0x000fe20007c7e008 */
[----:B------:R-:W-:Y:S01]  /*2700*/  IMAD R15, R10, -0x4, R15 ;  /* 0xfffffffc0a0f7824 */ /* 0x000fe200078e020f */
[----:B------:R-:W-:Y:S02]  /*2710*/  SHF.R.S32.HI R6, RZ, 0x1f, R17 ;  /* 0x0000001fff067819 */ /* 0x000fe40000011411 */
[----:B------:R-:W-:Y:S02]  /*2720*/  ISETP.NE.AND.EX P1, PT, RZ, c[0x0][0x204], PT, P1 ;  /* 0x00008100ff007a0c */ /* 0x000fe40003f25310 */
[----:B------:R-:W-:-:S02]  /*2730*/  IADD3.X R9, R6, c[0x0][0x204], R9, P3, P4 ;  /* 0x0000810006097a10 */ /* 0x000fc40001fe8409 */
[----:B------:R-:W-:-:S08]  /*2740*/  IADD3 R15, R15, 0x120, RZ ;  /* 0x000001200f0f7810 */ /* 0x000fd00007ffe0ff */
.L_x_1182:
[----:B------:R-:W-:Y:S01]  /*2750*/  BSSY B1, `(.L_x_1170) ;  /* 0x000000a000017945 */ /* 0x000fe20003800000 */
[----:B------:R-:W-:Y:S05]  /*2760*/  @!P1 BRA `(.L_x_1171) ;  /* 0x0000004000009947 */ /* 0x000fea0003800000 */
[----:B------:R-:W5:Y:S02]  /*2770*/  LDG.E.U8 R6, [R8.64] ;  /* 0x0000000808067981 */ /* 0x000f64000c1e1100 */
[----:B-----5:R-:W-:-:S13]  /*2780*/  ISETP.NE.AND P3, PT, R6, RZ, PT ;  /* 0x000000ff0600720c */ /* 0x020fda0003f65270 */
[----:B------:R-:W-:Y:S01]  /*2790*/  @P3 IMAD.MOV.U32 R6, RZ, RZ, RZ ;  /* 0x000000ffff063224 */ /* 0x000fe200078e00ff */
[----:B------:R-:W-:Y:S05]  /*27a0*/  @P3 BRA `(.L_x_1172) ;  /* 0x0000004000003947 */ /* 0x000fea0003800000 */
.L_x_1171:
[----:B------:R-:W5:Y:S02]  /*27b0*/  LDS R6, [R15+-0x400] ;  /* 0xfffc00000f067984 */ /* 0x000f640000000800 */
[----:B-1---5:R-:W-:-:S04]  /*27c0*/  FADD.FTZ R6, -R21, R6 ;  /* 0x0000000615067221 */ /* 0x022fc80000010100 */
[----:B------:R-:W-:-:S06]  /*27d0*/  FMUL.FTZ R6, R6, 1.4426950216293334961 ;  /* 0x3fb8aa3b06067820 */ /* 0x000fcc0000410000 */
[----:B------:R-:W1:Y:S02]  /*27e0*/  MUFU.EX2 R6, R6 ;  /* 0x0000000600067308 */ /* 0x000e640000000800 */
.L_x_1172:
[----:B------:R-:W-:Y:S05]  /*27f0*/  BSYNC B1 ;  /* 0x0000000000017941 */ /* 0x000fea0003800000 */
.L_x_1170:
[----:B-1----:R1:W-:Y:S01]  /*2800*/  STS [R15+-0x400], R6 ;  /* 0xfffc00060f007388 */ /* 0x0023e20000000800 */
[----:B------:R-:W-:Y:S01]  /*2810*/  BSSY B1, `(.L_x_1173) ;  /* 0x000000b000017945 */ /* 0x000fe20003800000 */
[----:B------:R-:W-:Y:S01]  /*2820*/  FADD.FTZ R19, R6, R16 ;  /* 0x0000001006137221 */ /* 0x000fe20000010000 */
[----:B------:R-:W-:Y:S05]  /*2830*/  @!P1 BRA `(.L_x_1174) ;  /* 0x0000004000009947 */ /* 0x000fea0003800000 */
[----:B-1----:R-:W5:Y:S02]  /*2840*/  LDG.E.U8 R6, [R8.64+0x80] ;  /* 0x0000800808067981 */ /* 0x002f64000c1e1100 */
[----:B-----5:R-:W-:-:S13]  /*2850*/  ISETP.NE.AND P3, PT, R6, RZ, PT ;  /* 0x000000ff0600720c */ /* 0x020fda0003f65270 */
[----:B------:R-:W-:Y:S01]  /*2860*/  @P3 MOV R6, RZ ;  /* 0x000000ff00063202 */ /* 0x000fe20000000f00 */
[----:B------:R-:W-:Y:S05]  /*2870*/  @P3 BRA `(.L_x_1175) ;  /* 0x0000004000003947 */ /* 0x000fea0003800000 */
.L_x_1174:
[----:B-1----:R-:W1:Y:S02]  /*2880*/  LDS R6, [R15+-0x200] ;  /* 0xfffe00000f067984 */ /* 0x002e640000000800 */
[----:B-1----:R-:W-:-:S04]  /*2890*/  FADD.FTZ R6, -R21, R6 ;  /* 0x0000000615067221 */ /* 0x002fc80000010100 */
[----:B------:R-:W-:-:S06]  /*28a0*/  FMUL.FTZ R6, R6, 1.4426950216293334961 ;  /* 0x3fb8aa3b06067820 */ /* 0x000fcc0000410000 */
[----:B------:R-:W1:Y:S02]  /*28b0*/  MUFU.EX2 R6, R6 ;  /* 0x0000000600067308 */ /* 0x000e640000000800 */
.L_x_1175:
[----:B------:R-:W-:Y:S05]  /*28c0*/  BSYNC B1 ;  /* 0x0000000000017941 */ /* 0x000fea0003800000 */
.L_x_1173:
[----:B-1----:R1:W-:Y:S01]  /*28d0*/  STS [R15+-0x200], R6 ;  /* 0xfffe00060f007388 */ /* 0x0023e20000000800 */
[----:B------:R-:W-:Y:S01]  /*28e0*/  BSSY B1, `(.L_x_1176) ;  /* 0x000000b000017945 */ /* 0x000fe20003800000 */
[----:B------:R-:W-:Y:S01]  /*28f0*/  FADD.FTZ R19, R19, R6 ;  /* 0x0000000613137221 */ /* 0x000fe20000010000 */
[----:B------:R-:W-:Y:S05]  /*2900*/  @!P1 BRA `(.L_x_1177) ;  /* 0x0000004000009947 */ /* 0x000fea0003800000 */
[----:B-1----:R-:W5:Y:S02]  /*2910*/  LDG.E.U8 R6, [R8.64+0x100] ;  /* 0x0001000808067981 */ /* 0x002f64000c1e1100 */
[----:B-----5:R-:W-:Y:S01]  /*2920*/  ISETP.NE.AND P3, PT, R6, RZ, PT ;  /* 0x000000ff0600720c */ /* 0x020fe20003f65270 */
[----:B------:R-:W-:-:S12]  /*2930*/  IMAD.MOV.U32 R6, RZ, RZ, RZ ;  /* 0x000000ffff067224 */ /* 0x000fd800078e00ff */
[----:B------:R-:W-:Y:S05]  /*2940*/  @P3 BRA `(.L_x_1178) ;  /* 0x0000004000003947 */ /* 0x000fea0003800000 */
.L_x_1177:
[----:B-1----:R-:W1:Y:S02]  /*2950*/  LDS R6, [R15] ;  /* 0x000000000f067984 */ /* 0x002e640000000800 */
[----:B-1----:R-:W-:-:S04]  /*2960*/  FADD.FTZ R6, -R21, R6 ;  /* 0x0000000615067221 */ /* 0x002fc80000010100 */
[----:B------:R-:W-:-:S06]  /*2970*/  FMUL.FTZ R6, R6, 1.4426950216293334961 ;  /* 0x3fb8aa3b06067820 */ /* 0x000fcc0000410000 */
[----:B------:R-:W1:Y:S02]  /*2980*/  MUFU.EX2 R6, R6 ;  /* 0x0000000600067308 */ /* 0x000e640000000800 */
.L_x_1178:
[----:B------:R-:W-:Y:S05]  /*2990*/  BSYNC B1 ;  /* 0x0000000000017941 */ /* 0x000fea0003800000 */
.L_x_1176:
[----:B-1----:R1:W-:Y:S01]  /*29a0*/  STS [R15], R6 ;  /* 0x000000060f007388 */ /* 0x0023e20000000800 */
[----:B------:R-:W-:Y:S01]  /*29b0*/  BSSY B1, `(.L_x_1179) ;  /* 0x000000b000017945 */ /* 0x000fe20003800000 */
[----:B------:R-:W-:Y:S01]  /*29c0*/  FADD.FTZ R19, R19, R6 ;  /* 0x0000000613137221 */ /* 0x000fe20000010000 */
[----:B------:R-:W-:Y:S05]  /*29d0*/  @!P1 BRA `(.L_x_1180) ;  /* 0x0000004000009947 */ /* 0x000fea0003800000 */
[----:B-1----:R-:W5:Y:S02]  /*29e0*/  LDG.E.U8 R6, [R8.64+0x180] ;  /* 0x0001800808067981 */ /* 0x002f64000c1e1100 */
[----:B-----5:R-:W-:-:S13]  /*29f0*/  ISETP.NE.AND P3, PT, R6, RZ, PT ;  /* 0x000000ff0600720c */ /* 0x020fda0003f65270 */
[----:B------:R-:W-:Y:S01]  /*2a00*/  @P3 IMAD.MOV.U32 R6, RZ, RZ, RZ ;  /* 0x000000ffff063224 */ /* 0x000fe200078e00ff */
[----:B------:R-:W-:Y:S05]  /*2a10*/  @P3 BRA `(.L_x_1181) ;  /* 0x0000004000003947 */ /* 0x000fea0003800000 */
.L_x_1180:
[----:B-1----:R-:W1:Y:S02]  /*2a20*/  LDS R6, [R15+0x200] ;  /* 0x000200000f067984 */ /* 0x002e640000000800 */
[----:B-1----:R-:W-:-:S04]  /*2a30*/  FADD.FTZ R6, -R21, R6 ;  /* 0x0000000615067221 */ /* 0x002fc80000010100 */
[----:B------:R-:W-:-:S06]  /*2a40*/  FMUL.FTZ R6, R6, 1.4426950216293334961 ;  /* 0x3fb8aa3b06067820 */ /* 0x000fcc0000410000 */
[----:B------:R-:W1:Y:S02]  /*2a50*/  MUFU.EX2 R6, R6 ;  /* 0x0000000600067308 */ /* 0x000e640000000800 */
.L_x_1181:
[----:B------:R-:W-:Y:S05]  /*2a60*/  BSYNC B1 ;  /* 0x0000000000017941 */ /* 0x000fea0003800000 */
.L_x_1179:
        /* <DEDUP_REMOVED lines=8> */
.L_x_1163:
[----:B0-----:R-:W-:Y:S05]  /*2af0*/  BSYNC B0 ;  /* 0x0000000000007941 */ /* 0x001fea0003800000 */
.L_x_1162:
[----:B------:R-:W0:Y:S01]  /*2b00*/  SHFL.BFLY PT, R9, R16, 0x10, 0x1f ;  /* 0x0e001f0010097f89 */ /* 0x000e2200000e0000 */
[----:B------:R-:W-:Y:S01]  /*2b10*/  LOP3.LUT P1, R12, R3, 0x1f, RZ, 0xc0, !PT ;  /* 0x0000001f030c7812 */ /* 0x000fe2000782c0ff */
[----:B------:R-:W-:Y:S02]  /*2b20*/  ULDC.U8 UR10, c[0x0][0x26c] ;  /* 0x00009b00000a7ab9 */ /* 0x000fe40000000000 */
[----:B------:R-:W-:Y:S01]  /*2b30*/  UMOV UR4, URZ ;  /* 0x0000003f00047c82 */ /* 0x000fe20008000000 */
[----:B------:R-:W-:Y:S01]  /*2b40*/  ISETP.GT.U32.AND P3, PT, R12, 0x3, PT ;  /* 0x000000030c00780c */ /* 0x000fe20003f64070 */
[----:B------:R-:W-:-:S08]  /*2b50*/  UMOV UR5, URZ ;  /* 0x0000003f00057c82 */ /* 0x000fd00008000000 */
[----:B------:R-:W-:-:S04]  /*2b60*/  @!P1 SHF.R.U32.HI R14, RZ, 0x3, R3 ;  /* 0x00000003ff0e9819 */ /* 0x000fc80000011603 */
        /* <DEDUP_REMOVED lines=20> */
[----:B------:R0:W4:Y:S01]  /*2cb0*/  MUFU.RCP R19, R8 ;  /* 0x0000000800137308 */ /* 0x0001220000001000 */
[----:B------:R-:W-:Y:S05]  /*2cc0*/  @!P1 BRA `(.L_x_1183) ;  /* 0x000000a000009947 */ /* 0x000fea0003800000 */
[----:B------:R-:W5:Y:S01]  /*2cd0*/  S2UR UR5, SR_CTAID.X ;  /* 0x00000000000579c3 */ /* 0x000f620000002500 */
[----:B------:R-:W-:Y:S02]  /*2ce0*/  ULDC UR7, c[0x0][0x1d8] ;  /* 0x0000760000077ab9 */ /* 0x000fe40000000800 */
[----:B------:R-:W-:-:S05]  /*2cf0*/  ULDC UR4, c[0x0][0x268] ;  /* 0x00009a0000047ab9 */ /* 0x000fca0000000800 */
[----:B------:R-:W5:Y:S02]  /*2d00*/  S2UR UR6, SR_CTAID.Y ;  /* 0x00000000000679c3 */ /* 0x000f640000002600 */
[----:B-----5:R-:W-:-:S03]  /*2d10*/  UIMAD UR5, UR6, UR7, UR5 ;  /* 0x00000007060572a4 */ /* 0x020fc6000f8e0205 */
[----:B------:R-:W-:Y:S02]  /*2d20*/  ULDC UR6, c[0x0][0x1ec] ;  /* 0x00007b0000067ab9 */ /* 0x000fe40000000800 */
[----:B------:R-:W-:-:S03]  /*2d30*/  UIMAD UR4, UR5, UR4, UR6 ;  /* 0x00000004050472a4 */ /* 0x000fc6000f8e0206 */
[----:B------:R-:W-:Y:S02]  /*2d40*/  ULDC UR5, c[0x0][0x1d4] ;  /* 0x0000750000057ab9 */ /* 0x000fe40000000800 */
[----:B------:R-:W-:-:S04]  /*2d50*/  UIMAD UR4, UR4, UR5, URZ ;  /* 0x00000005040472a4 */ /* 0x000fc8000f8e023f */
[----:B------:R-:W-:-:S06]  /*2d60*/  USHF.R.S32.HI UR5, URZ, 0x1f, UR4 ;  /* 0x0000001f3f057899 */ /* 0x000fcc0008011404 */
.L_x_1183:
        /* <DEDUP_REMOVED lines=15> */
.L_x_1188:
[----:B----4-:R-:W0:Y:S01]  /*2e60*/  LDS R8, [R12] ;  /* 0x000000000c087984 */ /* 0x010e220000000800 */
[----:B------:R-:W-:Y:S01]  /*2e70*/  @P1 IMAD.MOV.U32 R9, RZ, RZ, R15 ;  /* 0x000000ffff091224 */ /* 0x000fe200078e000f */
[----:B------:R-:W-:Y:S02]  /*2e80*/  IADD3 R6, R6, -0x1, RZ ;  /* 0xffffffff06067810 */ /* 0x000fe40007ffe0ff */
[----:B------:R-:W-:Y:S02]  /*2e90*/  IADD3 R11, R11, 0x80, RZ ;  /* 0x000000800b0b7810 */ /* 0x000fe40007ffe0ff */
[----:B------:R-:W-:Y:S01]  /*2ea0*/  ISETP.NE.AND P4, PT, R6, RZ, PT ;  /* 0x000000ff0600720c */ /* 0x000fe20003f85270 */
[----:B0---4-:R-:W-:Y:S01]  /*2eb0*/  FMUL.FTZ R17, R8, R19 ;  /* 0x0000001308117220 */ /* 0x011fe20000410000 */
[----:B------:R-:W-:Y:S02]  /*2ec0*/  @P1 MOV R8, R14 ;  /* 0x0000000e00081202 */ /* 0x000fe40000000f00 */
[----:B------:R-:W-:-:S02]  /*2ed0*/  IADD3 R14, P3, R14, 0x200, RZ ;  /* 0x000002000e0e7810 */ /* 0x000fc40007f7e0ff */
[----:B------:R0:W-:Y:S03]  /*2ee0*/  STS [R12], R17 ;  /* 0x000000110c007388 */ /* 0x0001e60000000800 */
[----:B------:R-:W-:Y:S01]  /*2ef0*/  IMAD.X R15, RZ, RZ, R15, P3 ;  /* 0x000000ffff0f7224 */ /* 0x000fe200018e060f */
[----:B------:R4:W-:Y:S01]  /*2f00*/  @P1 STG.E [R8.64], R17 ;  /* 0x0000001108001986 */ /* 0x0009e2000c101908 */
[----:B0-----:R-:W-:Y:S02]  /*2f10*/  IADD3 R12, R12, 0x200, RZ ;  /* 0x000002000c0c7810 */ /* 0x001fe40007ffe0ff */
[----:B------:R-:W-:Y:S05]  /*2f20*/  @P4 BRA `(.L_x_1188) ;  /* 0xffffff3000004947 */ /* 0x000fea000383ffff */
.L_x_1187:
[----:B------:R-:W-:Y:S05]  /*2f30*/  BSYNC B1 ;  /* 0x0000000000017941 */ /* 0x000fea0003800000 */
.L_x_1186:
[----:B------:R-:W-:Y:S05]  /*2f40*/  @!P2 BRA `(.L_x_1185) ;  /* 0x000002100000a947 */ /* 0x000fea0003800000 */
[----:B------:R-:W-:Y:S01]  /*2f50*/  IMAD.SHL.U32 R6, R10, 0x4, RZ ;  /* 0x000000040a067824 */ /* 0x000fe200078e00ff */
[C---:B----4-:R-:W-:Y:S02]  /*2f60*/  IADD3 R17, P1, R11.reuse, UR4, RZ ;  /* 0x000000040b117c10 */ /* 0x050fe4000ff3e0ff */
[----:B------:R-:W-:Y:S01]  /*2f70*/  ISETP.NE.AND P3, PT, RZ, UR10, PT ;  /* 0x0000000aff007c0c */ /* 0x000fe2000bf65270 */
[----:B------:R-:W-:Y:S01]  /*2f80*/  IMAD R6, R11, 0x4, -R6 ;  /* 0x000000040b067824 */ /* 0x000fe200078e0a06 */
[----:B------:R-:W-:-:S02]  /*2f90*/  LEA R16, P2, R17, c[0x0][0x260], 0x2 ;  /* 0x0000980011107a11 */ /* 0x000fc400078410ff */
[----:B------:R-:W-:Y:S02]  /*2fa0*/  LEA.HI.X.SX32 R8, R11, UR5, 0x1, P1 ;  /* 0x000000050b087c11 */ /* 0x000fe400088f0eff */
[----:B------:R-:W-:Y:S02]  /*2fb0*/  IADD3 R6, R6, 0x120, RZ ;  /* 0x0000012006067810 */ /* 0x000fe40007ffe0ff */
[----:B------:R-:W-:-:S04]  /*2fc0*/  LEA.HI.X R17, R17, c[0x0][0x264], R8, 0x2, P2 ;  /* 0x0000990011117a11 */ /* 0x000fc800010f1408 */
.L_x_1189:
[----:B------:R-:W0:Y:S01]  /*2fd0*/  LDS R8, [R6+0x600] ;  /* 0x0006000006087984 */ /* 0x000e220000000800 */
[----:B------:R-:W-:Y:S01]  /*2fe0*/  IMAD.MOV.U32 R9, RZ, RZ, R17 ;  /* 0x000000ffff097224 */ /* 0x000fe200078e0011 */
[----:B------:R-:W-:Y:S02]  /*2ff0*/  IADD3 R11, R11, 0x200, RZ ;  /* 0x000002000b0b7810 */ /* 0x000fe40007ffe0ff */
[----:B------:R-:W4:Y:S02]  /*3000*/  LDS R12, [R6] ;  /* 0x00000000060c7984 */ /* 0x000f240000000800 */
[----:B------:R-:W-:-:S02]  /*3010*/  ISETP.GE.AND P1, PT, R11, R0, PT ;  /* 0x000000000b00720c */ /* 0x000fc40003f26270 */
[----:B------:R-:W5:Y:S04]  /*3020*/  LDS R14, [R6+0x200] ;  /* 0x00020000060e7984 */ /* 0x000f680000000800 */
[----:B------:R-:W3:Y:S02]  /*3030*/  LDS R15, [R6+0x400] ;  /* 0x00040000060f7984 */ /* 0x000ee40000000800 */
[-C--:B0--3--:R-:W-:Y:S01]  /*3040*/  FMUL.FTZ R25, R8, R19.reuse ;  /* 0x0000001308197220 */ /* 0x089fe20000410000 */
[----:B------:R-:W-:Y:S01]  /*3050*/  MOV R8, R16 ;  /* 0x0000001000087202 */ /* 0x000fe20000000f00 */
[----:B-1--4-:R-:W-:-:S03]  /*3060*/  FMUL.FTZ R21, R12, R19 ;  /* 0x000000130c157220 */ /* 0x012fc60000410000 */
[----:B------:R-:W-:Y:S01]  /*3070*/  IADD3 R16, P2, R8, 0x800, RZ ;  /* 0x0000080008107810 */ /* 0x000fe20007f5e0ff */
[----:B------:R-:W-:Y:S01]  /*3080*/  @P3 STG.E [R8.64+0x600], R25 ;  /* 0x0006001908003986 */ /* 0x000fe2000c101908 */
[----:B------:R-:W-:Y:S01]  /*3090*/  IADD3 R12, R6, 0x800, RZ ;  /* 0x00000800060c7810 */ /* 0x000fe20007ffe0ff */
[-C--:B-----5:R-:W-:Y:S02]  /*30a0*/  FMUL.FTZ R23, R14, R19.reuse ;  /* 0x000000130e177220 */ /* 0x0a0fe40000410000 */
[----:B------:R-:W-:Y:S01]  /*30b0*/  @P3 STG.E [R8.64], R21 ;  /* 0x0000001508003986 */ /* 0x000fe2000c101908 */
[----:B------:R-:W-:Y:S02]  /*30c0*/  IMAD.X R17, RZ, RZ, R9, P2 ;  /* 0x000000ffff117224 */ /* 0x000fe400010e0609 */
[----:B------:R-:W-:Y:S01]  /*30d0*/  FMUL.FTZ R15, R15, R19 ;  /* 0x000000130f0f7220 */ /* 0x000fe20000410000 */
[----:B------:R-:W-:Y:S04]  /*30e0*/  @P3 STG.E [R8.64+0x200], R23 ;  /* 0x0002001708003986 */ /* 0x000fe8000c101908 */
[----:B------:R-:W-:Y:S04]  /*30f0*/  @P3 STG.E [R8.64+0x400], R15 ;  /* 0x0004000f08003986 */ /* 0x000fe8000c101908 */
[----:B------:R-:W-:Y:S04]  /*3100*/  STS [R6+0x600], R25 ;  /* 0x0006001906007388 */ /* 0x000fe80000000800 */
[----:B------:R-:W-:Y:S04]  /*3110*/  STS [R6], R21 ;  /* 0x0000001506007388 */ /* 0x000fe80000000800 */
[----:B------:R-:W-:Y:S04]  /*3120*/  STS [R6+0x200], R23 ;  /* 0x0002001706007388 */ /* 0x000fe80000000800 */
[----:B------:R0:W-:Y:S02]  /*3130*/  STS [R6+0x400], R15 ;  /* 0x0004000f06007388 */ /* 0x0001e40000000800 */
[----:B0-----:R-:W-:Y:S01]  /*3140*/  IMAD.MOV.U32 R6, RZ, RZ, R12 ;  /* 0x000000ffff067224 */ /* 0x001fe200078e000c */
[----:B------:R-:W-:Y:S05]  /*3150*/  @!P1 BRA `(.L_x_1189) ;  /* 0xfffffe7000009947 */ /* 0x000fea000383ffff */
.L_x_1185:
[----:B------:R-:W-:Y:S05]  /*3160*/  BSYNC B0 ;  /* 0x0000000000007941 */ /* 0x000fea0003800000 */
.L_x_1184:
[----:B------:R-:W-:Y:S01]  /*3170*/  SHF.R.S32.HI R6, RZ, 0x1f, R5 ;  /* 0x0000001fff067819 */ /* 0x000fe20000011405 */
[----:B------:R-:W-:Y:S01]  /*3180*/  BSSY B0, `(.L_x_1190) ;  /* 0x000001f000007945 */ /* 0x000fe20003800000 */
[----:B0---4-:R-:W-:Y:S01]  /*3190*/  SHF.R.S32.HI R8, RZ, 0x1f, R3 ;  /* 0x0000001fff087819 */ /* 0x011fe20000011403 */
[----:B------:R-:W-:Y:S01]  /*31a0*/  IMAD.MOV.U32 R19, RZ, RZ, RZ ;  /* 0x000000ffff137224 */ /* 0x000fe200078e00ff */
[----:B------:R-:W-:Y:S01]  /*31b0*/  LEA.HI R6, R6, R5, RZ, 0x4 ;  /* 0x0000000506067211 */ /* 0x000fe200078f20ff */
[----:B------:R-:W-:Y:S01]  /*31c0*/  CS2R R14, SRZ ;  /* 0x00000000000e7805 */ /* 0x000fe2000001ff00 */
[----:B------:R-:W-:-:S02]  /*31d0*/  LEA.HI R11, R8, R3, RZ, 0x3 ;  /* 0x00000003080b7211 */ /* 0x000fc400078f18ff */
[----:B------:R-:W-:Y:S02]  /*31e0*/  LOP3.LUT R6, R6, 0xfffffff0, RZ, 0xc0, !PT ;  /* 0xfffffff006067812 */ /* 0x000fe400078ec0ff */
        /* <DEDUP_REMOVED lines=8> */
[----:B------:R-:W-:Y:S02]  /*3270*/  IMAD R28, R13, c[0x0][0x1d4], R9 ;  /* 0x000075000d1c7a24 */ /* 0x000fe400078e0209 */
[----:B------:R-:W-:Y:S01]  /*3280*/  CS2R R12, SRZ ;  /* 0x00000000000c7805 */ /* 0x000fe2000001ff00 */
[----:B------:R-:W-:Y:S02]  /*3290*/  SHF.R.S32.HI R29, RZ, 0x1f, R6 ;  /* 0x0000001fff1d7819 */ /* 0x000fe40000011406 */
[----:B--2---:R-:W-:-:S05]  /*32a0*/  SHF.R.S32.HI R30, RZ, 0x1f, R28 ;  /* 0x0000001fff1e7819 */ /* 0x004fca000001141c */
        /* <DEDUP_REMOVED lines=11> */
.L_x_1192:
[----:B-----5:R0:W-:Y:S02]  /*3360*/  STS.128 [R8.X16+0xa0], R12 ;  /* 0x0000a00c08007388 */ /* 0x0201e4000000cc00 */
.L_x_1191:
[----:B------:R-:W-:Y:S05]  /*3370*/  BSYNC B0 ;  /* 0x0000000000007941 */ /* 0x000fea0003800000 */
.L_x_1190:
[----:B------:R-:W-:Y:S01]  /*3380*/  IADD3 R32, R11, R10, RZ ;  /* 0x0000000a0b207210 */ /* 0x000fe20007ffe0ff */
[----:B------:R-:W-:Y:S01]  /*3390*/  BAR.SYNC.DEFER_BLOCKING 0x0 ;  /* 0x0000000000007b1d */ /* 0x000fe20000010000 */
[----:B------:R-:W-:Y:S01]  /*33a0*/  IMNMX R31, R5, c[0x0][0x1d4], PT ;  /* 0x00007500051f7a17 */ /* 0x000fe20003800200 */
[----:B------:R-:W-:Y:S02]  /*33b0*/  IMAD.MOV.U32 R18, RZ, RZ, RZ ;  /* 0x000000ffff127224 */ /* 0x000fe400078e00ff */
[----:B-1----:R-:W-:Y:S02]  /*33c0*/  IMAD.SHL.U32 R21, R32, 0x20, RZ ;  /* 0x0000002020157824 */ /* 0x002fe400078e00ff */
[----:B------:R-:W-:Y:S03]  /*33d0*/  BSSY B0, `(.L_x_1193) ;  /* 0x000007e000007945 */ /* 0x000fe60003800000 */
[----:B------:R-:W-:-:S02]  /*33e0*/  SHF.R.S32.HI R20, RZ, 0x1f, R21 ;  /* 0x0000001fff147819 */ /* 0x000fc40000011415 */
[----:B------:R-:W-:-:S04]  /*33f0*/  IADD3 R16, P1, R6, R21, RZ ;  /* 0x0000001506107210 */ /* 0x000fc80007f3e0ff */
[----:B------:R-:W-:Y:S01]  /*3400*/  LEA R34, P3, R16, c[0x0][0x1a0], 0x2 ;  /* 0x0000680010227a11 */ /* 0x000fe200078610ff */
[----:B------:R-:W-:Y:S01]  /*3410*/  IMAD.X R17, R29, 0x1, R20, P1 ;  /* 0x000000011d117824 */ /* 0x000fe200008e0614 */
[----:B------:R-:W-:-:S04]  /*3420*/  ISETP.GE.AND P1, PT, R32, R31, PT ;  /* 0x0000001f2000720c */ /* 0x000fc80003f26270 */
[----:B------:R-:W-:Y:S02]  /*3430*/  LEA.HI.X R35, R16, c[0x0][0x1a4], R17, 0x2, P3 ;  /* 0x0000690010237a11 */ /* 0x000fe400018f1411 */
[----:B------:R-:W-:-:S07]  /*3440*/  CS2R R16, SRZ ;  /* 0x0000000000107805 */ /* 0x000fce000001ff00 */
[----:B------:R-:W-:Y:S05]  /*3450*/  @P1 BRA `(.L_x_1194) ;  /* 0x0000075000001947 */ /* 0x000fea0003800000 */
[----:B------:R-:W1:Y:S01]  /*3460*/  S2R R19, SR_CTAID.X ;  /* 0x0000000000137919 */ /* 0x000e620000002500 */
[----:B------:R-:W-:Y:S01]  /*3470*/  ULDC UR4, c[0x0][0x1d4] ;  /* 0x0000750000047ab9 */ /* 0x000fe20000000800 */
[----:B------:R-:W-:Y:S01]  /*3480*/  IMAD.MOV R17, RZ, RZ, -R0 ;  /* 0x000000ffff117224 */ /* 0x000fe200078e0a00 */
[----:B------:R-:W-:Y:S01]  /*3490*/  ULOP3.LUT UR4, URZ, UR4, URZ, 0x33, !UPT ;  /* 0x000000043f047292 */ /* 0x000fe2000f8e333f */
[----:B------:R-:W-:Y:S01]  /*34a0*/  IADD3 R16, -R10, -0x2, -R11 ;  /* 0xfffffffe0a107810 */ /* 0x000fe20007ffe90b */
[----:B------:R-:W-:Y:S01]  /*34b0*/  IMAD.MOV.U32 R41, RZ, RZ, 0x4 ;  /* 0x00000004ff297424 */ /* 0x000fe200078e00ff */
[----:B------:R-:W-:Y:S01]  /*34c0*/  BSSY B1, `(.L_x_1195) ;  /* 0x0000023000017945 */ /* 0x000fe20003800000 */
[----:B------:R-:W-:Y:S02]  /*34d0*/  IMAD.MOV.U32 R44, RZ, RZ, R32 ;  /* 0x000000ffff2c7224 */ /* 0x000fe400078e0020 */
[----:B------:R-:W-:-:S04]  /*34e0*/  IMNMX R17, R17, UR4, !PT ;  /* 0x0000000411117c17 */ /* 0x000fc8000f800200 */
[----:B------:R-:W-:Y:S02]  /*34f0*/  IADD3 R33, R16, -R17, RZ ;  /* 0x8000001110217210 */ /* 0x000fe40007ffe0ff */
[----:B------:R-:W-:Y:S02]  /*3500*/  CS2R R16, SRZ ;  /* 0x0000000000107805 */ /* 0x000fe4000001ff00 */
[----:B------:R-:W-:Y:S01]  /*3510*/  LOP3.LUT P1, RZ, R33, 0x10, RZ, 0xc0, !PT ;  /* 0x0000001021ff7812 */ /* 0x000fe2000782c0ff */
[----:B-1----:R-:W-:Y:S02]  /*3520*/  IMAD R40, R2, c[0x0][0x1d8], R19 ;  /* 0x0000760002287a24 */ /* 0x002fe400078e0213 */
[----:B------:R-:W-:Y:S02]  /*3530*/  CS2R R18, SRZ ;  /* 0x0000000000127805 */ /* 0x000fe4000001ff00 */
[----:B------:R-:W-:-:S04]  /*3540*/  IMAD R40, R40, 0x20, R9 ;  /* 0x0000002028287824 */ /* 0x000fc800078e0209 */
[----:B------:R-:W-:-:S04]  /*3550*/  IMAD.WIDE R40, R40, R41, c[0x0][0x238] ;  /* 0x00008e0028287625 */ /* 0x000fc800078e0229 */
[----:B------:R-:W-:Y:S05]  /*3560*/  @P1 BRA `(.L_x_1196) ;  /* 0x0000018000001947 */ /* 0x000fea0003800000 */
[----:B------:R-:W-:Y:S01]  /*3570*/  IADD3 R21, P1, R28, R21, RZ ;  /* 0x000000151c157210 */ /* 0x000fe20007f3e0ff */
[----:B------:R1:W2:Y:S04]  /*3580*/  LDS R36, [R11.X4+0x120] ;  /* 0x000120000b247984 */ /* 0x0002a80000004800 */
[----:B------:R-:W-:Y:S01]  /*3590*/  IMAD.X R20, R30, 0x1, R20, P1 ;  /* 0x000000011e147824 */ /* 0x000fe200008e0614 */
[----:B------:R-:W-:-:S04]  /*35a0*/  LEA R16, P1, R21, c[0x0][0x1a0], 0x2 ;  /* 0x0000680015107a11 */ /* 0x000fc800078210ff */
[----:B------:R-:W-:-:S06]  /*35b0*/  LEA.HI.X R17, R21, c[0x0][0x1a4], R20, 0x2, P1 ;  /* 0x0000690015117a11 */ /* 0x000fcc00008f1414 */
[----:B------:R-:W5:Y:S01]  /*35c0*/  LDG.E.128 R16, [R16.64] ;  /* 0x0000000810107981 */ /* 0x000f62000c1e1d00 */
[----:B------:R-:W-:-:S13]  /*35d0*/  ISETP.NE.AND P1, PT, RZ, c[0x0][0x1ec], PT ;  /* 0x00007b00ff007a0c */ /* 0x000fda0003f25270 */
        /* <DEDUP_REMOVED lines=12> */
.L_x_1197:
[----:B-12--5:R-:W-:Y:S01]  /*36a0*/  FFMA.FTZ R16, R36, R16, RZ ;  /* 0x0000001024107223 */ /* 0x026fe200000100ff */
[----:B------:R-:W-:Y:S01]  /*36b0*/  IADD3 R44, R32, 0x10, RZ ;  /* 0x00000010202c7810 */ /* 0x000fe20007ffe0ff */
[C---:B------:R-:W-:Y:S02]  /*36c0*/  FFMA.FTZ R17, R36.reuse, R17, RZ ;  /* 0x0000001124117223 */ /* 0x040fe400000100ff */
[C---:B------:R-:W-:Y:S02]  /*36d0*/  FFMA.FTZ R18, R36.reuse, R18, RZ ;  /* 0x0000001224127223 */ /* 0x040fe400000100ff */
[----:B------:R-:W-:Y:S02]  /*36e0*/  FFMA.FTZ R19, R36, R19, RZ ;  /* 0x0000001324137223 */ /* 0x000fe400000100ff */
.L_x_1196:
[----:B------:R-:W-:Y:S05]  /*36f0*/  BSYNC B1 ;  /* 0x0000000000017941 */ /* 0x000fea0003800000 */
.L_x_1195:
[----:B------:R-:W-:-:S13]  /*3700*/  LOP3.LUT P1, RZ, R33, 0xfffffff0, RZ, 0xc0, !PT ;  /* 0xfffffff021ff7812 */ /* 0x000fda000782c0ff */
[----:B------:R-:W-:Y:S05]  /*3710*/  @!P1 BRA `(.L_x_1194) ;  /* 0x0000049000009947 */ /* 0x000fea0003800000 */
[C---:B------:R-:W-:Y:S02]  /*3720*/  SHF.L.U32 R21, R44.reuse, 0x5, RZ ;  /* 0x000000052c157819 */ /* 0x040fe400000006ff */
[----:B------:R-:W-:Y:S02]  /*3730*/  LEA R23, R44, 0x40, 0x2 ;  /* 0x000000402c177811 */ /* 0x000fe400078e10ff */
[----:B------:R-:W-:Y:S02]  /*3740*/  SHF.R.S32.HI R20, RZ, 0x1f, R21 ;  /* 0x0000001fff147819 */ /* 0x000fe40000011415 */
[-C--:B------:R-:W-:Y:S01]  /*3750*/  IADD3 R49, P3, R28, R21.reuse, RZ ;  /* 0x000000151c317210 */ /* 0x080fe20007f7e0ff */
[----:B------:R-:W-:Y:S01]  /*3760*/  IMAD R23, R10, -0x4, R23 ;  /* 0xfffffffc0a177824 */ /* 0x000fe200078e0217 */
[----:B------:R-:W-:Y:S02]  /*3770*/  IADD3 R47, P4, R6, R21, RZ ;  /* 0x00000015062f7210 */ /* 0x000fe40007f9e0ff */
[----:B------:R-:W-:Y:S01]  /*3780*/  ISETP.NE.AND P1, PT, RZ, c[0x0][0x1ec], PT ;  /* 0x00007b00ff007a0c */ /* 0x000fe20003f25270 */
        /* <DEDUP_REMOVED lines=8> */
.L_x_1200:
[----:B------:R-:W-:Y:S02]  /*3810*/  SHF.R.S32.HI R53, RZ, 0x1f, R45 ;  /* 0x0000001fff357819 */ /* 0x000fe4000001142d */
[----:B------:R-:W-:-:S05]  /*3820*/  IADD3 R20, P3, R28, R45, RZ ;  /* 0x0000002d1c147210 */ /* 0x000fca0007f7e0ff */
[----:B------:R-:W-:Y:S01]  /*3830*/  IMAD.X R21, R30, 0x1, R53, P3 ;  /* 0x000000011e157824 */ /* 0x000fe200018e0635 */
[----:B---3--:R-:W-:-:S04]  /*3840*/  LEA R42, P3, R20, c[0x0][0x1a0], 0x2 ;  /* 0x00006800142a7a11 */ /* 0x008fc800078610ff */
[----:B------:R-:W-:Y:S01]  /*3850*/  LEA.HI.X R43, R20, c[0x0][0x1a4], R21, 0x2, P3 ;  /* 0x00006900142b7a11 */ /* 0x000fe200018f1415 */
[----:B------:R-:W-:Y:S01]  /*3860*/  IMAD.MOV.U32 R20, RZ, RZ, R48 ;  /* 0x000000ffff147224 */ /* 0x000fe200078e0030 */
[----:B------:R-:W-:-:S06]  /*3870*/  MOV R21, R49 ;  /* 0x0000003100157202 */ /* 0x000fcc0000000f00 */
        /* <DEDUP_REMOVED lines=11> */
[----:B------:R-:W-:Y:S02]  /*3930*/  @P0 FMUL.FTZ R23, R23, R27 ;  /* 0x0000001b17170220 */ /* 0x000fe40000410000 */
[----:B------:R-:W-:-:S02]  /*3940*/  IMAD.MOV.U32 R24, RZ, RZ, R46 ;  /* 0x000000ffff187224 */ /* 0x000fc400078e002e */
[----:B------:R-:W-:-:S05]  /*3950*/  IMAD.MOV.U32 R25, RZ, RZ, R47 ;  /* 0x000000ffff197224 */ /* 0x000fca00078e002f */
[----:B------:R1:W-:Y:S02]  /*3960*/  STG.E.128 [R24.64], R20 ;  /* 0x0000001418007986 */ /* 0x0003e4000c101d08 */
.L_x_1198:
        /* <DEDUP_REMOVED lines=22> */
.L_x_1199:
        /* <DEDUP_REMOVED lines=14> */
.L_x_1194:
[----:B------:R-:W-:Y:S05]  /*3bb0*/  BSYNC B0 ;  /* 0x0000000000007941 */ /* 0x000fea0003800000 */
.L_x_1193:
        /* <DEDUP_REMOVED lines=19> */
[----:B------:R-:W4:Y:S01]  /*3cf0*/  I2F.RP R22, R23 ;  /* 0x0000001700167306 */ /* 0x000f220000209400 */
[----:B------:R-:W-:Y:S02]  /*3d00*/  ISETP.GE.AND P3, PT, R32, RZ, PT ;  /* 0x000000ff2000720c */ /* 0x000fe40003f66270 */
[----:B------:R-:W-:-:S05]  /*3d10*/  ISETP.NE.AND P4, PT, RZ, c[0x0][0x1d4], PT ;  /* 0x00007500ff007a0c */ /* 0x000fca0003f85270 */
[----:B----4-:R-:W4:Y:S02]  /*3d20*/  MUFU.RCP R22, R22 ;  /* 0x0000001600167308 */ /* 0x010f240000001000 */
[----:B---34-:R-:W-:-:S06]  /*3d30*/  IADD3 R24, R22, 0xffffffe, RZ ;  /* 0x0ffffffe16187810 */ /* 0x018fcc0007ffe0ff */
[----:B------:R-:W3:Y:S02]  /*3d40*/  F2I.FTZ.U32.TRUNC.NTZ R21, R24 ;  /* 0x0000001800157305 */ /* 0x000ee4000021f000 */
[----:B---3--:R-:W-:-:S04]  /*3d50*/  IMAD.MOV R20, RZ, RZ, -R21 ;  /* 0x000000ffff147224 */ /* 0x008fc800078e0a15 */
        /* <DEDUP_REMOVED lines=12> */
[----:B------:R-:W-:-:S05]  /*3e20*/  @!P4 LOP3.LUT R20, RZ, c[0x0][0x1d4], RZ, 0x33, !PT ;  /* 0x00007500ff14ca12 */ /* 0x000fca00078e33ff */
        /* <DEDUP_REMOVED lines=19> */
.L_x_1207:
[C---:B-12--5:R-:W-:Y:S02]  /*3f60*/  FFMA.FTZ R16, R31.reuse, R20, R16 ;  /* 0x000000141f107223 */ /* 0x066fe40000010010 */
[C---:B------:R-:W-:Y:S02]  /*3f70*/  FFMA.FTZ R17, R31.reuse, R21, R17 ;  /* 0x000000151f117223 */ /* 0x040fe40000010011 */
[C---:B------:R-:W-:Y:S02]  /*3f80*/  FFMA.FTZ R18, R31.reuse, R22, R18 ;  /* 0x000000161f127223 */ /* 0x040fe40000010012 */
[----:B------:R-:W-:Y:S02]  /*3f90*/  FFMA.FTZ R19, R31, R23, R19 ;  /* 0x000000171f137223 */ /* 0x000fe40000010013 */
.L_x_1206:
[----:B------:R-:W-:Y:S05]  /*3fa0*/  BSYNC B2 ;  /* 0x0000000000027941 */ /* 0x000fea0003800000 */
.L_x_1205:
[----:B------:R-:W-:Y:S02]  /*3fb0*/  IADD3 R32, R32, 0x10, RZ ;  /* 0x0000001020207810 */ /* 0x000fe40007ffe0ff */
.L_x_1204:
[----:B------:R-:W-:Y:S05]  /*3fc0*/  BSYNC B1 ;  /* 0x0000000000017941 */ /* 0x000fea0003800000 */
.L_x_1203:
[----:B------:R-:W-:-:S13]  /*3fd0*/  LOP3.LUT P1, RZ, R0, 0xfffffff0, RZ, 0xc0, !PT ;  /* 0xfffffff000ff7812 */ /* 0x000fda000782c0ff */
[----:B------:R-:W-:Y:S05]  /*3fe0*/  @!P1 BRA `(.L_x_1202) ;  /* 0x0000074000009947 */ /* 0x000fea0003800000 */
[----:B------:R-:W-:Y:S01]  /*3ff0*/  IMAD.SHL.U32 R31, R10, 0x4, RZ ;  /* 0x000000040a1f7824 */ /* 0x000fe200078e00ff */
[C---:B---3--:R-:W-:Y:S01]  /*4000*/  LEA R43, R32.reuse, 0x200, 0x5 ;  /* 0x00000200202b7811 */ /* 0x048fe200078e28ff */
[----:B------:R-:W-:Y:S02]  /*4010*/  IMAD.MOV.U32 R0, RZ, RZ, RZ ;  /* 0x000000ffff007224 */ /* 0x000fe400078e00ff */
[----:B------:R-:W-:-:S03]  /*4020*/  IMAD R31, R32, 0x4, -R31 ;  /* 0x00000004201f7824 */ /* 0x000fc600078e0a1f */
.L_x_1214:
        /* <DEDUP_REMOVED lines=51> */
.L_x_1210:
[C---:B-12--5:R-:W-:Y:S02]  /*4360*/  FFMA.FTZ R16, R33.reuse, R20, R16 ;  /* 0x0000001421107223 */ /* 0x066fe40000010010 */
[C---:B------:R-:W-:Y:S02]  /*4370*/  FFMA.FTZ R17, R33.reuse, R21, R17 ;  /* 0x0000001521117223 */ /* 0x040fe40000010011 */
[C---:B------:R-:W-:Y:S02]  /*4380*/  FFMA.FTZ R18, R33.reuse, R22, R18 ;  /* 0x0000001621127223 */ /* 0x040fe40000010012 */
[----:B------:R-:W-:Y:S02]  /*4390*/  FFMA.FTZ R19, R33, R23, R19 ;  /* 0x0000001721137223 */ /* 0x000fe40000010013 */
.L_x_1209:
[----:B------:R-:W-:Y:S05]  /*43a0*/  BSYNC B1 ;  /* 0x0000000000017941 */ /* 0x000fea0003800000 */
.L_x_1208:
[----:B------:R-:W-:Y:S01]  /*43b0*/  IADD3 R27, R32, 0x10, RZ ;  /* 0x00000010201b7810 */ /* 0x000fe20007ffe0ff */
[----:B------:R-:W-:Y:S03]  /*43c0*/  BSSY B1, `(.L_x_1211) ;  /* 0x0000031000017945 */ /* 0x000fe60003800000 */
[----:B------:R-:W-:-:S13]  /*43d0*/  ISETP.GE.AND P1, PT, R27, c[0x0][0x1d4], PT ;  /* 0x000075001b007a0c */ /* 0x000fda0003f26270 */
        /* <DEDUP_REMOVED lines=43> */
.L_x_1213:
[C---:B-12--5:R-:W-:Y:S02]  /*4690*/  FFMA.FTZ R16, R33.reuse, R20, R16 ;  /* 0x0000001421107223 */ /* 0x066fe40000010010 */
[C---:B------:R-:W-:Y:S02]  /*46a0*/  FFMA.FTZ R17, R33.reuse, R21, R17 ;  /* 0x0000001521117223 */ /* 0x040fe40000010011 */
[C---:B------:R-:W-:Y:S02]  /*46b0*/  FFMA.FTZ R18, R33.reuse, R22, R18 ;  /* 0x0000001621127223 */ /* 0x040fe40000010012 */
[----:B------:R-:W-:Y:S02]  /*46c0*/  FFMA.FTZ R19, R33, R23, R19 ;  /* 0x0000001721137223 */ /* 0x000fe40000010013 */
.L_x_1212:
[----:B------:R-:W-:Y:S05]  /*46d0*/  BSYNC B1 ;  /* 0x0000000000017941 */ /* 0x000fea0003800000 */
.L_x_1211:
[----:B------:R-:W-:Y:S02]  /*46e0*/  IADD3 R32, R32, 0x20, RZ ;  /* 0x0000002020207810 */ /* 0x000fe40007ffe0ff */
[----:B------:R-:W-:Y:S02]  /*46f0*/  IADD3 R0, R0, 0x80, RZ ;  /* 0x0000008000007810 */ /* 0x000fe40007ffe0ff */
[----:B------:R-:W-:-:S02]  /*4700*/  ISETP.GE.AND P1, PT, R32, R5, PT ;  /* 0x000000052000720c */ /* 0x000fc40003f26270 */
[----:B------:R-:W-:-:S11]  /*4710*/  IADD3 R43, R43, 0x400, RZ ;  /* 0x000004002b2b7810 */ /* 0x000fd60007ffe0ff */
[----:B------:R-:W-:Y:S05]  /*4720*/  @!P1 BRA `(.L_x_1214) ;  /* 0xfffff90000009947 */ /* 0x000fea000383ffff */
.L_x_1202:
[----:B------:R-:W-:Y:S05]  /*4730*/  BSYNC B0 ;  /* 0x0000000000007941 */ /* 0x000fea0003800000 */
.L_x_1201:
[----:B------:R-:W-:Y:S01]  /*4740*/  BSSY B0, `(.L_x_1215) ;  /* 0x0000024000007945 */ /* 0x000fe20003800000 */
[----:B------:R-:W-:Y:S05]  /*4750*/  @P2 BRA `(.L_x_1216) ;  /* 0x0000022000002947 */ /* 0x000fea0003800000 */
[----:B------:R-:W-:-:S05]  /*4760*/  IMAD.SHL.U32 R0, R5, 0x20, RZ ;  /* 0x0000002005007824 */ /* 0x000fca00078e00ff */
[----:B0-----:R-:W-:-:S04]  /*4770*/  IADD3 R8, P1, R6, R0, RZ ;  /* 0x0000000006087210 */ /* 0x001fc80007f3e0ff */
[----:B------:R-:W-:Y:S02]  /*4780*/  LEA.HI.X.SX32 R21, R0, R29, 0x1, P1 ;  /* 0x0000001d00157211 */ /* 0x000fe400008f0eff */
[----:B------:R-:W-:-:S04]  /*4790*/  LEA R20, P1, R8, c[0x0][0x1a0], 0x2 ;  /* 0x0000680008147a11 */ /* 0x000fc800078210ff */
[----:B------:R-:W-:-:S06]  /*47a0*/  LEA.HI.X R21, R8, c[0x0][0x1a4], R21, 0x2, P1 ;  /* 0x0000690008157a11 */ /* 0x000fcc00008f1415 */
[----:B------:R-:W5:Y:S01]  /*47b0*/  LDG.E.128 R20, [R20.64] ;  /* 0x0000000814147981 */ /* 0x000f62000c1e1d00 */
[----:B------:R-:W-:Y:S01]  /*47c0*/  IMAD.IADD R5, R5, 0x1, -R10 ;  /* 0x0000000105057824 */ /* 0x000fe200078e0a0a */
[----:B------:R-:W-:-:S05]  /*47d0*/  ISETP.NE.AND P1, PT, RZ, c[0x0][0x1ec], PT ;  /* 0x00007b00ff007a0c */ /* 0x000fca0003f25270 */
[----:B------:R-:W0:Y:S08]  /*47e0*/  LDS R5, [R5.X4+0x120] ;  /* 0x0001200005057984 */ /* 0x000e300000004800 */
[----:B------:R-:W-:Y:S05]  /*47f0*/  @P1 BRA `(.L_x_1217) ;  /* 0x0000014000001947 */ /* 0x000fea0003800000 */
[----:B---3--:R-:W1:Y:S02]  /*4800*/  @P0 S2R R25, SR_CTAID.X ;  /* 0x0000000000190919 */ /* 0x008e640000002500 */
[----:B-1----:R-:W-:-:S02]  /*4810*/  @P0 IMAD R2, R2, c[0x0][0x1d8], R25 ;  /* 0x0000760002020a24 */ /* 0x002fc400078e0219 */
[----:B------:R-:W-:-:S03]  /*4820*/  @P0 IMAD.MOV.U32 R25, RZ, RZ, 0x4 ;  /* 0x00000004ff190424 */ /* 0x000fc600078e00ff */
[----:B------:R-:W-:-:S05]  /*4830*/  @P0 LEA R2, R2, R9, 0x5 ;  /* 0x0000000902020211 */ /* 0x000fca00078e28ff */
        /* <DEDUP_REMOVED lines=16> */
.L_x_1217:
[C---:B0----5:R-:W-:Y:S02]  /*4940*/  FFMA.FTZ R16, R5.reuse, R20, R16 ;  /* 0x0000001405107223 */ /* 0x061fe40000010010 */
[C---:B------:R-:W-:Y:S02]  /*4950*/  FFMA.FTZ R17, R5.reuse, R21, R17 ;  /* 0x0000001505117223 */ /* 0x040fe40000010011 */
[C---:B------:R-:W-:Y:S02]  /*4960*/  FFMA.FTZ R18, R5.reuse, R22, R18 ;  /* 0x0000001605127223 */ /* 0x040fe40000010012 */
[----:B------:R-:W-:Y:S02]  /*4970*/  FFMA.FTZ R19, R5, R23, R19 ;  /* 0x0000001705137223 */ /* 0x000fe40000010013 */
.L_x_1216:
[----:B------:R-:W-:Y:S05]  /*4980*/  BSYNC B0 ;  /* 0x0000000000007941 */ /* 0x000fea0003800000 */
.L_x_1215:
[----:B------:R-:W-:Y:S01]  /*4990*/  BAR.SYNC.DEFER_BLOCKING 0x0 ;  /* 0x0000000000007b1d */ /* 0x000fe20000010000 */
[----:B------:R-:W-:Y:S01]  /*49a0*/  LOP3.LUT R0, R3, 0xffffffc0, RZ, 0xc0, !PT ;  /* 0xffffffc003007812 */ /* 0x000fe200078ec0ff */
        /* <DEDUP_REMOVED lines=49> */
[----:B------:R-:W-:Y:S01]  /*4cc0*/  @P0 MOV R3, 0x4 ;  /* 0x0000000400030802 */ /* 0x000fe20000000f00 */
[----:B------:R-:W-:-:S04]  /*4cd0*/  @P0 IMAD.IADD R2, R4, 0x1, R9 ;  /* 0x0000000104020824 */ /* 0x000fc800078e0209 */
        /* <DEDUP_REMOVED lines=13> */
[----:B------:R-:W4:Y:S01]  /*4db0*/  F2I.S8.NTZ R18, R18 ;  /* 0x0000001200127305 */ /* 0x000f220000202100 */
[----:B0-----:R-:W-:-:S04]  /*4dc0*/  PRMT R0, R16, 0x8880, RZ ;  /* 0x0000888010007816 */ /* 0x001fc800000000ff */
[----:B------:R-:W-:-:S03]  /*4dd0*/  PRMT R0, R0, 0x7710, RZ ;  /* 0x0000771000007816 */ /* 0x000fc600000000ff */
[----:B------:R-:W0:Y:S01]  /*4de0*/  F2I.S8.NTZ R19, R19 ;  /* 0x0000001300137305 */ /* 0x000e220000202100 */
[----:B--2---:R-:W-:Y:S02]  /*4df0*/  PRMT R5, R17, 0x8880, RZ ;  /* 0x0000888011057816 */ /* 0x004fe400000000ff */
[----:B------:R-:W-:Y:S02]  /*4e00*/  LOP3.LUT R3, R0, 0xff, RZ, 0xc0, !PT ;  /* 0x000000ff00037812 */ /* 0x000fe400078ec0ff */
[----:B------:R-:W-:Y:S02]  /*4e10*/  PRMT R2, R5, 0x7710, RZ ;  /* 0x0000771005027816 */ /* 0x000fe400000000ff */
[----:B----4-:R-:W-:Y:S02]  /*4e20*/  PRMT R0, R18, 0x8880, RZ ;  /* 0x0000888012007816 */ /* 0x010fe400000000ff */
        /* <DEDUP_REMOVED lines=10> */
.L_x_1134:
[----:B------:R-:W-:Y:S01]  /*4ed0*/  HFMA2.MMA R80, -RZ, RZ, 0, 9.5367431640625e-07 ;  /* 0x00000010ff507435 */ /* 0x000fe200000001ff */
[----:B------:R-:W-:Y:S01]  /*4ee0*/  IMAD.MOV.U32 R21, RZ, RZ, R18 ;  /* 0x000000ffff157224 */ /* 0x000fe200078e0012 */
[----:B------:R-:W-:Y:S01]  /*4ef0*/  MOV R76, 0x4f30 ;  /* 0x00004f30004c7802 */ /* 0x000fe20000000f00 */
[----:B------:R-:W-:Y:S02]  /*4f00*/  IMAD.MOV.U32 R79, RZ, RZ, 0x1f ;  /* 0x0000001fff4f7424 */ /* 0x000fe400078e00ff */
[----:B------:R-:W-:Y:S02]  /*4f10*/  IMAD.MOV.U32 R82, RZ, RZ, -0x1 ;  /* 0xffffffffff527424 */ /* 0x000fe400078e00ff */
[----:B0-----:R-:W-:Y:S05]  /*4f20*/  CALL.REL.NOINC `($__internal_10_$__cuda_sm70_shflsync_bfly_p) ;  /* 0x0000044000007944 */ /* 0x001fea0003c00000 */
[----:B-1----:R-:W-:Y:S01]  /*4f30*/  IMAD.MOV.U32 R11, RZ, RZ, R21 ;  /* 0x000000ffff0b7224 */ /* 0x002fe200078e0015 */
[----:B0-----:R-:W-:Y:S05]  /*4f40*/  BRA `(.L_x_1218) ;  /* 0xffffbd6000007947 */ /* 0x001fea000383ffff */
.L_x_1135:
[----:B------:R-:W-:Y:S01]  /*4f50*/  IMAD.MOV.U32 R21, RZ, RZ, R18 ;  /* 0x000000ffff157224 */ /* 0x000fe200078e0012 */
[----:B------:R-:W-:Y:S01]  /*4f60*/  MOV R80, 0x8 ;  /* 0x0000000800507802 */ /* 0x000fe20000000f00 */
[----:B------:R-:W-:Y:S01]  /*4f70*/  IMAD.MOV.U32 R79, RZ, RZ, 0x1f ;  /* 0x0000001fff4f7424 */ /* 0x000fe200078e00ff */
[----:B------:R-:W-:Y:S01]  /*4f80*/  MOV R76, 0x4fb0 ;  /* 0x00004fb0004c7802 */ /* 0x000fe20000000f00 */
[----:B------:R-:W-:-:S02]  /*4f90*/  IMAD.MOV.U32 R82, RZ, RZ, -0x1 ;  /* 0xffffffffff527424 */ /* 0x000fc400078e00ff */
[----:B0-----:R-:W-:Y:S05]  /*4fa0*/  CALL.REL.NOINC `($__internal_10_$__cuda_sm70_shflsync_bfly_p) ;  /* 0x000003c000007944 */ /* 0x001fea0003c00000 */
[----:B-1----:R-:W-:Y:S01]  /*4fb0*/  FADD.FTZ R18, R18, R21 ;  /* 0x0000001512127221 */ /* 0x002fe20000010000 */
[----:B0-----:R-:W-:Y:S01]  /*4fc0*/  MOV R82, 0xffffffff ;  /* 0xffffffff00527802 */ /* 0x001fe20000000f00 */
[----:B------:R-:W-:Y:S01]  /*4fd0*/  IMAD.MOV.U32 R80, RZ, RZ, 0x4 ;  /* 0x00000004ff507424 */ /* 0x000fe200078e00ff */
[----:B------:R-:W-:Y:S01]  /*4fe0*/  MOV R76, 0x5020 ;  /* 0x00005020004c7802 */ /* 0x000fe20000000f00 */
[----:B------:R-:W-:-:S02]  /*4ff0*/  IMAD.MOV.U32 R79, RZ, RZ, 0x1f ;  /* 0x0000001fff4f7424 */ /* 0x000fc400078e00ff */
[----:B------:R-:W-:Y:S02]  /*5000*/  IMAD.MOV.U32 R21, RZ, RZ, R18 ;  /* 0x000000ffff157224 */ /* 0x000fe400078e0012 */
[----:B------:R-:W-:Y:S05]  /*5010*/  CALL.REL.NOINC `($__internal_10_$__cuda_sm70_shflsync_bfly_p) ;  /* 0x0000035000007944 */ /* 0x000fea0003c00000 */
[----:B-1----:R-:W-:Y:S01]  /*5020*/  FADD.FTZ R18, R18, R21 ;  /* 0x0000001512127221 */ /* 0x002fe20000010000 */
[----:B------:R-:W-:Y:S01]  /*5030*/  MOV R76, 0x5090 ;  /* 0x00005090004c7802 */ /* 0x000fe20000000f00 */
[----:B0-----:R-:W-:Y:S02]  /*5040*/  IMAD.MOV.U32 R80, RZ, RZ, 0x2 ;  /* 0x00000002ff507424 */ /* 0x001fe400078e00ff */
[----:B------:R-:W-:Y:S01]  /*5050*/  IMAD.MOV.U32 R79, RZ, RZ, 0x1f ;  /* 0x0000001fff4f7424 */ /* 0x000fe200078e00ff */
[----:B------:R-:W-:Y:S01]  /*5060*/  MOV R21, R18 ;  /* 0x0000001200157202 */ /* 0x000fe20000000f00 */
[----:B------:R-:W-:Y:S02]  /*5070*/  IMAD.MOV.U32 R82, RZ, RZ, -0x1 ;  /* 0xffffffffff527424 */ /* 0x000fe400078e00ff */
[----:B------:R-:W-:Y:S05]  /*5080*/  CALL.REL.NOINC `($__internal_10_$__cuda_sm70_shflsync_bfly_p) ;  /* 0x000002e000007944 */ /* 0x000fea0003c00000 */
[----:B-1----:R-:W-:Y:S01]  /*5090*/  FADD.FTZ R13, R18, R21 ;  /* 0x00000015120d7221 */ /* 0x002fe20000010000 */
[----:B------:R-:W-:Y:S01]  /*50a0*/  MOV R76, 0x5100 ;  /* 0x00005100004c7802 */ /* 0x000fe20000000f00 */
[----:B0-----:R-:W-:Y:S02]  /*50b0*/  IMAD.MOV.U32 R80, RZ, RZ, 0x1 ;  /* 0x00000001ff507424 */ /* 0x001fe400078e00ff */
[----:B------:R-:W-:-:S02]  /*50c0*/  IMAD.MOV.U32 R79, RZ, RZ, 0x1f ;  /* 0x0000001fff4f7424 */ /* 0x000fc400078e00ff */
[----:B------:R-:W-:Y:S02]  /*50d0*/  IMAD.MOV.U32 R82, RZ, RZ, -0x1 ;  /* 0xffffffffff527424 */ /* 0x000fe400078e00ff */
[----:B------:R-:W-:Y:S02]  /*50e0*/  IMAD.MOV.U32 R21, RZ, RZ, R13 ;  /* 0x000000ffff157224 */ /* 0x000fe400078e000d */
[----:B------:R-:W-:Y:S05]  /*50f0*/  CALL.REL.NOINC `($__internal_10_$__cuda_sm70_shflsync_bfly_p) ;  /* 0x0000027000007944 */ /* 0x000fea0003c00000 */
[----:B-1----:R-:W-:Y:S01]  /*5100*/  MOV R16, R21 ;  /* 0x0000001500107202 */ /* 0x002fe20000000f00 */
[----:B0-----:R-:W-:Y:S05]  /*5110*/  BRA `(.L_x_1219) ;  /* 0xffffbc2000007947 */ /* 0x001fea000383ffff */
.L_x_1156:
[----:B------:R-:W-:Y:S01]  /*5120*/  IMAD.MOV.U32 R21, RZ, RZ, R84 ;  /* 0x000000ffff157224 */ /* 0x000fe200078e0054 */
[----:B------:R-:W-:Y:S01]  /*5130*/  MOV R76, 0x5180 ;  /* 0x00005180004c7802 */ /* 0x000fe20000000f00 */
[----:B0-----:R-:W-:Y:S02]  /*5140*/  IMAD.MOV.U32 R80, RZ, RZ, 0x1 ;  /* 0x00000001ff507424 */ /* 0x001fe400078e00ff */
[----:B------:R-:W-:Y:S02]  /*5150*/  IMAD.MOV.U32 R79, RZ, RZ, 0x1f ;  /* 0x0000001fff4f7424 */ /* 0x000fe400078e00ff */
[----:B------:R-:W-:Y:S02]  /*5160*/  IMAD.MOV.U32 R82, RZ, RZ, -0x1 ;  /* 0xffffffffff527424 */ /* 0x000fe400078e00ff */
[----:B------:R-:W-:Y:S05]  /*5170*/  CALL.REL.NOINC `($__internal_10_$__cuda_sm70_shflsync_bfly_p) ;  /* 0x000001f000007944 */ /* 0x000fea0003c00000 */
[----:B01----:R-:W-:Y:S05]  /*5180*/  BRA `(.L_x_1220) ;  /* 0xffffcee000007947 */ /* 0x003fea000383ffff */
.L_x_1160:
[----:B------:R-:W-:Y:S01]  /*5190*/  MOV R21, R11 ;  /* 0x0000000b00157202 */ /* 0x000fe20000000f00 */
[----:B------:R-:W-:Y:S01]  /*51a0*/  IMAD.MOV.U32 R80, RZ, RZ, 0x10 ;  /* 0x00000010ff507424 */ /* 0x000fe200078e00ff */
[----:B------:R-:W-:Y:S01]  /*51b0*/  MOV R76, 0x51f0 ;  /* 0x000051f0004c7802 */ /* 0x000fe20000000f00 */
[----:B------:R-:W-:-:S02]  /*51c0*/  IMAD.MOV.U32 R79, RZ, RZ, 0x1f ;  /* 0x0000001fff4f7424 */ /* 0x000fc400078e00ff */
[----:B------:R-:W-:Y:S02]  /*51d0*/  IMAD.MOV.U32 R82, RZ, RZ, -0x1 ;  /* 0xffffffffff527424 */ /* 0x000fe400078e00ff */
[----:B--234-:R-:W-:Y:S05]  /*51e0*/  CALL.REL.NOINC `($__internal_10_$__cuda_sm70_shflsync_bfly_p) ;  /* 0x0000018000007944 */ /* 0x01cfea0003c00000 */
[----:B-1----:R-:W-:Y:S01]  /*51f0*/  IMAD.MOV.U32 R6, RZ, RZ, R21 ;  /* 0x000000ffff067224 */ /* 0x002fe200078e0015 */
[----:B0-----:R-:W-:Y:S05]  /*5200*/  BRA `(.L_x_1221) ;  /* 0xffffd07000007947 */ /* 0x001fea000383ffff */
.L_x_1161:
[----:B------:R-:W-:Y:S01]  /*5210*/  MOV R21, R14 ;  /* 0x0000000e00157202 */ /* 0x000fe20000000f00 */
[----:B------:R-:W-:Y:S01]  /*5220*/  IMAD.MOV.U32 R80, RZ, RZ, 0x8 ;  /* 0x00000008ff507424 */ /* 0x000fe200078e00ff */
[----:B------:R-:W-:Y:S01]  /*5230*/  MOV R76, 0x5270 ;  /* 0x00005270004c7802 */ /* 0x000fe20000000f00 */
[----:B------:R-:W-:Y:S02]  /*5240*/  IMAD.MOV.U32 R79, RZ, RZ, 0x1f ;  /* 0x0000001fff4f7424 */ /* 0x000fe400078e00ff */
[----:B------:R-:W-:Y:S02]  /*5250*/  IMAD.MOV.U32 R82, RZ, RZ, -0x1 ;  /* 0xffffffffff527424 */ /* 0x000fe400078e00ff */
[----:B0-234-:R-:W-:Y:S05]  /*5260*/  CALL.REL.NOINC `($__internal_10_$__cuda_sm70_shflsync_bfly_p) ;  /* 0x0000010000007944 */ /* 0x01dfea0003c00000 */
[----:B-1----:R-:W-:Y:S01]  /*5270*/  FMNMX.FTZ R14, R14, R21, !PT ;  /* 0x000000150e0e7209 */ /* 0x002fe20007810000 */
[----:B0-----:R-:W-:Y:S01]  /*5280*/  HFMA2.MMA R79, -RZ, RZ, 0, 1.847743988037109375e-06 ;  /* 0x0000001fff4f7435 */ /* 0x001fe200000001ff */
[----:B------:R-:W-:Y:S01]  /*5290*/  IMAD.MOV.U32 R80, RZ, RZ, 0x4 ;  /* 0x00000004ff507424 */ /* 0x000fe200078e00ff */
[----:B------:R-:W-:Y:S01]  /*52a0*/  MOV R76, 0x52e0 ;  /* 0x000052e0004c7802 */ /* 0x000fe20000000f00 */
[----:B------:R-:W-:-:S02]  /*52b0*/  IMAD.MOV.U32 R82, RZ, RZ, -0x1 ;  /* 0xffffffffff527424 */ /* 0x000fc400078e00ff */
[----:B------:R-:W-:Y:S02]  /*52c0*/  IMAD.MOV.U32 R21, RZ, RZ, R14 ;  /* 0x000000ffff157224 */ /* 0x000fe400078e000e */
[----:B------:R-:W-:Y:S05]  /*52d0*/  CALL.REL.NOINC `($__internal_10_$__cuda_sm70_shflsync_bfly_p) ;  /* 0x0000009000007944 */ /* 0x000fea0003c00000 */
[----:B-1----:R-:W-:Y:S01]  /*52e0*/  FMNMX.FTZ R11, R14, R21, !PT ;  /* 0x000000150e0b7209 */ /* 0x002fe20007810000 */
[----:B0-----:R-:W-:Y:S01]  /*52f0*/  IMAD.MOV.U32 R80, RZ, RZ, 0x2 ;  /* 0x00000002ff507424 */ /* 0x001fe200078e00ff */
[----:B------:R-:W-:Y:S01]  /*5300*/  MOV R82, 0xffffffff ;  /* 0xffffffff00527802 */ /* 0x000fe20000000f00 */
[----:B------:R-:W-:Y:S01]  /*5310*/  IMAD.MOV.U32 R79, RZ, RZ, 0x1f ;  /* 0x0000001fff4f7424 */ /* 0x000fe200078e00ff */
[----:B------:R-:W-:Y:S01]  /*5320*/  MOV R76, 0x5350 ;  /* 0x00005350004c7802 */ /* 0x000fe20000000f00 */
[----:B------:R-:W-:Y:S02]  /*5330*/  IMAD.MOV.U32 R21, RZ, RZ, R11 ;  /* 0x000000ffff157224 */ /* 0x000fe400078e000b */
[----:B------:R-:W-:Y:S05]  /*5340*/  CALL.REL.NOINC `($__internal_10_$__cuda_sm70_shflsync_bfly_p) ;  /* 0x0000002000007944 */ /* 0x000fea0003c00000 */
[----:B-1----:R-:W-:Y:S01]  /*5350*/  IMAD.MOV.U32 R12, RZ, RZ, R21 ;  /* 0x000000ffff0c7224 */ /* 0x002fe200078e0015 */
[----:B0-----:R-:W-:Y:S05]  /*5360*/  BRA `(.L_x_1222) ;  /* 0xffffcf8000007947 */ /* 0x001fea000383ffff */
        .weak           $__internal_10_$__cuda_sm70_shflsync_bfly_p
        .type           $__internal_10_$__cuda_sm70_shflsync_bfly_p,@function
        .size           $__internal_10_$__cuda_sm70_shflsync_bfly_p,(.L_x_2218 - $__internal_10_$__cuda_sm70_shflsync_bfly_p)
$__internal_10_$__cuda_sm70_shflsync_bfly_p:
[----:B------:R-:W-:Y:S01]  /*5370*/  IMAD.MOV.U32 R77, RZ, RZ, 0x0 ;  /* 0x00000000ff4d7424 */ /* 0x000fe200078e00ff */
[----:B------:R-:W-:Y:S04]  /*5380*/  WARPSYNC R82 ;  /* 0x0000005200007348 */ /* 0x000fe80003800000 */
[----:B------:R0:W1:Y:S01]  /*5390*/  SHFL.BFLY PT, R21, R21, R80, R79 ;  /* 0x0c00005015157389 */ /* 0x00006200000e004f */
[----:B------:R-:W-:Y:S05]  /*53a0*/  RET.REL.NODEC R76 `(_ZN4mmha33masked_multihead_attention_kernelIfLi32ELi32ELi2ELi8ELi128ELb1ELb0EEEv26Multihead_attention_paramsIT_XT5_EE) ;  /* 0xffffac504c007950 */ /* 0x000fea0003c3ffff */
.L_x_1223:
        /* <DEDUP_REMOVED lines=13> */
.L_x_2218:


//--------------------- .text._ZN4mmha33masked_multihead_attention_kernelIfLi32ELi32ELi4ELi8ELi64ELb1ELb0EEEv26Multihead_attention_paramsIT_XT5_EE --------------------------
	.section	.text._ZN4mmha33masked_multihead_attention_kernelIfLi32ELi32ELi4ELi8ELi64ELb1ELb0EEEv26Multihead_attention_paramsIT_XT5_EE,"ax",@progbits
	.sectioninfo	@"SHI_REGISTERS=64"
	.align	128
        .global         _ZN4mmha33masked_multihead_attention_kernelIfLi32ELi32ELi4ELi8ELi64ELb1ELb0EEEv26Multihead_attention_paramsIT_XT5_EE
        .type           _ZN4mmha33masked_multihead_attention_kernelIfLi32ELi32ELi4ELi8ELi64ELb1ELb0EEEv26Multihead_attention_paramsIT_XT5_EE,@function
        .size           _ZN4mmha33masked_multihead_attention_kernelIfLi32ELi32ELi4ELi8ELi64ELb1ELb0EEEv26Multihead_attention_paramsIT_XT5_EE,(.L_x_2219 - _ZN4mmha33masked_multihead_attention_kernelIfLi32ELi32ELi4ELi8ELi64ELb1ELb0EEEv26Multihead_attention_paramsIT_XT5_EE)
        .other          _ZN4mmha33masked_multihead_attention_kernelIfLi32ELi32ELi4ELi8ELi64ELb1ELb0EEEv26Multihead_attention_paramsIT_XT5_EE,@"STO_CUDA_ENTRY STV_DEFAULT"
_ZN4mmha33masked_multihead_attention_kernelIfLi32ELi32ELi4ELi8ELi64ELb1ELb0EEEv26Multihead_attention_paramsIT_XT5_EE:
.text._ZN4mmha33masked_multihead_attention_kernelIfLi32ELi32ELi4ELi8ELi64ELb1ELb0EEEv26Multihead_attention_paramsIT_XT5_EE:
        /* <DEDUP_REMOVED lines=11> */
.L_x_1224:
[----:B------:R-:W-:Y:S01]  /*00b0*/  IABS R5, c[0x0][0x1d0] ;  /* 0x0000740000057a13 */ /* 0x000fe20000000000 */
[----:B------:R-:W-:Y:S01]  /*00c0*/  IMAD.MOV.U32 R9, RZ, RZ, 0x4 ;  /* 0x00000004ff097424 */ /* 0x000fe200078e00ff */
[----:B0-----:R-:W-:Y:S02]  /*00d0*/  IABS R8, R4 ;  /* 0x0000000400087213 */ /* 0x001fe40000000000 */
[----:B------:R-:W0:Y:S01]  /*00e0*/  I2F.RP R0, R5 ;  /* 0x0000000500007306 */ /* 0x000e220000209400 */
[----:B------:R-:W-:Y:S02]  /*00f0*/  ISETP.NE.AND P2, PT, RZ, c[0x0][0x1d0], PT ;  /* 0x00007400ff007a0c */ /* 0x000fe40003f45270 */
[----:B------:R-:W-:-:S05]  /*0100*/  ISETP.NE.AND P3, PT, RZ, c[0x0][0x1ec], PT ;  /* 0x00007b00ff007a0c */ /* 0x000fca0003f65270 */
[----:B0-----:R-:W0:Y:S02]  /*0110*/  MUFU.RCP R0, R0 ;  /* 0x0000000000007308 */ /* 0x001e240000001000 */
[----:B0-----:R-:W-:-:S06]  /*0120*/  IADD3 R2, R0, 0xffffffe, RZ ;  /* 0x0ffffffe00027810 */ /* 0x001fcc0007ffe0ff */
[----:B------:R0:W1:Y:S02]  /*0130*/  F2I.FTZ.U32.TRUNC.NTZ R3, R2 ;  /* 0x0000000200037305 */ /* 0x000064000021f000 */
[----:B0-----:R-:W-:Y:S02]  /*0140*/  IMAD.MOV.U32 R2, RZ, RZ, RZ ;  /* 0x000000ffff027224 */ /* 0x001fe400078e00ff */
[----:B-1----:R-:W-:-:S04]  /*0150*/  IMAD.MOV R6, RZ, RZ, -R3 ;  /* 0x000000ffff067224 */ /* 0x002fc800078e0a03 */
[----:B------:R-:W-:-:S04]  /*0160*/  IMAD R7, R6, R5, RZ ;  /* 0x0000000506077224 */ /* 0x000fc800078e02ff */
[----:B------:R-:W-:-:S06]  /*0170*/  IMAD.HI.U32 R3, R3, R7, R2 ;  /* 0x0000000703037227 */ /* 0x000fcc00078e0002 */
        /* <DEDUP_REMOVED lines=25> */
[----:B------:R-:W-:Y:S02]  /*0310*/  PLOP3.LUT P1, PT, P1, PT, PT, 0x8, 0x0 ;  /* 0x000000000000781c */ /* 0x000fe40000f2e170 */
[----:B------:R-:W-:-:S04]  /*0320*/  ISETP.NE.U32.AND P4, PT, RZ, c[0x0][0x170], PT ;  /* 0x00005c00ff007a0c */ /* 0x000fc80003f85070 */
[----:B------:R-:W-:-:S05]  /*0330*/  ISETP.NE.AND.EX P4, PT, RZ, c[0x0][0x174], PT, P4 ;  /* 0x00005d00ff007a0c */ /* 0x000fca0003f85340 */
[----:B------:R-:W-:Y:S02]  /*0340*/  @!P2 PLOP3.LUT P1, PT, PT, PT, PT, 0x80, 0x0 ;  /* 0x000000000000a81c */ /* 0x000fe40003f2f070 */
[----:B------:R-:W-:Y:S02]  /*0350*/  ISETP.GT.OR P4, PT, R0, 0x1f, !P4 ;  /* 0x0000001f0000780c */ /* 0x000fe40006784670 */
[----:B------:R-:W-:Y:S01]  /*0360*/  ISETP.NE.U32.AND P6, PT, RZ, c[0x0][0x1f8], PT ;  /* 0x00007e00ff007a0c */ /* 0x000fe20003fc5070 */
[----:B0-----:R-:W-:-:S03]  /*0370*/  IMAD.SHL.U32 R23, R25, 0x20, RZ ;  /* 0x0000002019177824 */ /* 0x001fc600078e00ff */
[----:B------:R-:W-:-:S05]  /*0380*/  ISETP.NE.AND.EX P6, PT, RZ, c[0x0][0x1fc], PT, P6 ;  /* 0x00007f00ff007a0c */ /* 0x000fca0003fc5360 */
[----:B------:R-:W-:Y:S01]  /*0390*/  PLOP3.LUT P5, PT, P0, P1, PT, 0x80, 0x0 ;  /* 0x000000000000781c */ /* 0x000fe200007a3070 */
[----:B------:R-:W-:Y:S01]  /*03a0*/  IMAD.IADD R16, R23, 0x1, R0 ;  /* 0x0000000117107824 */ /* 0x000fe200078e0200 */
[----:B-1----:R-:W-:-:S03]  /*03b0*/  CS2R R12, SRZ ;  /* 0x00000000000c7805 */ /* 0x002fc6000001ff00 */
[----:B------:R-:W-:-:S04]  /*03c0*/  @!P4 IMAD.WIDE R2, R16, R9, c[0x0][0x170] ;  /* 0x00005c001002c625 */ /* 0x000fc800078e0209 */
[----:B------:R-:W-:Y:S01]  /*03d0*/  @!P2 IMAD.WIDE R16, R16, R9, c[0x0][0x180] ;  /* 0x000060001010a625 */ /* 0x000fe200078e0209 */
[----:B------:R-:W-:-:S04]  /*03e0*/  SHF.R.S32.HI R19, RZ, 0x1f, R4 ;  /* 0x0000001fff137819 */ /* 0x000fc80000011404 */
[----:B------:R0:W5:Y:S01]  /*03f0*/  @!P2 LDG.E R13, [R16.64] ;  /* 0x00000008100da981 */ /* 0x000162000c1e1900 */
[----:B------:R-:W-:-:S04]  /*0400*/  @P6 LEA R20, P2, R4, c[0x0][0x1f8], 0x2 ;  /* 0x00007e0004146a11 */ /* 0x000fc800078410ff */
[----:B------:R-:W-:Y:S01]  /*0410*/  @P6 LEA.HI.X R21, R4, c[0x0][0x1fc], R19, 0x2, P2 ;  /* 0x00007f0004156a11 */ /* 0x000fe200010f1413 */
[----:B------:R-:W-:Y:S01]  /*0420*/  IMAD.MOV.U32 R5, RZ, RZ, RZ ;  /* 0x000000ffff057224 */ /* 0x000fe200078e00ff */
[----:B------:R-:W-:-:S05]  /*0430*/  IABS R29, c[0x0][0x1d4] ;  /* 0x00007500001d7a13 */ /* 0x000fca0000000000 */
[----:B------:R1:W5:Y:S01]  /*0440*/  @!P4 LDG.E R5, [R2.64] ;  /* 0x000000080205c981 */ /* 0x000362000c1e1900 */
[----:B---3--:R-:W-:-:S04]  /*0450*/  @P5 IMAD R15, R34, c[0x0][0x1d8], R25 ;  /* 0x00007600220f5a24 */ /* 0x008fc800078e0219 */
[----:B------:R-:W-:-:S04]  /*0460*/  @P5 IMAD R18, R15, 0x20, R0 ;  /* 0x000000200f125824 */ /* 0x000fc800078e0200 */
[----:B------:R-:W-:-:S05]  /*0470*/  @P5 IMAD.WIDE R18, R18, R9, c[0x0][0x230] ;  /* 0x00008c0012125625 */ /* 0x000fca00078e0209 */
[----:B------:R3:W5:Y:S01]  /*0480*/  @P5 LDG.E R27, [R18.64] ;  /* 0x00000008121b5981 */ /* 0x000762000c1e1900 */
[----:B-1----:R-:W1:Y:S01]  /*0490*/  I2F.RP R2, R29 ;  /* 0x0000001d00027306 */ /* 0x002e620000209400 */
[----:B------:R-:W-:Y:S02]  /*04a0*/  SHF.R.S32.HI R7, RZ, 0x1f, R0 ;  /* 0x0000001fff077819 */ /* 0x000fe40000011400 */
[----:B------:R-:W-:Y:S02]  /*04b0*/  ISETP.GT.AND P4, PT, R0, 0x1f, PT ;  /* 0x0000001f0000780c */ /* 0x000fe40003f84270 */
[----:B------:R-:W-:-:S03]  /*04c0*/  LEA.HI R7, R7, R0, RZ, 0x2 ;  /* 0x0000000007077211 */ /* 0x000fc600078f10ff */
[----:B-1----:R-:W0:Y:S01]  /*04d0*/  MUFU.RCP R2, R2 ;  /* 0x0000000200027308 */ /* 0x002e220000001000 */
[----:B------:R-:W-:Y:S01]  /*04e0*/  LOP3.LUT R24, R7, 0xfffffffc, RZ, 0xc0, !PT ;  /* 0xfffffffc07187812 */ /* 0x000fe200078ec0ff */
[----:B------:R-:W-:Y:S01]  /*04f0*/  IMAD R33, R4, c[0x0][0x1d8], R25 ;  /* 0x0000760004217a24 */ /* 0x000fe200078e0219 */
[----:B--2---:R-:W-:-:S03]  /*0500*/  IADD3 R32, R11, -0x1, RZ ;  /* 0xffffffff0b207810 */ /* 0x004fc60007ffe0ff */
[----:B------:R-:W-:Y:S02]  /*0510*/  IMAD.SHL.U32 R33, R33, 0x20, RZ ;  /* 0x0000002021217824 */ /* 0x000fe400078e00ff */
[----:B------:R-:W-:Y:S01]  /*0520*/  IMAD.IADD R43, R0, 0x1, -R24 ;  /* 0x00000001002b7824 */ /* 0x000fe200078e0a18 */
[----:B0-----:R-:W-:-:S04]  /*0530*/  IADD3 R16, R2, 0xffffffe, RZ ;  /* 0x0ffffffe02107810 */ /* 0x001fc80007ffe0ff */
[----:B------:R0:W1:Y:S01]  /*0540*/  F2I.FTZ.U32.TRUNC.NTZ R17, R16 ;  /* 0x0000001000117305 */ /* 0x000062000021f000 */
[----:B------:R-:W-:Y:S02]  /*0550*/  IMAD.IADD R8, R33, 0x1, R24 ;  /* 0x0000000121087824 */ /* 0x000fe400078e0218 */
[----:B------:R-:W-:-:S04]  /*0560*/  @!P4 IMAD R3, R32, 0x4, R43 ;  /* 0x000000042003c824 */ /* 0x000fc800078e022b */
[----:B------:R-:W-:Y:S01]  /*0570*/  @!P4 IMAD R14, R8, c[0x0][0x1d4], R3 ;  /* 0x00007500080eca24 */ /* 0x000fe200078e0203 */
[----:B------:R-:W-:Y:S01]  /*0580*/  HFMA2.MMA R3, -RZ, RZ, 0, 0 ;  /* 0x00000000ff037435 */ /* 0x000fe200000001ff */
[----:B0-----:R-:W-:Y:S02]  /*0590*/  IMAD.MOV.U32 R16, RZ, RZ, RZ ;  /* 0x000000ffff107224 */ /* 0x001fe400078e00ff */
[----:B-1----:R-:W-:-:S07]  /*05a0*/  IMAD.MOV R10, RZ, RZ, -R17 ;  /* 0x000000ffff0a7224 */ /* 0x002fce00078e0a11 */
[----:B------:R0:W5:Y:S02]  /*05b0*/  @P6 LDG.E R3, [R20.64] ;  /* 0x0000000814036981 */ /* 0x000164000c1e1900 */
[----:B0-----:R-:W-:Y:S01]  /*05c0*/  IMAD R21, R10, R29, RZ ;  /* 0x0000001d0a157224 */ /* 0x001fe200078e02ff */
[----:B------:R-:W-:-:S03]  /*05d0*/  IABS R10, R32 ;  /* 0x00000020000a7213 */ /* 0x000fc60000000000 */
[----:B------:R-:W-:-:S06]  /*05e0*/  IMAD.HI.U32 R17, R17, R21, R16 ;  /* 0x0000001511117227 */ /* 0x000fcc00078e0010 */
[----:B------:R-:W-:-:S04]  /*05f0*/  IMAD.HI.U32 R17, R17, R10, RZ ;  /* 0x0000000a11117227 */ /* 0x000fc800078e00ff */
[----:B------:R-:W-:-:S04]  /*0600*/  IMAD.MOV R17, RZ, RZ, -R17 ;  /* 0x000000ffff117224 */ /* 0x000fc800078e0a11 */
[----:B------:R-:W-:-:S05]  /*0610*/  IMAD R10, R29, R17, R10 ;  /* 0x000000111d0a7224 */ /* 0x000fca00078e020a */
[----:B------:R-:W-:Y:S01]  /*0620*/  ISETP.GT.U32.AND P2, PT, R29, R10, PT ;  /* 0x0000000a1d00720c */ /* 0x000fe20003f44070 */
[----:B------:R-:W-:Y:S01]  /*0630*/  @!P4 IMAD.WIDE R14, R14, R9, c[0x0][0x198] ;  /* 0x000066000e0ec625 */ /* 0x000fe200078e0209 */
[----:B------:R-:W-:Y:S03]  /*0640*/  BSSY B0, `(.L_x_1225) ;  /* 0x0000015000007945 */ /* 0x000fe60003800000 */
[----:B------:R-:W-:Y:S01]  /*0650*/  IMAD R2, R4, c[0x0][0x1c8], R23 ;  /* 0x0000720004027a24 */ /* 0x000fe200078e0217 */
[----:B------:R0:W5:Y:S01]  /*0660*/  @!P4 LDG.E R12, [R14.64] ;  /* 0x000000080e0cc981 */ /* 0x000162000c1e1900 */
[----:B------:R-:W-:-:S06]  /*0670*/  IMAD.MOV.U32 R20, RZ, RZ, RZ ;  /* 0x000000ffff147224 */ /* 0x000fcc00078e00ff */
[----:B------:R-:W-:Y:S01]  /*0680*/  @!P2 IMAD.IADD R10, R10, 0x1, -R29 ;  /* 0x000000010a0aa824 */ /* 0x000fe200078e0a1d */
[----:B------:R-:W-:-:S04]  /*0690*/  ISETP.NE.AND P2, PT, RZ, c[0x0][0x1c8], PT ;  /* 0x00007200ff007a0c */ /* 0x000fc80003f45270 */
[----:B0-----:R-:W-:Y:S01]  /*06a0*/  SEL R15, R33, R2, !P2 ;  /* 0x00000002210f7207 */ /* 0x001fe20005000000 */
[----:B------:R-:W-:Y:S05]  /*06b0*/  @P4 BRA `(.L_x_1226) ;  /* 0x000000d000004947 */ /* 0x000fea0003800000 */
[----:B---3--:R-:W-:Y:S02]  /*06c0*/  IMAD.MOV.U32 R2, RZ, RZ, c[0x0][0x258] ;  /* 0x00009600ff027624 */ /* 0x008fe400078e00ff */
        /* <DEDUP_REMOVED lines=12> */
.L_x_1226:
[----:B0--3--:R-:W-:Y:S05]  /*0790*/  BSYNC B0 ;  /* 0x0000000000007941 */ /* 0x009fea0003800000 */
.L_x_1225:
[----:B------:R-:W-:Y:S01]  /*07a0*/  ISETP.GT.U32.AND P2, PT, R29, R10, PT ;  /* 0x0000000a1d00720c */ /* 0x000fe20003f44070 */
[----:B------:R-:W-:Y:S01]  /*07b0*/  ULDC.U8 UR4, c[0x0][0x1e4] ;  /* 0x0000790000047ab9 */ /* 0x000fe20000000000 */
[----:B-----5:R-:W-:Y:S01]  /*07c0*/  @!P3 FADD.FTZ R12, R13, R12 ;  /* 0x0000000c0d0cb221 */ /* 0x020fe20000010000 */
[----:B------:R-:W-:Y:S01]  /*07d0*/  ISETP.NE.AND P6, PT, RZ, c[0x0][0x1d4], PT ;  /* 0x00007500ff007a0c */ /* 0x000fe20003fc5270 */
[----:B------:R-:W-:-:S02]  /*07e0*/  IMAD R4, R4, c[0x0][0x1d4], RZ ;  /* 0x0000750004047a24 */ /* 0x000fc400078e02ff */
[----:B------:R-:W-:Y:S01]  /*07f0*/  @P5 FMUL.FTZ R12, R12, R27 ;  /* 0x0000001b0c0c5220 */ /* 0x000fe20000410000 */
[----:B------:R-:W-:Y:S01]  /*0800*/  ISETP.NE.AND P5, PT, RZ, c[0x0][0x1ec], PT ;  /* 0x00007b00ff007a0c */ /* 0x000fe20003fa5270 */
[----:B------:R-:W-:Y:S01]  /*0810*/  FADD.FTZ R17, R5, R20 ;  /* 0x0000001405117221 */ /* 0x000fe20000010000 */
[----:B------:R-:W-:Y:S01]  /*0820*/  SHF.R.S32.HI R5, RZ, 0x1f, R4 ;  /* 0x0000001fff057819 */ /* 0x000fe20000011404 */
[----:B------:R-:W-:-:S03]  /*0830*/  IMAD R26, R6, c[0x0][0x1d8], RZ ;  /* 0x00007600061a7a24 */ /* 0x000fc600078e02ff */
[----:B------:R-:W-:Y:S01]  /*0840*/  @!P2 IMAD.IADD R10, R10, 0x1, -R29 ;  /* 0x000000010a0aa824 */ /* 0x000fe200078e0a1d */
[----:B------:R-:W-:-:S03]  /*0850*/  ISETP.GE.AND P2, PT, R32, RZ, PT ;  /* 0x000000ff2000720c */ /* 0x000fc60003f46270 */
[----:B------:R-:W-:Y:S02]  /*0860*/  IMAD.MOV.U32 R2, RZ, RZ, R10 ;  /* 0x000000ffff027224 */ /* 0x000fe400078e000a */
[----:B------:R-:W-:-:S08]  /*0870*/  IMAD.MOV.U32 R10, RZ, RZ, c[0x0][0x1e0] ;  /* 0x00007800ff0a7624 */ /* 0x000fd000078e00ff */
        /* <DEDUP_REMOVED lines=21> */
[----:B------:R-:W-:Y:S01]  /*09d0*/  IMAD R23, R16, R21, RZ ;  /* 0x0000001510177224 */ /* 0x000fe200078e02ff */
[----:B------:R-:W-:-:S03]  /*09e0*/  MOV R16, R18 ;  /* 0x0000001200107202 */ /* 0x000fc60000000f00 */
        /* <DEDUP_REMOVED lines=21> */
.L_x_1229:
[----:B------:R-:W-:Y:S05]  /*0b40*/  BSYNC B0 ;  /* 0x0000000000007941 */ /* 0x000fea0003800000 */
.L_x_1228:
[----:B------:R-:W-:Y:S06]  /*0b50*/  BAR.SYNC.DEFER_BLOCKING 0x0 ;  /* 0x0000000000007b1d */ /* 0x000fec0000010000 */
[----:B------:R-:W-:Y:S01]  /*0b60*/  BSSY B0, `(.L_x_1230) ;  /* 0x0000005000007945 */ /* 0x000fe20003800000 */
[----:B------:R-:W-:Y:S06]  /*0b70*/  BAR.SYNC.DEFER_BLOCKING 0x0 ;  /* 0x0000000000007b1d */ /* 0x000fec0000010000 */
[----:B------:R-:W-:Y:S05]  /*0b80*/  @!P1 BRA `(.L_x_1231) ;  /* 0x0000002000009947 */ /* 0x000fea0003800000 */
[----:B0-----:R0:W1:Y:S04]  /*0b90*/  @!P5 LDS R12, [R15] ;  /* 0x000000000f0cd984 */ /* 0x0010680000000800 */
[----:B------:R0:W2:Y:S02]  /*0ba0*/  LDS R17, [R6] ;  /* 0x0000000006117984 */ /* 0x0000a40000000800 */
.L_x_1231:
[----:B------:R-:W-:Y:S05]  /*0bb0*/  BSYNC B0 ;  /* 0x0000000000007941 */ /* 0x000fea0003800000 */
.L_x_1230:
[----:B------:R-:W-:Y:S06]  /*0bc0*/  BAR.SYNC.DEFER_BLOCKING 0x0 ;  /* 0x0000000000007b1d */ /* 0x000fec0000010000 */
.L_x_1227:
[----:B------:R-:W-:Y:S01]  /*0bd0*/  IADD3 R36, R11, -c[0x0][0x1d4], RZ ;  /* 0x800075000b247a10 */ /* 0x000fe20007ffe0ff */
[----:B------:R-:W-:Y:S01]  /*0be0*/  BSSY B0, `(.L_x_1232) ;  /* 0x0000018000007945 */ /* 0x000fe20003800000 */
[----:B------:R-:W-:-:S02]  /*0bf0*/  IMAD.MOV.U32 R10, RZ, RZ, RZ ;  /* 0x000000ffff0a7224 */ /* 0x000fc400078e00ff */
[----:B------:R-:W-:Y:S01]  /*0c00*/  IMNMX R36, RZ, R36, !PT ;  /* 0x00000024ff247217 */ /* 0x000fe20007800200 */
[----:B------:R-:W-:Y:S05]  /*0c10*/  @P4 BRA `(.L_x_1233) ;  /* 0x0000014000004947 */ /* 0x000fea0003800000 */
[----:B--2---:R2:W-:Y:S01]  /*0c20*/  STS [R0.X4+0x10], R17 ;  /* 0x0000101100007388 */ /* 0x0045e20000004800 */
[----:B------:R-:W-:Y:S05]  /*0c30*/  @P5 BRA `(.L_x_1234) ;  /* 0x0000005000005947 */ /* 0x000fea0003800000 */
[----:B0-----:R-:W-:Y:S01]  /*0c40*/  IMAD R15, R2, 0x4, R43 ;  /* 0x00000004020f7824 */ /* 0x001fe200078e022b */
[----:B------:R0:W-:Y:S03]  /*0c50*/  STS [R0.X4+0x90], R13 ;  /* 0x0000900d00007388 */ /* 0x0001e60000004800 */
[----:B------:R-:W-:-:S04]  /*0c60*/  IMAD R8, R8, c[0x0][0x1d4], R15 ;  /* 0x0000750008087a24 */ /* 0x000fc800078e020f */
[----:B------:R-:W-:-:S05]  /*0c70*/  IMAD.WIDE R8, R8, R9, c[0x0][0x198] ;  /* 0x0000660008087625 */ /* 0x000fca00078e0209 */
[----:B-1----:R0:W-:Y:S02]  /*0c80*/  STG.E [R8.64], R12 ;  /* 0x0000000c08007986 */ /* 0x0021e4000c101908 */
.L_x_1234:
[----:B-1----:R-:W-:Y:S01]  /*0c90*/  FMUL.FTZ R58, R12, R17 ;  /* 0x000000110c3a7220 */ /* 0x002fe20000410000 */
[----:B------:R-:W-:Y:S05]  /*0ca0*/  BRA.DIV ~URZ, `(.L_x_1235) ;  /* 0x00003f927f007947 */ /* 0x000fea000b800000 */
[----:B------:R1:W3:Y:S02]  /*0cb0*/  SHFL.BFLY PT, R59, R58, 0x10, 0x1f ;  /* 0x0e001f003a3b7f89 */ /* 0x0002e400000e0000 */
.L_x_1320:
[----:B-1-3--:R-:W-:Y:S01]  /*0cc0*/  FADD.FTZ R58, R58, R59 ;  /* 0x0000003b3a3a7221 */ /* 0x00afe20000010000 */
[----:B------:R-:W-:Y:S05]  /*0cd0*/  BRA.DIV ~URZ, `(.L_x_1236) ;  /* 0x00003fc27f007947 */ /* 0x000fea000b800000 */
[----:B0-----:R-:W0:Y:S02]  /*0ce0*/  SHFL.BFLY PT, R6, R58, 0x8, 0x1f ;  /* 0x0d001f003a067f89 */ /* 0x001e2400000e0000 */
[----:B0-----:R-:W-:-:S05]  /*0cf0*/  FADD.FTZ R6, R58, R6 ;  /* 0x000000063a067221 */ /* 0x001fca0000010000 */
[----:B------:R-:W0:Y:S02]  /*0d00*/  SHFL.BFLY PT, R9, R6, 0x4, 0x1f ;  /* 0x0c801f0006097f89 */ /* 0x000e2400000e0000 */
[----:B0-----:R-:W-:-:S05]  /*0d10*/  FADD.FTZ R9, R6, R9 ;  /* 0x0000000906097221 */ /* 0x001fca0000010000 */
[----:B------:R-:W0:Y:S02]  /*0d20*/  SHFL.BFLY PT, R8, R9, 0x2, 0x1f ;  /* 0x0c401f0009087f89 */ /* 0x000e2400000e0000 */
[----:B0-----:R-:W-:-:S05]  /*0d30*/  FADD.FTZ R58, R9, R8 ;  /* 0x00000008093a7221 */ /* 0x001fca0000010000 */
[----:B------:R0:W1:Y:S02]  /*0d40*/  SHFL.BFLY PT, R59, R58, 0x1, 0x1f ;  /* 0x0c201f003a3b7f89 */ /* 0x00006400000e0000 */
.L_x_1321:
[----:B-1----:R-:W-:Y:S02]  /*0d50*/  FADD.FTZ R10, R59, R58 ;  /* 0x0000003a3b0a7221 */ /* 0x002fe40000010000 */
.L_x_1233:
[----:B------:R-:W-:Y:S05]  /*0d60*/  BSYNC B0 ;  /* 0x0000000000007941 */ /* 0x000fea0003800000 */
.L_x_1232:
[----:B------:R-:W-:Y:S01]  /*0d70*/  ISETP.NE.AND P1, PT, R0, RZ, PT ;  /* 0x000000ff0000720c */ /* 0x000fe20003f25270 */
[----:B0-----:R-:W-:-:S12]  /*0d80*/  IMAD.MOV.U32 R6, RZ, RZ, -0x800001 ;  /* 0xff7fffffff067424 */ /* 0x001fd800078e00ff */
        /* <DEDUP_REMOVED lines=15> */
.L_x_1237:
[----:B------:R-:W-:Y:S01]  /*0e80*/  WARPSYNC 0xffffffff ;  /* 0xffffffff00007948 */ /* 0x000fe20003800000 */
[----:B------:R-:W-:Y:S01]  /*0e90*/  BAR.SYNC.DEFER_BLOCKING 0x0 ;  /* 0x0000000000007b1d */ /* 0x000fe20000010000 */
[----:B------:R-:W-:-:S05]  /*0ea0*/  ISETP.NE.AND P1, PT, RZ, c[0x0][0x1ec], PT ;  /* 0x00007b00ff007a0c */ /* 0x000fca0003f25270 */
[----:B------:R3:W4:Y:S04]  /*0eb0*/  LDS R8, [R43.X4+0x10] ;  /* 0x000010002b087984 */ /* 0x0007280000004800 */
[----:B------:R3:W0:Y:S04]  /*0ec0*/  LDS R9, [R43.X4+0x20] ;  /* 0x000020002b097984 */ /* 0x0006280000004800 */
[----:B------:R3:W2:Y:S04]  /*0ed0*/  LDS R10, [R43.X4+0x30] ;  /* 0x000030002b0a7984 */ /* 0x0006a80000004800 */
[----:B-1----:R3:W1:Y:S04]  /*0ee0*/  LDS R12, [R43.X4+0x40] ;  /* 0x000040002b0c7984 */ /* 0x0026680000004800 */
[----:B0-----:R3:W0:Y:S04]  /*0ef0*/  LDS R13, [R43.X4+0x50] ;  /* 0x000050002b0d7984 */ /* 0x0016280000004800 */
[----:B------:R3:W0:Y:S04]  /*0f00*/  LDS R14, [R43.X4+0x60] ;  /* 0x000060002b0e7984 */ /* 0x0006280000004800 */
[----:B------:R3:W0:Y:S04]  /*0f10*/  LDS R15, [R43.X4+0x70] ;  /* 0x000070002b0f7984 */ /* 0x0006280000004800 */
[----:B------:R3:W0:Y:S01]  /*0f20*/  LDS R16, [R43.X4+0x80] ;  /* 0x000080002b107984 */ /* 0x0006220000004800 */
[----:B------:R-:W-:Y:S05]  /*0f30*/  @P1 BRA `(.L_x_1238) ;  /* 0x0000008000001947 */ /* 0x000fea0003800000 */
[----:B--2---:R2:W3:Y:S04]  /*0f40*/  LDS R17, [R43.X4+0x90] ;  /* 0x000090002b117984 */ /* 0x0044e80000004800 */
[----:B------:R2:W4:Y:S04]  /*0f50*/  LDS R18, [R43.X4+0xa0] ;  /* 0x0000a0002b127984 */ /* 0x0005280000004800 */
[----:B------:R2:W1:Y:S04]  /*0f60*/  LDS R19, [R43.X4+0xb0] ;  /* 0x0000b0002b137984 */ /* 0x0004680000004800 */
[----:B------:R2:W0:Y:S04]  /*0f70*/  LDS R20, [R43.X4+0xc0] ;  /* 0x0000c0002b147984 */ /* 0x0004280000004800 */
[----:B------:R2:W0:Y:S04]  /*0f80*/  LDS R21, [R43.X4+0xd0] ;  /* 0x0000d0002b157984 */ /* 0x0004280000004800 */
[----:B------:R2:W0:Y:S04]  /*0f90*/  LDS R22, [R43.X4+0xe0] ;  /* 0x0000e0002b167984 */ /* 0x0004280000004800 */
[----:B------:R2:W0:Y:S04]  /*0fa0*/  LDS R23, [R43.X4+0xf0] ;  /* 0x0000f0002b177984 */ /* 0x0004280000004800 */
[----:B------:R2:W0:Y:S02]  /*0fb0*/  LDS R35, [R43.X4+0x100] ;  /* 0x000100002b237984 */ /* 0x0004240000004800 */
.L_x_1238:
        /* <DEDUP_REMOVED lines=12> */
[--C-:B------:R-:W-:Y:S01]  /*1080*/  SHF.R.S32.HI R30, RZ, 0x1f, R39.reuse ;  /* 0x0000001fff1e7819 */ /* 0x100fe20000011427 */
[----:B------:R-:W-:Y:S01]  /*1090*/  IMAD.MOV.U32 R29, RZ, RZ, 0x4 ;  /* 0x00000004ff1d7424 */ /* 0x000fe200078e00ff */
[--C-:B------:R-:W-:Y:S01]  /*10a0*/  IADD3 R48, P1, P2, R4, c[0x0][0x200], R39.reuse ;  /* 0x0000800004307a10 */ /* 0x100fe20007a3e027 */
[----:B------:R-:W-:Y:S01]  /*10b0*/  IMAD R26, R26, c[0x0][0x220], R39 ;  /* 0x000088001a1a7a24 */ /* 0x000fe200078e0227 */
[----:B------:R-:W-:Y:S01]  /*10c0*/  IADD3 R44, -R11, 0x1, RZ ;  /* 0x000000010b2c7810 */ /* 0x000fe20007ffe1ff */
[----:B------:R-:W-:Y:S01]  /*10d0*/  IMAD R42, R33, c[0x0][0x1d4], R43 ;  /* 0x00007500212a7a24 */ /* 0x000fe200078e022b */
[----:B------:R-:W-:Y:S01]  /*10e0*/  IADD3.X R49, R5, c[0x0][0x204], R30, P1, P2 ;  /* 0x0000810005317a10 */ /* 0x000fe20000fe441e */
[----:B------:R-:W-:-:S03]  /*10f0*/  IMAD.WIDE R40, R26, R29, c[0x0][0x218] ;  /* 0x000086001a287625 */ /* 0x000fc600078e021d */
[----:B------:R-:W-:Y:S01]  /*1100*/  SHF.R.S32.HI R45, RZ, 0x1f, R42 ;  /* 0x0000001fff2d7819 */ /* 0x000fe2000001142a */
[----:B------:R-:W-:Y:S01]  /*1110*/  IMAD R26, R34, c[0x0][0x1d8], R25 ;  /* 0x00007600221a7a24 */ /* 0x000fe200078e0219 */
[----:B------:R-:W-:Y:S01]  /*1120*/  MOV R38, R40 ;  /* 0x0000002800267202 */ /* 0x000fe20000000f00 */
[----:B------:R-:W-:Y:S01]  /*1130*/  IMAD.MOV.U32 R46, RZ, RZ, c[0x0][0x1e8] ;  /* 0x00007a00ff2e7624 */ /* 0x000fe200078e00ff */
[----:B------:R-:W-:Y:S01]  /*1140*/  IADD3 R40, R24, 0x110, RZ ;  /* 0x0000011018287810 */ /* 0x000fe20007ffe0ff */
[--C-:B------:R-:W-:Y:S02]  /*1150*/  IMAD R26, R26, 0x20, R43.reuse ;  /* 0x000000201a1a7824 */ /* 0x100fe400078e022b */
[----:B--23--:R-:W-:Y:S01]  /*1160*/  IMAD R43, R7, c[0x0][0x1d4], R43 ;  /* 0x00007500072b7a24 */ /* 0x00cfe200078e022b */
[----:B------:R-:W-:Y:S01]  /*1170*/  IADD3 R46, R46, c[0x0][0x210], RZ ;  /* 0x000084002e2e7a10 */ /* 0x000fe20007ffe0ff */
[----:B------:R-:W-:Y:S01]  /*1180*/  IMAD.WIDE R24, R25, R29, c[0x0][0x228] ;  /* 0x00008a0019187625 */ /* 0x000fe200078e021d */
[----:B------:R-:W-:-:S02]  /*1190*/  IADD3 R28, R26, 0x4, RZ ;  /* 0x000000041a1c7810 */ /* 0x000fc40007ffe0ff */
[----:B------:R-:W-:Y:S01]  /*11a0*/  SHF.R.S32.HI R47, RZ, 0x1f, R43 ;  /* 0x0000001fff2f7819 */ /* 0x000fe2000001142b */
[----:B------:R-:W-:-:S04]  /*11b0*/  IMAD.WIDE R26, R26, R29, c[0x0][0x230] ;  /* 0x00008c001a1a7625 */ /* 0x000fc800078e021d */
[----:B------:R-:W-:-:S04]  /*11c0*/  IMAD.WIDE R28, R28, R29, c[0x0][0x230] ;  /* 0x00008c001c1c7625 */ /* 0x000fc800078e021d */
.L_x_1261:
[----:B------:R-:W-:Y:S01]  /*11d0*/  IABS R58, c[0x0][0x1d4] ;  /* 0x00007500003a7a13 */ /* 0x000fe20000000000 */
[----:B------:R-:W-:-:S03]  /*11e0*/  IMAD.MOV.U32 R30, RZ, RZ, RZ ;  /* 0x000000ffff1e7224 */ /* 0x000fc600078e00ff */
[----:B------:R-:W2:Y:S08]  /*11f0*/  I2F.RP R59, R58 ;  /* 0x0000003a003b7306 */ /* 0x000eb00000209400 */
[----:B--2---:R-:W2:Y:S02]  /*1200*/  MUFU.RCP R59, R59 ;  /* 0x0000003b003b7308 */ /* 0x004ea40000001000 */
[----:B--2---:R-:W-:-:S06]  /*1210*/  IADD3 R60, R59, 0xffffffe, RZ ;  /* 0x0ffffffe3b3c7810 */ /* 0x004fcc0007ffe0ff */
[----:B------:R-:W2:Y:S02]  /*1220*/  F2I.FTZ.U32.TRUNC.NTZ R31, R60 ;  /* 0x0000003c001f7305 */ /* 0x000ea4000021f000 */
        /* <DEDUP_REMOVED lines=8> */
[----:B------:R-:W-:Y:S01]  /*12b0*/  @!P1 IMAD.IADD R31, R31, 0x1, -R58 ;  /* 0x000000011f1f9824 */ /* 0x000fe200078e0a3a */
[----:B------:R-:W-:-:S04]  /*12c0*/  ISETP.NE.U32.AND P1, PT, RZ, c[0x0][0x200], PT ;  /* 0x00008000ff007a0c */ /* 0x000fc80003f25070 */
[----:B------:R-:W-:Y:S02]  /*12d0*/  ISETP.NE.AND.EX P1, PT, RZ, c[0x0][0x204], PT, P1 ;  /* 0x00008100ff007a0c */ /* 0x000fe40003f25310 */
[----:B------:R-:W-:-:S11]  /*12e0*/  ISETP.GT.U32.AND P2, PT, R58, R31, PT ;  /* 0x0000001f3a00720c */ /* 0x000fd60003f44070 */
[----:B------:R-:W2:Y:S02]  /*12f0*/  @P1 LDG.E.U8 R30, [R48.64] ;  /* 0x00000008301e1981 */ /* 0x000ea4000c1e1100 */
[----:B------:R-:W-:Y:S01]  /*1300*/  @!P2 IMAD.IADD R31, R31, 0x1, -R58 ;  /* 0x000000011f1fa824 */ /* 0x000fe200078e0a3a */
[C---:B------:R-:W-:Y:S02]  /*1310*/  ISETP.GE.AND P2, PT, R39.reuse, R32, PT ;  /* 0x000000202700720c */ /* 0x040fe40003f46270 */
[----:B------:R-:W-:Y:S02]  /*1320*/  ISETP.GE.AND P3, PT, R39, RZ, PT ;  /* 0x000000ff2700720c */ /* 0x000fe40003f66270 */
[----:B------:R-:W-:Y:S01]  /*1330*/  ISETP.NE.AND P4, PT, RZ, c[0x0][0x1d4], PT ;  /* 0x00007500ff007a0c */ /* 0x000fe20003f85270 */
[----:B------:R-:W-:Y:S01]  /*1340*/  IMAD.MOV.U32 R58, RZ, RZ, R31 ;  /* 0x000000ffff3a7224 */ /* 0x000fe200078e001f */
[----:B------:R-:W-:Y:S09]  /*1350*/  BSSY B1, `(.L_x_1241) ;  /* 0x0000016000017945 */ /* 0x000ff20003800000 */
[----:B------:R-:W-:-:S02]  /*1360*/  @!P3 IMAD.MOV R58, RZ, RZ, -R58 ;  /* 0x000000ffff3ab224 */ /* 0x000fc400078e0a3a */
[----:B------:R-:W-:Y:S02]  /*1370*/  @!P4 LOP3.LUT R58, RZ, c[0x0][0x1d4], RZ, 0x33, !PT ;  /* 0x00007500ff3aca12 */ /* 0x000fe400078e33ff */
[----:B--2---:R-:W-:Y:S01]  /*1380*/  ISETP.NE.AND P1, PT, R30, RZ, P1 ;  /* 0x000000ff1e00720c */ /* 0x004fe20000f25270 */
[----:B------:R-:W-:Y:S07]  /*1390*/  @P2 BRA `(.L_x_1242) ;  /* 0x0000011000002947 */ /* 0x000fee0003800000 */
        /* <DEDUP_REMOVED lines=9> */
[----:B--2---:R-:W2:Y:S01]  /*1430*/  @P0 LDG.E R61, [R26.64] ;  /* 0x000000081a3d0981 */ /* 0x004ea2000c1e1900 */
[----:B------:R-:W-:Y:S01]  /*1440*/  IADD3 R31, P3, R42, R59, RZ ;  /* 0x0000003b2a1f7210 */ /* 0x000fe20007f7e0ff */
[----:B-----5:R-:W-:-:S04]  /*1450*/  FADD.FTZ R50, R17, R50 ;  /* 0x0000003211327221 */ /* 0x020fc80000010000 */
[----:B------:R-:W-:Y:S01]  /*1460*/  IMAD.X R60, R45, 0x1, R60, P3 ;  /* 0x000000012d3c7824 */ /* 0x000fe200018e063c */
[----:B------:R-:W-:-:S04]  /*1470*/  LEA R30, P3, R31, c[0x0][0x198], 0x2 ;  /* 0x000066001f1e7a11 */ /* 0x000fc800078610ff */
[----:B------:R-:W-:Y:S01]  /*1480*/  LEA.HI.X R31, R31, c[0x0][0x19c], R60, 0x2, P3 ;  /* 0x000067001f1f7a11 */ /* 0x000fe200018f143c */
[----:B--2---:R-:W-:-:S05]  /*1490*/  @P0 FMUL.FTZ R50, R50, R61 ;  /* 0x0000003d32320220 */ /* 0x004fca0000410000 */
[----:B------:R2:W-:Y:S03]  /*14a0*/  STG.E [R30.64], R50 ;  /* 0x000000321e007986 */ /* 0x0005e6000c101908 */
.L_x_1242:
[----:B--2---:R-:W-:Y:S05]  /*14b0*/  BSYNC B1 ;  /* 0x0000000000017941 */ /* 0x004fea0003800000 */
.L_x_1241:
        /* <DEDUP_REMOVED lines=13> */
[----:B----45:R-:W-:Y:S01]  /*1590*/  FADD.FTZ R51, R18, R51 ;  /* 0x0000003312337221 */ /* 0x030fe20000010000 */
[----:B------:R-:W-:-:S04]  /*15a0*/  IADD3 R31, P3, R42, R59, RZ ;  /* 0x0000003b2a1f7210 */ /* 0x000fc80007f7e0ff */
[----:B------:R-:W-:Y:S01]  /*15b0*/  IADD3.X R60, R45, R60, RZ, P3, !PT ;  /* 0x0000003c2d3c7210 */ /* 0x000fe20001ffe4ff */
[----:B--2---:R-:W-:Y:S01]  /*15c0*/  @P0 FMUL.FTZ R51, R51, R30 ;  /* 0x0000001e33330220 */ /* 0x004fe20000410000 */
[----:B------:R-:W-:-:S04]  /*15d0*/  LEA R30, P3, R31, c[0x0][0x198], 0x2 ;  /* 0x000066001f1e7a11 */ /* 0x000fc800078610ff */
[----:B------:R-:W-:-:S05]  /*15e0*/  LEA.HI.X R31, R31, c[0x0][0x19c], R60, 0x2, P3 ;  /* 0x000067001f1f7a11 */ /* 0x000fca00018f143c */
[----:B------:R2:W-:Y:S04]  /*15f0*/  STG.E [R30.64], R51 ;  /* 0x000000331e007986 */ /* 0x0005e8000c101908 */
.L_x_1244:
[----:B--2---:R-:W-:Y:S05]  /*1600*/  BSYNC B1 ;  /* 0x0000000000017941 */ /* 0x004fea0003800000 */
.L_x_1243:
        /* <DEDUP_REMOVED lines=12> */
[----:B--2---:R-:W2:Y:S01]  /*16d0*/  @P0 LDG.E R61, [R28.64+0x10] ;  /* 0x000010081c3d0981 */ /* 0x004ea2000c1e1900 */
[----:B------:R-:W-:Y:S01]  /*16e0*/  IADD3 R31, P3, R42, R59, RZ ;  /* 0x0000003b2a1f7210 */ /* 0x000fe20007f7e0ff */
[----:B-1---5:R-:W-:-:S04]  /*16f0*/  FADD.FTZ R52, R19, R52 ;  /* 0x0000003413347221 */ /* 0x022fc80000010000 */
[----:B------:R-:W-:Y:S01]  /*1700*/  IMAD.X R60, R45, 0x1, R60, P3 ;  /* 0x000000012d3c7824 */ /* 0x000fe200018e063c */
[----:B------:R-:W-:-:S04]  /*1710*/  LEA R30, P3, R31, c[0x0][0x198], 0x2 ;  /* 0x000066001f1e7a11 */ /* 0x000fc800078610ff */
[----:B------:R-:W-:Y:S01]  /*1720*/  LEA.HI.X R31, R31, c[0x0][0x19c], R60, 0x2, P3 ;  /* 0x000067001f1f7a11 */ /* 0x000fe200018f143c */
[----:B--2---:R-:W-:-:S05]  /*1730*/  @P0 FMUL.FTZ R52, R52, R61 ;  /* 0x0000003d34340220 */ /* 0x004fca0000410000 */
[----:B------:R1:W-:Y:S03]  /*1740*/  STG.E [R30.64], R52 ;  /* 0x000000341e007986 */ /* 0x0003e6000c101908 */
.L_x_1246:
[----:B--2---:R-:W-:Y:S05]  /*1750*/  BSYNC B1 ;  /* 0x0000000000017941 */ /* 0x004fea0003800000 */
.L_x_1245:
[----:B------:R-:W-:Y:S01]  /*1760*/  BSSY B1, `(.L_x_1247) ;  /* 0x0000014000017945 */ /* 0x000fe20003800000 */
[----:B------:R-:W-:Y:S01]  /*1770*/  IADD3 R58, R58, c[0x0][0x1d4], RZ ;  /* 0x000075003a3a7a10 */ /* 0x000fe20007ffe0ff */
[----:B------:R-:W-:Y:S05]  /*1780*/  @P2 BRA `(.L_x_1248) ;  /* 0x0000011000002947 */ /* 0x000fea0003800000 */
[----:B------:R-:W-:-:S05]  /*1790*/  IMAD.SHL.U32 R59, R58, 0x4, RZ ;  /* 0x000000043a3b7824 */ /* 0x000fca00078e00ff */
[----:B------:R-:W-:Y:S02]  /*17a0*/  SHF.R.S32.HI R60, RZ, 0x1f, R59 ;  /* 0x0000001fff3c7819 */ /* 0x000fe4000001143b */
[----:B-1----:R-:W-:-:S05]  /*17b0*/  IADD3 R31, P3, R43, R59, RZ ;  /* 0x0000003b2b1f7210 */ /* 0x002fca0007f7e0ff */
[----:B------:R-:W-:Y:S01]  /*17c0*/  IMAD.X R53, R47, 0x1, R60, P3 ;  /* 0x000000012f357824 */ /* 0x000fe200018e063c */
[----:B------:R-:W-:-:S04]  /*17d0*/  LEA R30, P3, R31, c[0x0][0x198], 0x2 ;  /* 0x000066001f1e7a11 */ /* 0x000fc800078610ff */
[----:B------:R-:W-:-:S05]  /*17e0*/  LEA.HI.X R31, R31, c[0x0][0x19c], R53, 0x2, P3 ;  /* 0x000067001f1f7a11 */ /* 0x000fca00018f1435 */
[----:B------:R1:W5:Y:S01]  /*17f0*/  LDG.E R53, [R30.64] ;  /* 0x000000081e357981 */ /* 0x000362000c1e1900 */
[----:B------:R-:W-:-:S13]  /*1800*/  ISETP.NE.AND P3, PT, RZ, c[0x0][0x1ec], PT ;  /* 0x00007b00ff007a0c */ /* 0x000fda0003f65270 */
[----:B------:R-:W-:Y:S05]  /*1810*/  @P3 BRA `(.L_x_1248) ;  /* 0x0000008000003947 */ /* 0x000fea0003800000 */
[----:B-1----:R-:W2:Y:S01]  /*1820*/  @P0 LDG.E R30, [R28.64+0x20] ;  /* 0x000020081c1e0981 */ /* 0x002ea2000c1e1900 */
[----:B------:R-:W-:Y:S01]  /*1830*/  IADD3 R31, P3, R42, R59, RZ ;  /* 0x0000003b2a1f7210 */ /* 0x000fe20007f7e0ff */
[----:B0----5:R-:W-:-:S04]  /*1840*/  FADD.FTZ R53, R20, R53 ;  /* 0x0000003514357221 */ /* 0x021fc80000010000 */
[----:B------:R-:W-:Y:S02]  /*1850*/  IMAD.X R60, R45, 0x1, R60, P3 ;  /* 0x000000012d3c7824 */ /* 0x000fe400018e063c */
[----:B--2---:R-:W-:Y:S01]  /*1860*/  @P0 FMUL.FTZ R53, R53, R30 ;  /* 0x0000001e35350220 */ /* 0x004fe20000410000 */
[----:B------:R-:W-:-:S04]  /*1870*/  LEA R30, P3, R31, c[0x0][0x198], 0x2 ;  /* 0x000066001f1e7a11 */ /* 0x000fc800078610ff */
[----:B------:R-:W-:-:S05]  /*1880*/  LEA.HI.X R31, R31, c[0x0][0x19c], R60, 0x2, P3 ;  /* 0x000067001f1f7a11 */ /* 0x000fca00018f143c */
[----:B------:R0:W-:Y:S04]  /*1890*/  STG.E [R30.64], R53 ;  /* 0x000000351e007986 */ /* 0x0001e8000c101908 */
.L_x_1248:
[----:B-1----:R-:W-:Y:S05]  /*18a0*/  BSYNC B1 ;  /* 0x0000000000017941 */ /* 0x002fea0003800000 */
.L_x_1247:
[----:B------:R-:W-:Y:S01]  /*18b0*/  BSSY B1, `(.L_x_1249) ;  /* 0x0000014000017945 */ /* 0x000fe20003800000 */
[----:B------:R-:W-:Y:S01]  /*18c0*/  IADD3 R58, R58, c[0x0][0x1d4], RZ ;  /* 0x000075003a3a7a10 */ /* 0x000fe20007ffe0ff */
[----:B------:R-:W-:Y:S05]  /*18d0*/  @P2 BRA `(.L_x_1250) ;  /* 0x0000011000002947 */ /* 0x000fea0003800000 */
[----:B------:R-:W-:-:S05]  /*18e0*/  IMAD.SHL.U32 R59, R58, 0x4, RZ ;  /* 0x000000043a3b7824 */ /* 0x000fca00078e00ff */
[----:B------:R-:W-:Y:S02]  /*18f0*/  SHF.R.S32.HI R60, RZ, 0x1f, R59 ;  /* 0x0000001fff3c7819 */ /* 0x000fe4000001143b */
[----:B0-----:R-:W-:-:S05]  /*1900*/  IADD3 R31, P3, R43, R59, RZ ;  /* 0x0000003b2b1f7210 */ /* 0x001fca0007f7e0ff */
[----:B------:R-:W-:Y:S01]  /*1910*/  IMAD.X R54, R47, 0x1, R60, P3 ;  /* 0x000000012f367824 */ /* 0x000fe200018e063c */
[----:B------:R-:W-:-:S04]  /*1920*/  LEA R30, P3, R31, c[0x0][0x198], 0x2 ;  /* 0x000066001f1e7a11 */ /* 0x000fc800078610ff */
[----:B------:R-:W-:-:S05]  /*1930*/  LEA.HI.X R31, R31, c[0x0][0x19c], R54, 0x2, P3 ;  /* 0x000067001f1f7a11 */ /* 0x000fca00018f1436 */
[----:B------:R0:W5:Y:S01]  /*1940*/  LDG.E R54, [R30.64] ;  /* 0x000000081e367981 */ /* 0x000162000c1e1900 */
[----:B------:R-:W-:-:S13]  /*1950*/  ISETP.NE.AND P3, PT, RZ, c[0x0][0x1ec], PT ;  /* 0x00007b00ff007a0c */ /* 0x000fda0003f65270 */
[----:B------:R-:W-:Y:S05]  /*1960*/  @P3 BRA `(.L_x_1250) ;  /* 0x0000008000003947 */ /* 0x000fea0003800000 */
[----:B0-----:R-:W2:Y:S01]  /*1970*/  @P0 LDG.E R61, [R28.64+0x30] ;  /* 0x000030081c3d0981 */ /* 0x001ea2000c1e1900 */
[----:B------:R-:W-:Y:S01]  /*1980*/  IADD3 R31, P3, R42, R59, RZ ;  /* 0x0000003b2a1f7210 */ /* 0x000fe20007f7e0ff */
[----:B-----5:R-:W-:-:S04]  /*1990*/  FADD.FTZ R54, R21, R54 ;  /* 0x0000003615367221 */ /* 0x020fc80000010000 */
[----:B------:R-:W-:Y:S01]  /*19a0*/  IMAD.X R60, R45, 0x1, R60, P3 ;  /* 0x000000012d3c7824 */ /* 0x000fe200018e063c */
[----:B------:R-:W-:-:S04]  /*19b0*/  LEA R30, P3, R31, c[0x0][0x198], 0x2 ;  /* 0x000066001f1e7a11 */ /* 0x000fc800078610ff */
[----:B------:R-:W-:Y:S01]  /*19c0*/  LEA.HI.X R31, R31, c[0x0][0x19c], R60, 0x2, P3 ;  /* 0x000067001f1f7a11 */ /* 0x000fe200018f143c */
[----:B--2---:R-:W-:-:S05]  /*19d0*/  @P0 FMUL.FTZ R54, R54, R61 ;  /* 0x0000003d36360220 */ /* 0x004fca0000410000 */
[----:B------:R0:W-:Y:S03]  /*19e0*/  STG.E [R30.64], R54 ;  /* 0x000000361e007986 */ /* 0x0001e6000c101908 */
.L_x_1250:
[----:B0-----:R-:W-:Y:S05]  /*19f0*/  BSYNC B1 ;  /* 0x0000000000017941 */ /* 0x001fea0003800000 */
.L_x_1249:
        /* <DEDUP_REMOVED lines=15> */
[----:B------:R-:W-:Y:S02]  /*1af0*/  IMAD.X R60, R45, 0x1, R60, P3 ;  /* 0x000000012d3c7824 */ /* 0x000fe400018e063c */
[----:B--2---:R-:W-:Y:S01]  /*1b00*/  @P0 FMUL.FTZ R55, R55, R30 ;  /* 0x0000001e37370220 */ /* 0x004fe20000410000 */
[----:B------:R-:W-:-:S04]  /*1b10*/  LEA R30, P3, R31, c[0x0][0x198], 0x2 ;  /* 0x000066001f1e7a11 */ /* 0x000fc800078610ff */
[----:B------:R-:W-:-:S05]  /*1b20*/  LEA.HI.X R31, R31, c[0x0][0x19c], R60, 0x2, P3 ;  /* 0x000067001f1f7a11 */ /* 0x000fca00018f143c */
[----:B------:R0:W-:Y:S04]  /*1b30*/  STG.E [R30.64], R55 ;  /* 0x000000371e007986 */ /* 0x0001e8000c101908 */
.L_x_1252:
[----:B0-----:R-:W-:Y:S05]  /*1b40*/  BSYNC B1 ;  /* 0x0000000000017941 */ /* 0x001fea0003800000 */
.L_x_1251:
        /* <DEDUP_REMOVED lines=15> */
[----:B------:R-:W-:Y:S02]  /*1c40*/  IADD3.X R60, R45, R60, RZ, P3, !PT ;  /* 0x0000003c2d3c7210 */ /* 0x000fe40001ffe4ff */
[----:B------:R-:W-:-:S04]  /*1c50*/  LEA R30, P3, R31, c[0x0][0x198], 0x2 ;  /* 0x000066001f1e7a11 */ /* 0x000fc800078610ff */
[----:B------:R-:W-:Y:S01]  /*1c60*/  LEA.HI.X R31, R31, c[0x0][0x19c], R60, 0x2, P3 ;  /* 0x000067001f1f7a11 */ /* 0x000fe200018f143c */
[----:B--2---:R-:W-:-:S05]  /*1c70*/  @P0 FMUL.FTZ R56, R56, R61 ;  /* 0x0000003d38380220 */ /* 0x004fca0000410000 */
[----:B------:R0:W-:Y:S03]  /*1c80*/  STG.E [R30.64], R56 ;  /* 0x000000381e007986 */ /* 0x0001e6000c101908 */
.L_x_1254:
[----:B0-----:R-:W-:Y:S05]  /*1c90*/  BSYNC B1 ;  /* 0x0000000000017941 */ /* 0x001fea0003800000 */
.L_x_1253:
        /* <DEDUP_REMOVED lines=20> */
.L_x_1256:
[----:B0-----:R-:W-:Y:S05]  /*1de0*/  BSYNC B1 ;  /* 0x0000000000017941 */ /* 0x001fea0003800000 */
.L_x_1255:
[----:B-----5:R-:W-:-:S04]  /*1df0*/  FMUL.FTZ R31, R9, R51 ;  /* 0x00000033091f7220 */ /* 0x020fc80000410000 */
        /* <DEDUP_REMOVED lines=9> */
.L_x_1322:
[----:B01----:R-:W-:Y:S01]  /*1e90*/  FADD.FTZ R58, R58, R59 ;  /* 0x0000003b3a3a7221 */ /* 0x003fe20000010000 */
[----:B------:R-:W-:Y:S05]  /*1ea0*/  BRA.DIV ~URZ, `(.L_x_1258) ;  /* 0x00002fd27f007947 */ /* 0x000fea000b800000 */
[----:B------:R0:W1:Y:S02]  /*1eb0*/  SHFL.BFLY PT, R59, R58, 0x1, 0x1f ;  /* 0x0c201f003a3b7f89 */ /* 0x00006400000e0000 */
.L_x_1323:
        /* <DEDUP_REMOVED lines=9> */
[----:B------:R-:W-:Y:S02]  /*1f50*/  @P3 IMAD.MOV.U32 R30, RZ, RZ, R38 ;  /* 0x000000ffff1e3224 */ /* 0x000fe400078e0026 */
[----:B------:R-:W-:-:S04]  /*1f60*/  @P3 IMAD.MOV.U32 R31, RZ, RZ, R41 ;  /* 0x000000ffff1f3224 */ /* 0x000fc800078e0029 */
[----:B0-----:R-:W2:Y:S04]  /*1f70*/  @P2 LDG.E R58, [R24.64] ;  /* 0x00000008183a2981 */ /* 0x001ea8000c1e1900 */
[----:B------:R-:W3:Y:S01]  /*1f80*/  @P3 LDG.E R30, [R30.64] ;  /* 0x000000081e1e3981 */ /* 0x000ee2000c1e1900 */
[----:B------:R-:W-:-:S04]  /*1f90*/  @P2 ISETP.GE.AND P4, PT, R39, R46, PT ;  /* 0x0000002e2700220c */ /* 0x000fc80003f86270 */
[----:B------:R-:W-:-:S04]  /*1fa0*/  @P2 SEL R60, R3, RZ, !P4 ;  /* 0x000000ff033c2207 */ /* 0x000fc80006000000 */
[----:B------:R-:W-:-:S06]  /*1fb0*/  @P2 IADD3 R60, R39, R44, R60 ;  /* 0x0000002c273c2210 */ /* 0x000fcc0007ffe03c */
[----:B------:R-:W2:Y:S01]  /*1fc0*/  @P2 I2F R60, R60 ;  /* 0x0000003c003c2306 */ /* 0x000ea20000201400 */
[----:B------:R-:W-:-:S04]  /*1fd0*/  FMUL.FTZ R59, R59, c[0x0][0x1f0] ;  /* 0x00007c003b3b7a20 */ /* 0x000fc80000410000 */
[----:B---3--:R-:W-:-:S04]  /*1fe0*/  @P3 FADD.FTZ R59, R59, R30 ;  /* 0x0000001e3b3b3221 */ /* 0x008fc80000010000 */
[----:B--2---:R-:W-:-:S05]  /*1ff0*/  @P2 FFMA.FTZ R59, R60, R58, R59 ;  /* 0x0000003a3c3b2223 */ /* 0x004fca000001003b */
[----:B------:R0:W-:Y:S01]  /*2000*/  STS [R40], R59 ;  /* 0x0000003b28007388 */ /* 0x0001e20000000800 */
[----:B------:R-:W-:-:S03]  /*2010*/  @!P1 FMNMX.FTZ R6, R6, R59, !PT ;  /* 0x0000003b06069209 */ /* 0x000fc60007810000 */
.L_x_1260:
[----:B------:R-:W-:Y:S05]  /*2020*/  BSYNC B1 ;  /* 0x0000000000017941 */ /* 0x000fea0003800000 */
.L_x_1259:
[----:B------:R-:W-:Y:S02]  /*2030*/  IADD3 R39, R39, 0x10, RZ ;  /* 0x0000001027277810 */ /* 0x000fe40007ffe0ff */
[----:B------:R-:W-:Y:S02]  /*2040*/  IADD3 R48, P2, R48, 0x10, RZ ;  /* 0x0000001030307810 */ /* 0x000fe40007f5e0ff */
[----:B------:R-:W-:Y:S02]  /*2050*/  ISETP.GE.AND P1, PT, R39, R37, PT ;  /* 0x000000252700720c */ /* 0x000fe40003f26270 */
[----:B------:R-:W-:Y:S01]  /*2060*/  IADD3 R38, P3, R38, 0x40, RZ ;  /* 0x0000004026267810 */ /* 0x000fe20007f7e0ff */
[----:B------:R-:W-:Y:S01]  /*2070*/  IMAD.X R49, RZ, RZ, R49, P2 ;  /* 0x000000ffff317224 */ /* 0x000fe200010e0631 */
[----:B0-----:R-:W-:-:S03]  /*2080*/  IADD3 R40, R40, 0x40, RZ ;  /* 0x0000004028287810 */ /* 0x001fc60007ffe0ff */
[----:B------:R-:W-:-:S06]  /*2090*/  IMAD.X R41, RZ, RZ, R41, P3 ;  /* 0x000000ffff297224 */ /* 0x000fcc00018e0629 */
[----:B------:R-:W-:Y:S01]  /*20a0*/  @P1 CALL.REL.NOINC `(.L_x_1240) ;  /* 0x0000001000001944 */ /* 0x000fe20003c00000 */
[----:B------:R-:W-:Y:S05]  /*20b0*/  BRA `(.L_x_1261) ;  /* 0xfffff11000007947 */ /* 0x000fea000383ffff */
.L_x_1240:
[----:B------:R-:W-:Y:S05]  /*20c0*/  BSYNC B0 ;  /* 0x0000000000007941 */ /* 0x000fea0003800000 */
.L_x_1239:
[----:B------:R-:W-:Y:S01]  /*20d0*/  SHF.R.S32.HI R9, RZ, 0x1f, R0 ;  /* 0x0000001fff097819 */ /* 0x000fe20000011400 */
[----:B------:R-:W-:Y:S05]  /*20e0*/  BRA.DIV ~URZ, `(.L_x_1262) ;  /* 0x00002df27f007947 */ /* 0x000fea000b800000 */
[----:B------:R4:W3:Y:S02]  /*20f0*/  SHFL.BFLY PT, R59, R6, 0x10, 0x1f ;  /* 0x0e001f00063b7f89 */ /* 0x0008e400000e0000 */
.L_x_1324:
[----:B---3--:R-:W-:Y:S01]  /*2100*/  FMNMX.FTZ R58, R59, R6, !PT ;  /* 0x000000063b3a7209 */ /* 0x008fe20007810000 */
[----:B------:R-:W-:Y:S05]  /*2110*/  BRA.DIV ~URZ, `(.L_x_1263) ;  /* 0x00002e327f007947 */ /* 0x000fea000b800000 */
[----:B------:R-:W3:Y:S02]  /*2120*/  SHFL.BFLY PT, R3, R58, 0x8, 0x1f ;  /* 0x0d001f003a037f89 */ /* 0x000ee400000e0000 */
[----:B---3--:R-:W-:-:S05]  /*2130*/  FMNMX.FTZ R58, R58, R3, !PT ;  /* 0x000000033a3a7209 */ /* 0x008fca0007810000 */
[----:B------:R3:W4:Y:S02]  /*2140*/  SHFL.BFLY PT, R59, R58, 0x4, 0x1f ;  /* 0x0c801f003a3b7f89 */ /* 0x00072400000e0000 */
.L_x_1325:
[----:B------:R-:W-:Y:S01]  /*2150*/  LEA.HI R3, R9, R0, RZ, 0x5 ;  /* 0x0000000009037211 */ /* 0x000fe200078f28ff */
[----:B------:R-:W-:Y:S01]  /*2160*/  WARPSYNC 0xffffffff ;  /* 0xffffffff00007948 */ /* 0x000fe20003800000 */
[----:B---34-:R-:W-:Y:S02]  /*2170*/  FMNMX.FTZ R58, R59, R58, !PT ;  /* 0x0000003a3b3a7209 */ /* 0x018fe40007810000 */
[----:B------:R-:W-:-:S05]  /*2180*/  LOP3.LUT R9, R3, 0xffffffe0, RZ, 0xc0, !PT ;  /* 0xffffffe003097812 */ /* 0x000fca00078ec0ff */
[----:B------:R-:W-:-:S05]  /*2190*/  IMAD.IADD R9, R0, 0x1, -R9 ;  /* 0x0000000100097824 */ /* 0x000fca00078e0a09 */
[----:B------:R-:W-:-:S13]  /*21a0*/  ISETP.NE.AND P1, PT, R9, RZ, PT ;  /* 0x000000ff0900720c */ /* 0x000fda0003f25270 */
[----:B------:R-:W-:-:S05]  /*21b0*/  @!P1 SHF.R.S32.HI R3, RZ, 0x5, R3 ;  /* 0x00000005ff039819 */ /* 0x000fca0000011403 */
[----:B------:R3:W-:Y:S02]  /*21c0*/  @!P1 STS [R3.X4], R58 ;  /* 0x0000003a03009388 */ /* 0x0007e40000004800 */
[----:B------:R-:W-:Y:S01]  /*21d0*/  BAR.SYNC.DEFER_BLOCKING 0x0 ;  /* 0x0000000000007b1d */ /* 0x000fe20000010000 */
[----:B------:R-:W-:Y:S01]  /*21e0*/  ISETP.GT.AND P1, PT, R9, 0x1, PT ;  /* 0x000000010900780c */ /* 0x000fe20003f24270 */
[----:B---3--:R-:W-:Y:S02]  /*21f0*/  IMAD.MOV.U32 R3, RZ, RZ, -0x800001 ;  /* 0xff7fffffff037424 */ /* 0x008fe400078e00ff */
[----:B--2---:R-:W-:Y:S02]  /*2200*/  IMAD.MOV.U32 R10, RZ, RZ, RZ ;  /* 0x000000ffff0a7224 */ /* 0x004fe400078e00ff */
[----:B------:R-:W-:Y:S08]  /*2210*/  BSSY B0, `(.L_x_1264) ;  /* 0x0000074000007945 */ /* 0x000ff00003800000 */
[----:B------:R-:W2:Y:S04]  /*2220*/  @!P1 LDS R3, [R9.X4] ;  /* 0x0000000009039984 */ /* 0x000ea80000004800 */
[----:B--2---:R-:W2:Y:S02]  /*2230*/  SHFL.BFLY PT, R6, R3, 0x1, 0x1f ;  /* 0x0c201f0003067f89 */ /* 0x004ea400000e0000 */
[----:B--2---:R-:W-:Y:S01]  /*2240*/  FMNMX.FTZ R8, R6, R3, !PT ;  /* 0x0000000306087209 */ /* 0x004fe20007810000 */
[----:B------:R-:W-:-:S04]  /*2250*/  IMAD.IADD R6, R0, 0x1, R36 ;  /* 0x0000000100067824 */ /* 0x000fc800078e0224 */
[----:B------:R2:W3:Y:S01]  /*2260*/  SHFL.IDX PT, R17, R8, RZ, 0x1f ;  /* 0x00001fff08117589 */ /* 0x0004e200000e0000 */
[----:B------:R-:W-:-:S13]  /*2270*/  ISETP.GE.AND P2, PT, R6, R11, PT ;  /* 0x0000000b0600720c */ /* 0x000fda0003f46270 */
[----:B------:R-:W-:Y:S05]  /*2280*/  @P2 BRA `(.L_x_1265) ;  /* 0x000006c000002947 */ /* 0x000fea0003800000 */
[----:B--2---:R-:W-:Y:S01]  /*2290*/  LOP3.LUT R3, RZ, R36, RZ, 0x33, !PT ;  /* 0x00000024ff037212 */ /* 0x004fe200078e33ff */
[----:B------:R-:W-:Y:S01]  /*22a0*/  BSSY B1, `(.L_x_1266) ;  /* 0x0000025000017945 */ /* 0x000fe20003800000 */
[----:B------:R-:W-:Y:S02]  /*22b0*/  IMAD.MOV.U32 R10, RZ, RZ, RZ ;  /* 0x000000ffff0a7224 */ /* 0x000fe400078e00ff */
[----:B------:R-:W-:Y:S01]  /*22c0*/  IADD3 R3, -R0, R11, R3 ;  /* 0x0000000b00037210 */ /* 0x000fe20007ffe103 */
[----:B0-----:R-:W-:-:S03]  /*22d0*/  IMAD.MOV.U32 R13, RZ, RZ, R6 ;  /* 0x000000ffff0d7224 */ /* 0x001fc600078e0006 */
[----:B------:R-:W-:-:S04]  /*22e0*/  LEA.HI R8, R3, 0x1, RZ, 0x1a ;  /* 0x0000000103087811 */ /* 0x000fc800078fd0ff */
[----:B------:R-:W-:-:S13]  /*22f0*/  LOP3.LUT P1, R8, R8, 0x3, RZ, 0xc0, !PT ;  /* 0x0000000308087812 */ /* 0x000fda000782c0ff */
[----:B------:R-:W-:Y:S05]  /*2300*/  @!P1 BRA `(.L_x_1267) ;  /* 0x000001e000009947 */ /* 0x000fea0003800000 */
[----:B-1----:R-:W-:Y:S01]  /*2310*/  IMAD.MOV.U32 R12, RZ, RZ, R8 ;  /* 0x000000ffff0c7224 */ /* 0x002fe200078e0008 */
        /* <DEDUP_REMOVED lines=8> */
.L_x_1271:
[----:B------:R-:W-:Y:S01]  /*23a0*/  BSSY B2, `(.L_x_1268) ;  /* 0x000000b000027945 */ /* 0x000fe20003800000 */
[----:B0-----:R-:W-:Y:S05]  /*23b0*/  @!P1 BRA `(.L_x_1269) ;  /* 0x0000005000009947 */ /* 0x001fea0003800000 */
[----:B------:R-:W-:-:S06]  /*23c0*/  IMAD.MOV.U32 R8, RZ, RZ, R16 ;  /* 0x000000ffff087224 */ /* 0x000fcc00078e0010 */
[----:B------:R-:W2:Y:S01]  /*23d0*/  LDG.E.U8 R8, [R8.64] ;  /* 0x0000000808087981 */ /* 0x000ea2000c1e1100 */
[----:B------:R-:W-:Y:S01]  /*23e0*/  IMAD.MOV.U32 R15, RZ, RZ, RZ ;  /* 0x000000ffff0f7224 */ /* 0x000fe200078e00ff */
[----:B--2---:R-:W-:-:S13]  /*23f0*/  ISETP.NE.AND P3, PT, R8, RZ, PT ;  /* 0x000000ff0800720c */ /* 0x004fda0003f65270 */
[----:B------:R-:W-:Y:S05]  /*2400*/  @P3 BRA `(.L_x_1270) ;  /* 0x0000004000003947 */ /* 0x000fea0003800000 */
.L_x_1269:
[----:B------:R-:W0:Y:S02]  /*2410*/  LDS R8, [R14] ;  /* 0x000000000e087984 */ /* 0x000e240000000800 */
[----:B0--3--:R-:W-:-:S04]  /*2420*/  FADD.FTZ R8, -R17, R8 ;  /* 0x0000000811087221 */ /* 0x009fc80000010100 */
[----:B------:R-:W-:-:S04]  /*2430*/  FMUL.FTZ R8, R8, 1.4426950216293334961 ;  /* 0x3fb8aa3b08087820 */ /* 0x000fc80000410000 */
[----:B------:R0:W1:Y:S03]  /*2440*/  MUFU.EX2 R15, R8 ;  /* 0x00000008000f7308 */ /* 0x0000660000000800 */
.L_x_1270:
[----:B------:R-:W-:Y:S05]  /*2450*/  BSYNC B2 ;  /* 0x0000000000027941 */ /* 0x000fea0003800000 */
.L_x_1268:
        /* <DEDUP_REMOVED lines=9> */
.L_x_1267:
[----:B------:R-:W-:Y:S05]  /*24f0*/  BSYNC B1 ;  /* 0x0000000000017941 */ /* 0x000fea0003800000 */
.L_x_1266:
[----:B------:R-:W-:-:S13]  /*2500*/  ISETP.GE.U32.AND P1, PT, R3, 0xc0, PT ;  /* 0x000000c00300780c */ /* 0x000fda0003f26070 */
[----:B------:R-:W-:Y:S05]  /*2510*/  @!P1 BRA `(.L_x_1265) ;  /* 0x0000043000009947 */ /* 0x000fea0003800000 */
[C---:B------:R-:W-:Y:S02]  /*2520*/  LEA R3, R13.reuse, 0x200, 0x2 ;  /* 0x000002000d037811 */ /* 0x040fe400078e10ff */
[----:B------:R-:W-:Y:S02]  /*2530*/  IADD3 R9, P3, P4, R13, c[0x0][0x200], R4 ;  /* 0x000080000d097a10 */ /* 0x000fe40007c7e004 */
[----:B------:R-:W-:Y:S01]  /*2540*/  ISETP.NE.U32.AND P1, PT, RZ, c[0x0][0x200], PT ;  /* 0x00008000ff007a0c */ /* 0x000fe20003f25070 */
[----:B------:R-:W-:Y:S01]  /*2550*/  IMAD R3, R36, -0x4, R3 ;  /* 0xfffffffc24037824 */ /* 0x000fe200078e0203 */
[----:B------:R-:W-:Y:S02]  /*2560*/  SHF.R.S32.HI R4, RZ, 0x1f, R13 ;  /* 0x0000001fff047819 */ /* 0x000fe4000001140d */
[----:B------:R-:W-:Y:S02]  /*2570*/  ISETP.NE.AND.EX P1, PT, RZ, c[0x0][0x204], PT, P1 ;  /* 0x00008100ff007a0c */ /* 0x000fe40003f25310 */
[----:B------:R-:W-:-:S02]  /*2580*/  IADD3.X R5, R4, c[0x0][0x204], R5, P3, P4 ;  /* 0x0000810004057a10 */ /* 0x000fc40001fe8405 */
[----:B------:R-:W-:-:S07]  /*2590*/  IADD3 R3, R3, 0x110, RZ ;  /* 0x0000011003037810 */ /* 0x000fce0007ffe0ff */
.L_x_1284:
[----:B------:R-:W-:Y:S01]  /*25a0*/  BSSY B1, `(.L_x_1272) ;  /* 0x000000b000017945 */ /* 0x000fe20003800000 */
[----:B------:R-:W-:Y:S01]  /*25b0*/  IMAD.MOV.U32 R4, RZ, RZ, R9 ;  /* 0x000000ffff047224 */ /* 0x000fe200078e0009 */
[----:B------:R-:W-:Y:S05]  /*25c0*/  @!P1 BRA `(.L_x_1273) ;  /* 0x0000004000009947 */ /* 0x000fea0003800000 */
[----:B0-----:R-:W2:Y:S02]  /*25d0*/  LDG.E.U8 R8, [R4.64] ;  /* 0x0000000804087981 */ /* 0x001ea4000c1e1100 */
[----:B--2---:R-:W-:-:S13]  /*25e0*/  ISETP.NE.AND P3, PT, R8, RZ, PT ;  /* 0x000000ff0800720c */ /* 0x004fda0003f65270 */
[----:B------:R-:W-:Y:S01]  /*25f0*/  @P3 IMAD.MOV.U32 R8, RZ, RZ, RZ ;  /* 0x000000ffff083224 */ /* 0x000fe200078e00ff */
[----:B------:R-:W-:Y:S05]  /*2600*/  @P3 BRA `(.L_x_1274) ;  /* 0x0000004000003947 */ /* 0x000fea0003800000 */
.L_x_1273:
[----:B0-----:R-:W0:Y:S02]  /*2610*/  LDS R8, [R3+-0x200] ;  /* 0xfffe000003087984 */ /* 0x001e240000000800 */
[----:B0--3--:R-:W-:-:S04]  /*2620*/  FADD.FTZ R8, -R17, R8 ;  /* 0x0000000811087221 */ /* 0x009fc80000010100 */
[----:B------:R-:W-:-:S06]  /*2630*/  FMUL.FTZ R8, R8, 1.4426950216293334961 ;  /* 0x3fb8aa3b08087820 */ /* 0x000fcc0000410000 */
[----:B------:R-:W0:Y:S02]  /*2640*/  MUFU.EX2 R8, R8 ;  /* 0x0000000800087308 */ /* 0x000e240000000800 */
.L_x_1274:
[----:B------:R-:W-:Y:S05]  /*2650*/  BSYNC B1 ;  /* 0x0000000000017941 */ /* 0x000fea0003800000 */
.L_x_1272:
        /* <DEDUP_REMOVED lines=8> */
.L_x_1276:
[----:B0-----:R-:W0:Y:S02]  /*26e0*/  LDS R8, [R3+-0x100] ;  /* 0xffff000003087984 */ /* 0x001e240000000800 */
[----:B0--3--:R-:W-:-:S04]  /*26f0*/  FADD.FTZ R8, -R17, R8 ;  /* 0x0000000811087221 */ /* 0x009fc80000010100 */
[----:B------:R-:W-:-:S06]  /*2700*/  FMUL.FTZ R8, R8, 1.4426950216293334961 ;  /* 0x3fb8aa3b08087820 */ /* 0x000fcc0000410000 */
[----:B------:R-:W0:Y:S02]  /*2710*/  MUFU.EX2 R8, R8 ;  /* 0x0000000800087308 */ /* 0x000e240000000800 */
.L_x_1277:
[----:B------:R-:W-:Y:S05]  /*2720*/  BSYNC B1 ;  /* 0x0000000000017941 */ /* 0x000fea0003800000 */
.L_x_1275:
        /* <DEDUP_REMOVED lines=8> */
.L_x_1279:
[----:B0-----:R-:W0:Y:S02]  /*27b0*/  LDS R8, [R3] ;  /* 0x0000000003087984 */ /* 0x001e240000000800 */
[----:B0--3--:R-:W-:-:S04]  /*27c0*/  FADD.FTZ R8, -R17, R8 ;  /* 0x0000000811087221 */ /* 0x009fc80000010100 */
[----:B------:R-:W-:-:S06]  /*27d0*/  FMUL.FTZ R8, R8, 1.4426950216293334961 ;  /* 0x3fb8aa3b08087820 */ /* 0x000fcc0000410000 */
[----:B------:R-:W0:Y:S02]  /*27e0*/  MUFU.EX2 R8, R8 ;  /* 0x0000000800087308 */ /* 0x000e240000000800 */
.L_x_1280:
[----:B------:R-:W-:Y:S05]  /*27f0*/  BSYNC B1 ;  /* 0x0000000000017941 */ /* 0x000fea0003800000 */
.L_x_1278:
[----:B0-----:R0:W-:Y:S01]  /*2800*/  STS [R3], R8 ;  /* 0x0000000803007388 */ /* 0x0011e20000000800 */
[----:B------:R-:W-:Y:S01]  /*2810*/  BSSY B1, `(.L_x_1281) ;  /* 0x000000b000017945 */ /* 0x000fe20003800000 */
[----:B------:R-:W-:Y:S01]  /*2820*/  FADD.FTZ R15, R9, R8 ;  /* 0x00000008090f7221 */ /* 0x000fe20000010000 */
[----:B------:R-:W-:Y:S05]  /*2830*/  @!P1 BRA `(.L_x_1282) ;  /* 0x0000004000009947 */ /* 0x000fea0003800000 */
[----:B0-----:R-:W2:Y:S02]  /*2840*/  LDG.E.U8 R8, [R4.64+0xc0] ;  /* 0x0000c00804087981 */ /* 0x001ea4000c1e1100 */
[----:B--2---:R-:W-:-:S13]  /*2850*/  ISETP.NE.AND P3, PT, R8, RZ, PT ;  /* 0x000000ff0800720c */ /* 0x004fda0003f65270 */
[----:B------:R-:W-:Y:S01]  /*2860*/  @P3 IMAD.MOV.U32 R8, RZ, RZ, RZ ;  /* 0x000000ffff083224 */ /* 0x000fe200078e00ff */
[----:B------:R-:W-:Y:S05]  /*2870*/  @P3 BRA `(.L_x_1283) ;  /* 0x0000004000003947 */ /* 0x000fea0003800000 */
.L_x_1282:
[----:B0-----:R-:W0:Y:S02]  /*2880*/  LDS R8, [R3+0x100] ;  /* 0x0001000003087984 */ /* 0x001e240000000800 */
[----:B0--3--:R-:W-:-:S04]  /*2890*/  FADD.FTZ R8, -R17, R8 ;  /* 0x0000000811087221 */ /* 0x009fc80000010100 */
[----:B------:R-:W-:-:S06]  /*28a0*/  FMUL.FTZ R8, R8, 1.4426950216293334961 ;  /* 0x3fb8aa3b08087820 */ /* 0x000fcc0000410000 */
[----:B------:R-:W0:Y:S02]  /*28b0*/  MUFU.EX2 R8, R8 ;  /* 0x0000000800087308 */ /* 0x000e240000000800 */
.L_x_1283:
[----:B------:R-:W-:Y:S05]  /*28c0*/  BSYNC B1 ;  /* 0x0000000000017941 */ /* 0x000fea0003800000 */
.L_x_1281:
        /* <DEDUP_REMOVED lines=8> */
.L_x_1265:
[----:B--2---:R-:W-:Y:S05]  /*2950*/  BSYNC B0 ;  /* 0x0000000000007941 */ /* 0x004fea0003800000 */
.L_x_1264:
[----:B------:R-:W2:Y:S01]  /*2960*/  SHFL.BFLY PT, R3, R10, 0x10, 0x1f ;  /* 0x0e001f000a037f89 */ /* 0x000ea200000e0000 */
[----:B-1----:R-:W-:Y:S01]  /*2970*/  LOP3.LUT P1, R12, R0, 0x1f, RZ, 0xc0, !PT ;  /* 0x0000001f000c7812 */ /* 0x002fe2000782c0ff */
[----:B------:R-:W-:Y:S02]  /*2980*/  ULDC.U8 UR10, c[0x0][0x26c] ;  /* 0x00009b00000a7ab9 */ /* 0x000fe40000000000 */
[----:B------:R-:W-:Y:S01]  /*2990*/  UMOV UR4, URZ ;  /* 0x0000003f00047c82 */ /* 0x000fe20008000000 */
[----:B------:R-:W-:Y:S01]  /*29a0*/  ISETP.GT.U32.AND P3, PT, R12, 0x1, PT ;  /* 0x000000010c00780c */ /* 0x000fe20003f64070 */
[----:B------:R-:W-:Y:S01]  /*29b0*/  UMOV UR5, URZ ;  /* 0x0000003f00057c82 */ /* 0x000fe20008000000 */
[----:B--2---:R-:W-:-:S07]  /*29c0*/  FADD.FTZ R3, R3, R10 ;  /* 0x0000000a03037221 */ /* 0x004fce0000010000 */
[----:B------:R-:W-:Y:S01]  /*29d0*/  @!P1 SHF.R.U32.HI R10, RZ, 0x3, R0 ;  /* 0x00000003ff0a9819 */ /* 0x000fe20000011600 */
[----:B------:R-:W1:Y:S03]  /*29e0*/  SHFL.BFLY PT, R4, R3, 0x8, 0x1f ;  /* 0x0d001f0003047f89 */ /* 0x000e6600000e0000 */
[----:B------:R-:W-:Y:S01]  /*29f0*/  @!P1 LOP3.LUT R10, R10, 0x1ffffffc, RZ, 0xc0, !PT ;  /* 0x1ffffffc0a0a9812 */ /* 0x000fe200078ec0ff */
[----:B-1----:R-:W-:-:S05]  /*2a00*/  FADD.FTZ R4, R3, R4 ;  /* 0x0000000403047221 */ /* 0x002fca0000010000 */
[----:B------:R-:W1:Y:S02]  /*2a10*/  SHFL.BFLY PT, R5, R4, 0x4, 0x1f ;  /* 0x0c801f0004057f89 */ /* 0x000e6400000e0000 */
[----:B-1----:R-:W-:-:S05]  /*2a20*/  FADD.FTZ R5, R4, R5 ;  /* 0x0000000504057221 */ /* 0x002fca0000010000 */
[----:B0-----:R-:W0:Y:S02]  /*2a30*/  SHFL.BFLY PT, R8, R5, 0x2, 0x1f ;  /* 0x0c401f0005087f89 */ /* 0x001e2400000e0000 */
        /* <DEDUP_REMOVED lines=23> */
.L_x_1285:
        /* <DEDUP_REMOVED lines=15> */
.L_x_1290:
        /* <DEDUP_REMOVED lines=13> */
.L_x_1289:
[----:B------:R-:W-:Y:S05]  /*2d70*/  BSYNC B1 ;  /* 0x0000000000017941 */ /* 0x000fea0003800000 */
.L_x_1288:
[----:B------:R-:W-:Y:S05]  /*2d80*/  @!P2 BRA `(.L_x_1287) ;  /* 0x000002100000a947 */ /* 0x000fea0003800000 */
[----:B------:R-:W-:Y:S02]  /*2d90*/  SHF.L.U32 R3, R36, 0x2, RZ ;  /* 0x0000000224037819 */ /* 0x000fe400000006ff */
[C---:B-1----:R-:W-:Y:S02]  /*2da0*/  IADD3 R13, P1, R6.reuse, UR4, RZ ;  /* 0x00000004060d7c10 */ /* 0x042fe4000ff3e0ff */
[----:B------:R-:W-:Y:S01]  /*2db0*/  ISETP.NE.AND P3, PT, RZ, UR10, PT ;  /* 0x0000000aff007c0c */ /* 0x000fe2000bf65270 */
[----:B------:R-:W-:Y:S01]  /*2dc0*/  IMAD R3, R6, 0x4, -R3 ;  /* 0x0000000406037824 */ /* 0x000fe200078e0a03 */
[----:B------:R-:W-:-:S02]  /*2dd0*/  LEA R12, P2, R13, c[0x0][0x260], 0x2 ;  /* 0x000098000d0c7a11 */ /* 0x000fc400078410ff */
[----:B------:R-:W-:Y:S02]  /*2de0*/  LEA.HI.X.SX32 R4, R6, UR5, 0x1, P1 ;  /* 0x0000000506047c11 */ /* 0x000fe400088f0eff */
[----:B------:R-:W-:Y:S02]  /*2df0*/  IADD3 R3, R3, 0x110, RZ ;  /* 0x0000011003037810 */ /* 0x000fe40007ffe0ff */
[----:B------:R-:W-:-:S04]  /*2e00*/  LEA.HI.X R13, R13, c[0x0][0x264], R4, 0x2, P2 ;  /* 0x000099000d0d7a11 */ /* 0x000fc800010f1404 */
.L_x_1291:
[----:B------:R-:W0:Y:S01]  /*2e10*/  LDS R4, [R3+0x300] ;  /* 0x0003000003047984 */ /* 0x000e220000000800 */
[----:B------:R-:W-:Y:S01]  /*2e20*/  IMAD.MOV.U32 R5, RZ, RZ, R13 ;  /* 0x000000ffff057224 */ /* 0x000fe200078e000d */
[----:B------:R-:W-:Y:S02]  /*2e30*/  IADD3 R6, R6, 0x100, RZ ;  /* 0x0000010006067810 */ /* 0x000fe40007ffe0ff */
[----:B------:R-:W1:Y:S02]  /*2e40*/  LDS R8, [R3] ;  /* 0x0000000003087984 */ /* 0x000e640000000800 */
[----:B------:R-:W-:-:S02]  /*2e50*/  ISETP.GE.AND P1, PT, R6, R11, PT ;  /* 0x0000000b0600720c */ /* 0x000fc40003f26270 */
[----:B------:R-:W2:Y:S04]  /*2e60*/  LDS R9, [R3+0x100] ;  /* 0x0001000003097984 */ /* 0x000ea80000000800 */
[----:B------:R-:W4:Y:S01]  /*2e70*/  LDS R10, [R3+0x200] ;  /* 0x00020000030a7984 */ /* 0x000f220000000800 */
[-C--:B0-----:R-:W-:Y:S02]  /*2e80*/  FMUL.FTZ R16, R4, R15.reuse ;  /* 0x0000000f04107220 */ /* 0x081fe40000410000 */
[----:B------:R-:W-:Y:S02]  /*2e90*/  IMAD.MOV.U32 R4, RZ, RZ, R12 ;  /* 0x000000ffff047224 */ /* 0x000fe400078e000c */
[-C--:B-1----:R-:W-:Y:S01]  /*2ea0*/  FMUL.FTZ R14, R8, R15.reuse ;  /* 0x0000000f080e7220 */ /* 0x082fe20000410000 */
[----:B------:R-:W-:Y:S01]  /*2eb0*/  IADD3 R8, R3, 0x400, RZ ;  /* 0x0000040003087810 */ /* 0x000fe20007ffe0ff */
[----:B------:R-:W-:Y:S01]  /*2ec0*/  STS [R3+0x300], R16 ;  /* 0x0003001003007388 */ /* 0x000fe20000000800 */
[----:B------:R-:W-:Y:S01]  /*2ed0*/  IADD3 R12, P2, R4, 0x400, RZ ;  /* 0x00000400040c7810 */ /* 0x000fe20007f5e0ff */
[----:B--2---:R-:W-:-:S02]  /*2ee0*/  FMUL.FTZ R9, R9, R15 ;  /* 0x0000000f09097220 */ /* 0x004fc40000410000 */
[----:B------:R-:W-:Y:S01]  /*2ef0*/  @P3 STG.E [R4.64+0x300], R16 ;  /* 0x0003001004003986 */ /* 0x000fe2000c101908 */
[----:B----4-:R-:W-:-:S03]  /*2f00*/  FMUL.FTZ R10, R10, R15 ;  /* 0x0000000f0a0a7220 */ /* 0x010fc60000410000 */
        /* <DEDUP_REMOVED lines=9> */
.L_x_1287:
[----:B------:R-:W-:Y:S05]  /*2fa0*/  BSYNC B0 ;  /* 0x0000000000007941 */ /* 0x000fea0003800000 */
.L_x_1286:
[----:B0-----:R-:W-:Y:S01]  /*2fb0*/  SHF.R.S32.HI R3, RZ, 0x1f, R32 ;  /* 0x0000001fff037819 */ /* 0x001fe20000011420 */
[----:B------:R-:W-:Y:S01]  /*2fc0*/  BSSY B0, `(.L_x_1292) ;  /* 0x000001f000007945 */ /* 0x000fe20003800000 */
[----:B-1----:R-:W-:Y:S01]  /*2fd0*/  SHF.R.S32.HI R5, RZ, 0x1f, R0 ;  /* 0x0000001fff057819 */ /* 0x002fe20000011400 */
[----:B------:R-:W-:Y:S01]  /*2fe0*/  IMAD.MOV.U32 R15, RZ, RZ, RZ ;  /* 0x000000ffff0f7224 */ /* 0x000fe200078e00ff */
[----:B------:R-:W-:Y:S01]  /*2ff0*/  LEA.HI R4, R3, R32, RZ, 0x3 ;  /* 0x0000002003047211 */ /* 0x000fe200078f18ff */
[----:B------:R-:W-:Y:S01]  /*3000*/  CS2R R18, SRZ ;  /* 0x0000000000127805 */ /* 0x000fe2000001ff00 */
[----:B------:R-:W-:Y:S01]  /*3010*/  LEA.HI R3, R5, R0, RZ, 0x3 ;  /* 0x0000000005037211 */ /* 0x000fe200078f18ff */
[----:B---3--:R-:W-:Y:S01]  /*3020*/  CS2R R16, SRZ ;  /* 0x0000000000107805 */ /* 0x008fe2000001ff00 */
        /* <DEDUP_REMOVED lines=23> */
.L_x_1294:
[----:B-----5:R0:W-:Y:S02]  /*31a0*/  STS.128 [R10.X16+0x90], R16 ;  /* 0x000090100a007388 */ /* 0x0201e4000000cc00 */
.L_x_1293:
[----:B------:R-:W-:Y:S05]  /*31b0*/  BSYNC B0 ;  /* 0x0000000000007941 */ /* 0x000fea0003800000 */
.L_x_1292:
[----:B------:R-:W-:Y:S01]  /*31c0*/  IMAD.IADD R9, R3, 0x1, R36 ;  /* 0x0000000103097824 */ /* 0x000fe200078e0224 */
[----:B------:R-:W-:Y:S01]  /*31d0*/  IMNMX R38, R32, c[0x0][0x1d4], PT ;  /* 0x0000750020267a17 */ /* 0x000fe20003800200 */
[----:B------:R-:W-:Y:S01]  /*31e0*/  BAR.SYNC.DEFER_BLOCKING 0x0 ;  /* 0x0000000000007b1d */ /* 0x000fe20000010000 */
[----:B------:R-:W-:Y:S01]  /*31f0*/  HFMA2.MMA R14, -RZ, RZ, 0, 0 ;  /* 0x00000000ff0e7435 */ /* 0x000fe200000001ff */
[----:B------:R-:W-:-:S04]  /*3200*/  IMAD.SHL.U32 R20, R9, 0x20, RZ ;  /* 0x0000002009147824 */ /* 0x000fc800078e00ff */
        /* <DEDUP_REMOVED lines=45> */
.L_x_1299:
[----:B-12--5:R-:W-:Y:S01]  /*34e0*/  FFMA.FTZ R12, R29, R12, RZ ;  /* 0x0000000c1d0c7223 */ /* 0x026fe200000100ff */
[----:B------:R-:W-:Y:S01]  /*34f0*/  IADD3 R49, R9, 0x8, RZ ;  /* 0x0000000809317810 */ /* 0x000fe20007ffe0ff */
[C---:B------:R-:W-:Y:S02]  /*3500*/  FFMA.FTZ R13, R29.reuse, R13, RZ ;  /* 0x0000000d1d0d7223 */ /* 0x040fe400000100ff */
[C---:B------:R-:W-:Y:S02]  /*3510*/  FFMA.FTZ R14, R29.reuse, R14, RZ ;  /* 0x0000000e1d0e7223 */ /* 0x040fe400000100ff */
[----:B------:R-:W-:Y:S02]  /*3520*/  FFMA.FTZ R15, R29, R15, RZ ;  /* 0x0000000f1d0f7223 */ /* 0x000fe400000100ff */
.L_x_1298:
[----:B------:R-:W-:Y:S05]  /*3530*/  BSYNC B1 ;  /* 0x0000000000017941 */ /* 0x000fea0003800000 */
.L_x_1297:
[----:B------:R-:W-:-:S13]  /*3540*/  LOP3.LUT P1, RZ, R28, 0xfffffff8, RZ, 0xc0, !PT ;  /* 0xfffffff81cff7812 */ /* 0x000fda000782c0ff */
[----:B------:R-:W-:Y:S05]  /*3550*/  @!P1 BRA `(.L_x_1296) ;  /* 0x0000045000009947 */ /* 0x000fea0003800000 */
[C---:B------:R-:W-:Y:S01]  /*3560*/  IMAD.SHL.U32 R39, R49.reuse, 0x20, RZ ;  /* 0x0000002031277824 */ /* 0x040fe200078e00ff */
[----:B------:R-:W-:Y:S02]  /*3570*/  LEA R21, R49, 0x20, 0x2 ;  /* 0x0000002031157811 */ /* 0x000fe400078e10ff */
[----:B------:R-:W-:Y:S02]  /*3580*/  ISETP.NE.AND P1, PT, RZ, c[0x0][0x1ec], PT ;  /* 0x00007b00ff007a0c */ /* 0x000fe40003f25270 */
[----:B------:R-:W-:Y:S01]  /*3590*/  SHF.R.S32.HI R20, RZ, 0x1f, R39 ;  /* 0x0000001fff147819 */ /* 0x000fe20000011427 */
[----:B------:R-:W-:Y:S01]  /*35a0*/  IMAD R21, R36, -0x4, R21 ;  /* 0xfffffffc24157824 */ /* 0x000fe200078e0215 */
[-C--:B------:R-:W-:Y:S02]  /*35b0*/  IADD3 R47, P3, R6, R39.reuse, RZ ;  /* 0x00000027062f7210 */ /* 0x080fe40007f7e0ff */
[----:B------:R-:W-:Y:S02]  /*35c0*/  IADD3 R45, P4, R5, R39, RZ ;  /* 0x00000027052d7210 */ /* 0x000fe40007f9e0ff */
[----:B------:R-:W-:Y:S01]  /*35d0*/  IADD3 R39, R39, 0x100, RZ ;  /* 0x0000010027277810 */ /* 0x000fe20007ffe0ff */
[--C-:B------:R-:W-:Y:S01]  /*35e0*/  IMAD.X R22, R8, 0x1, R20.reuse, P3 ;  /* 0x0000000108167824 */ /* 0x100fe200018e0614 */
[----:B------:R-:W-:Y:S01]  /*35f0*/  LEA R46, P3, R47, c[0x0][0x1a0], 0x2 ;  /* 0x000068002f2e7a11 */ /* 0x000fe200078610ff */
[----:B------:R-:W-:Y:S01]  /*3600*/  IMAD.X R20, R7, 0x1, R20, P4 ;  /* 0x0000000107147824 */ /* 0x000fe200020e0614 */
[----:B------:R-:W-:-:S02]  /*3610*/  LEA R44, P4, R45, c[0x0][0x1a0], 0x2 ;  /* 0x000068002d2c7a11 */ /* 0x000fc400078810ff */
[----:B------:R-:W-:Y:S02]  /*3620*/  LEA.HI.X R47, R47, c[0x0][0x1a4], R22, 0x2, P3 ;  /* 0x000069002f2f7a11 */ /* 0x000fe400018f1416 */
[----:B------:R-:W-:Y:S02]  /*3630*/  LEA.HI.X R45, R45, c[0x0][0x1a4], R20, 0x2, P4 ;  /* 0x000069002d2d7a11 */ /* 0x000fe400020f1414 */
[----:B------:R-:W-:Y:S02]  /*3640*/  IADD3 R37, R21, 0x110, RZ ;  /* 0x0000011015257810 */ /* 0x000fe40007ffe0ff */
.L_x_1302:
[----:B------:R-:W-:Y:S02]  /*3650*/  SHF.R.S32.HI R35, RZ, 0x1f, R39 ;  /* 0x0000001fff237819 */ /* 0x000fe40000011427 */
[----:B------:R-:W-:-:S05]  /*3660*/  IADD3 R20, P3, R6, R39, RZ ;  /* 0x0000002706147210 */ /* 0x000fca0007f7e0ff */
[----:B------:R-:W-:Y:S01]  /*3670*/  IMAD.X R21, R8, 0x1, R35, P3 ;  /* 0x0000000108157824 */ /* 0x000fe200018e0623 */
[----:B------:R-:W-:-:S04]  /*3680*/  LEA R50, P3, R20, c[0x0][0x1a0], 0x2 ;  /* 0x0000680014327a11 */ /* 0x000fc800078610ff */
[----:B------:R-:W-:Y:S02]  /*3690*/  LEA.HI.X R51, R20, c[0x0][0x1a4], R21, 0x2, P3 ;  /* 0x0000690014337a11 */ /* 0x000fe400018f1415 */
[----:B------:R1:W5:Y:S01]  /*36a0*/  LDG.E.128 R20, [R46.64] ;  /* 0x000000082e147981 */ /* 0x000362000c1e1d00 */
[----:B------:R-:W-:Y:S05]  /*36b0*/  @P1 BRA `(.L_x_1300) ;  /* 0x000000b000001947 */ /* 0x000fea0003800000 */
[----:B------:R-:W2:Y:S04]  /*36c0*/  @P0 LDG.E.128 R24, [R42.64] ;  /* 0x000000082a180981 */ /* 0x000ea8000c1e1d00 */
[----:B------:R-:W3:Y:S02]  /*36d0*/  LDS.128 R28, [R10.X16+0x90] ;  /* 0x000090000a1c7984 */ /* 0x000ee4000000cc00 */
[----:B---3-5:R-:W-:Y:S02]  /*36e0*/  FADD.FTZ R20, R20, R28 ;  /* 0x0000001c14147221 */ /* 0x028fe40000010000 */
[----:B------:R-:W-:-:S02]  /*36f0*/  FADD.FTZ R21, R21, R29 ;  /* 0x0000001d15157221 */ /* 0x000fc40000010000 */
[----:B------:R-:W-:Y:S02]  /*3700*/  FADD.FTZ R22, R22, R30 ;  /* 0x0000001e16167221 */ /* 0x000fe40000010000 */
[----:B------:R-:W-:Y:S02]  /*3710*/  FADD.FTZ R23, R23, R31 ;  /* 0x0000001f17177221 */ /* 0x000fe40000010000 */
[----:B--2---:R-:W-:Y:S02]  /*3720*/  @P0 FMUL.FTZ R20, R20, R24 ;  /* 0x0000001814140220 */ /* 0x004fe40000410000 */
[----:B------:R-:W-:Y:S02]  /*3730*/  @P0 FMUL.FTZ R21, R21, R25 ;  /* 0x0000001915150220 */ /* 0x000fe40000410000 */
[----:B------:R-:W-:Y:S02]  /*3740*/  @P0 FMUL.FTZ R22, R22, R26 ;  /* 0x0000001a16160220 */ /* 0x000fe40000410000 */
[----:B------:R-:W-:-:S05]  /*3750*/  @P0 FMUL.FTZ R23, R23, R27 ;  /* 0x0000001b17170220 */ /* 0x000fca0000410000 */
[----:B------:R2:W-:Y:S02]  /*3760*/  STG.E.128 [R44.64], R20 ;  /* 0x000000142c007986 */ /* 0x0005e4000c101d08 */
.L_x_1300:
[----:B------:R3:W5:Y:S04]  /*3770*/  LDG.E.128 R24, [R50.64] ;  /* 0x0000000832187981 */ /* 0x000768000c1e1d00 */
[----:B------:R-:W4:Y:S02]  /*3780*/  LDS R28, [R37+-0x20] ;  /* 0xffffe000251c7984 */ /* 0x000f240000000800 */
[C---:B----45:R-:W-:Y:S02]  /*3790*/  FFMA.FTZ R31, R28.reuse, R20, R12 ;  /* 0x000000141c1f7223 */ /* 0x070fe4000001000c */
[C---:B------:R-:W-:Y:S02]  /*37a0*/  FFMA.FTZ R48, R28.reuse, R21, R13 ;  /* 0x000000151c307223 */ /* 0x040fe4000001000d */
[----:B------:R-:W-:-:S02]  /*37b0*/  FFMA.FTZ R52, R28, R22, R14 ;  /* 0x000000161c347223 */ /* 0x000fc4000001000e */
[----:B------:R-:W-:Y:S01]  /*37c0*/  FFMA.FTZ R54, R28, R23, R15 ;  /* 0x000000171c367223 */ /* 0x000fe2000001000f */
[----:B------:R-:W-:Y:S05]  /*37d0*/  @P1 BRA `(.L_x_1301) ;  /* 0x000000f000001947 */ /* 0x000fea0003800000 */
[----:B---3--:R-:W3:Y:S01]  /*37e0*/  @P0 LDG.E.128 R12, [R42.64] ;  /* 0x000000082a0c0981 */ /* 0x008ee2000c1e1d00 */
[----:B------:R-:W-:-:S03]  /*37f0*/  IADD3 R29, P3, R5, R39, RZ ;  /* 0x00000027051d7210 */ /* 0x000fc60007f7e0ff */
[----:B--2---:R-:W2:Y:S02]  /*3800*/  LDS.128 R20, [R10.X16+0x90] ;  /* 0x000090000a147984 */ /* 0x004ea4000000cc00 */
[----:B------:R-:W-:Y:S01]  /*3810*/  IMAD.X R30, R7, 0x1, R35, P3 ;  /* 0x00000001071e7824 */ /* 0x000fe200018e0623 */
[----:B------:R-:W-:-:S04]  /*3820*/  LEA R28, P3, R29, c[0x0][0x1a0], 0x2 ;  /* 0x000068001d1c7a11 */ /* 0x000fc800078610ff */
[----:B------:R-:W-:Y:S01]  /*3830*/  LEA.HI.X R29, R29, c[0x0][0x1a4], R30, 0x2, P3 ;  /* 0x000069001d1d7a11 */ /* 0x000fe200018f141e */
[----:B--2---:R-:W-:Y:S02]  /*3840*/  FADD.FTZ R24, R20, R24 ;  /* 0x0000001814187221 */ /* 0x004fe40000010000 */
[----:B------:R-:W-:Y:S02]  /*3850*/  FADD.FTZ R25, R21, R25 ;  /* 0x0000001915197221 */ /* 0x000fe40000010000 */
[----:B------:R-:W-:Y:S02]  /*3860*/  FADD.FTZ R26, R22, R26 ;  /* 0x0000001a161a7221 */ /* 0x000fe40000010000 */
[----:B------:R-:W-:Y:S02]  /*3870*/  FADD.FTZ R27, R23, R27 ;  /* 0x0000001b171b7221 */ /* 0x000fe40000010000 */
[----:B---3--:R-:W-:Y:S02]  /*3880*/  @P0 FMUL.FTZ R24, R24, R12 ;  /* 0x0000000c18180220 */ /* 0x008fe40000410000 */
[----:B------:R-:W-:-:S02]  /*3890*/  @P0 FMUL.FTZ R25, R25, R13 ;  /* 0x0000000d19190220 */ /* 0x000fc40000410000 */
[----:B------:R-:W-:Y:S02]  /*38a0*/  @P0 FMUL.FTZ R26, R26, R14 ;  /* 0x0000000e1a1a0220 */ /* 0x000fe40000410000 */
[----:B------:R-:W-:-:S05]  /*38b0*/  @P0 FMUL.FTZ R27, R27, R15 ;  /* 0x0000000f1b1b0220 */ /* 0x000fca0000410000 */
[----:B------:R2:W-:Y:S02]  /*38c0*/  STG.E.128 [R28.64], R24 ;  /* 0x000000181c007986 */ /* 0x0005e4000c101d08 */
.L_x_1301:
[----:B---3--:R3:W4:Y:S01]  /*38d0*/  LDS R15, [R37] ;  /* 0x00000000250f7984 */ /* 0x0087220000000800 */
[----:B------:R-:W-:Y:S02]  /*38e0*/  IADD3 R49, R49, 0x10, RZ ;  /* 0x0000001031317810 */ /* 0x000fe40007ffe0ff */
[----:B-1----:R-:W-:Y:S02]  /*38f0*/  IADD3 R46, P4, R46, 0x800, RZ ;  /* 0x000008002e2e7810 */ /* 0x002fe40007f9e0ff */
[----:B------:R-:W-:Y:S02]  /*3900*/  ISETP.GE.AND P3, PT, R49, R38, PT ;  /* 0x000000263100720c */ /* 0x000fe40003f66270 */
[----:B--2---:R-:W-:Y:S01]  /*3910*/  IADD3 R44, P5, R44, 0x800, RZ ;  /* 0x000008002c2c7810 */ /* 0x004fe20007fbe0ff */
[----:B------:R-:W-:Y:S01]  /*3920*/  IMAD.X R47, RZ, RZ, R47, P4 ;  /* 0x000000ffff2f7224 */ /* 0x000fe200020e062f */
[----:B------:R-:W-:Y:S02]  /*3930*/  IADD3 R39, R39, 0x200, RZ ;  /* 0x0000020027277810 */ /* 0x000fe40007ffe0ff */
[----:B---3--:R-:W-:Y:S01]  /*3940*/  IADD3 R37, R37, 0x40, RZ ;  /* 0x0000004025257810 */ /* 0x008fe20007ffe0ff */
[----:B------:R-:W-:-:S02]  /*3950*/  IMAD.X R45, RZ, RZ, R45, P5 ;  /* 0x000000ffff2d7224 */ /* 0x000fc400028e062d */
[C---:B----4-:R-:W-:Y:S02]  /*3960*/  FFMA.FTZ R12, R15.reuse, R24, R31 ;  /* 0x000000180f0c7223 */ /* 0x050fe4000001001f */
[C---:B------:R-:W-:Y:S02]  /*3970*/  FFMA.FTZ R13, R15.reuse, R25, R48 ;  /* 0x000000190f0d7223 */ /* 0x040fe40000010030 */
[C---:B------:R-:W-:Y:S02]  /*3980*/  FFMA.FTZ R14, R15.reuse, R26, R52 ;  /* 0x0000001a0f0e7223 */ /* 0x040fe40000010034 */
[----:B------:R-:W-:Y:S01]  /*3990*/  FFMA.FTZ R15, R15, R27, R54 ;  /* 0x0000001b0f0f7223 */ /* 0x000fe20000010036 */
[----:B------:R-:W-:Y:S05]  /*39a0*/  @!P3 BRA `(.L_x_1302) ;  /* 0xfffffca00000b947 */ /* 0x000fea000383ffff */
.L_x_1296:
[----:B------:R-:W-:Y:S05]  /*39b0*/  BSYNC B0 ;  /* 0x0000000000007941 */ /* 0x000fea0003800000 */
.L_x_1295:
[----:B------:R-:W-:Y:S01]  /*39c0*/  ISETP.GE.AND P1, PT, R9, R32, PT ;  /* 0x000000200900720c */ /* 0x000fe20003f26270 */
[----:B------:R-:W-:-:S12]  /*39d0*/  BSSY B0, `(.L_x_1303) ;  /* 0x00000b6000007945 */ /* 0x000fd80003800000 */
[----:B------:R-:W-:Y:S05]  /*39e0*/  @P1 BRA `(.L_x_1304) ;  /* 0x00000b4000001947 */ /* 0x000fea0003800000 */
[----:B------:R-:W1:Y:S01]  /*39f0*/  S2R R21, SR_CTAID.X ;  /* 0x0000000000157919 */ /* 0x000e620000002500 */
[----:B------:R-:W-:Y:S01]  /*3a00*/  IADD3 R35, -R3, -0x2, R11 ;  /* 0xfffffffe03237810 */ /* 0x000fe20007ffe10b */
[----:B------:R-:W-:Y:S01]  /*3a10*/  BSSY B1, `(.L_x_1305) ;  /* 0x000003b000017945 */ /* 0x000fe20003800000 */
[----:B------:R-:W-:-:S03]  /*3a20*/  MOV R38, 0x4 ;  /* 0x0000000400267802 */ /* 0x000fc60000000f00 */
        /* <DEDUP_REMOVED lines=51> */
.L_x_1309:
[C---:B-12--5:R-:W-:Y:S02]  /*3d60*/  FFMA.FTZ R12, R37.reuse, R20, R12 ;  /* 0x00000014250c7223 */ /* 0x066fe4000001000c */
[C---:B------:R-:W-:Y:S02]  /*3d70*/  FFMA.FTZ R13, R37.reuse, R21, R13 ;  /* 0x00000015250d7223 */ /* 0x040fe4000001000d */
[C---:B------:R-:W-:Y:S02]  /*3d80*/  FFMA.FTZ R14, R37.reuse, R22, R14 ;  /* 0x00000016250e7223 */ /* 0x040fe4000001000e */
[----:B------:R-:W-:Y:S02]  /*3d90*/  FFMA.FTZ R15, R37, R23, R15 ;  /* 0x00000017250f7223 */ /* 0x000fe4000001000f */
.L_x_1308:
[----:B------:R-:W-:Y:S05]  /*3da0*/  BSYNC B2 ;  /* 0x0000000000027941 */ /* 0x000fea0003800000 */
.L_x_1307:
[----:B------:R-:W-:Y:S02]  /*3db0*/  IADD3 R9, R9, 0x8, RZ ;  /* 0x0000000809097810 */ /* 0x000fe40007ffe0ff */
.L_x_1306:
[----:B------:R-:W-:Y:S05]  /*3dc0*/  BSYNC B1 ;  /* 0x0000000000017941 */ /* 0x000fea0003800000 */
.L_x_1305:
[----:B------:R-:W-:-:S13]  /*3dd0*/  LOP3.LUT P1, RZ, R35, 0xfffffff8, RZ, 0xc0, !PT ;  /* 0xfffffff823ff7812 */ /* 0x000fda000782c0ff */
[----:B------:R-:W-:Y:S05]  /*3de0*/  @!P1 BRA `(.L_x_1304) ;  /* 0x0000074000009947 */ /* 0x000fea0003800000 */
[----:B------:R-:W-:Y:S01]  /*3df0*/  IMAD.SHL.U32 R40, R36, 0x4, RZ ;  /* 0x0000000424287824 */ /* 0x000fe200078e00ff */
[C---:B------:R-:W-:Y:S01]  /*3e00*/  LEA R42, R9.reuse, 0x100, 0x5 ;  /* 0x00000100092a7811 */ /* 0x040fe200078e28ff */
[----:B------:R-:W-:Y:S02]  /*3e10*/  IMAD.MOV.U32 R35, RZ, RZ, RZ ;  /* 0x000000ffff237224 */ /* 0x000fe400078e00ff */
[----:B------:R-:W-:Y:S02]  /*3e20*/  IMAD R40, R9, 0x4, -R40 ;  /* 0x0000000409287824 */ /* 0x000fe400078e0a28 */
.L_x_1316:
        /* <DEDUP_REMOVED lines=51> */
.L_x_1312:
[C---:B-12--5:R-:W-:Y:S02]  /*4160*/  FFMA.FTZ R12, R43.reuse, R20, R12 ;  /* 0x000000142b0c7223 */ /* 0x066fe4000001000c */
[C---:B------:R-:W-:Y:S02]  /*4170*/  FFMA.FTZ R13, R43.reuse, R21, R13 ;  /* 0x000000152b0d7223 */ /* 0x040fe4000001000d */
[C---:B------:R-:W-:Y:S02]  /*4180*/  FFMA.FTZ R14, R43.reuse, R22, R14 ;  /* 0x000000162b0e7223 */ /* 0x040fe4000001000e */
[----:B------:R-:W-:Y:S02]  /*4190*/  FFMA.FTZ R15, R43, R23, R15 ;  /* 0x000000172b0f7223 */ /* 0x000fe4000001000f */
.L_x_1311:
[----:B------:R-:W-:Y:S05]  /*41a0*/  BSYNC B1 ;  /* 0x0000000000017941 */ /* 0x000fea0003800000 */
.L_x_1310:
        /* <DEDUP_REMOVED lines=46> */
.L_x_1315:
[C---:B-1---5:R-:W-:Y:S02]  /*4490*/  FFMA.FTZ R12, R41.reuse, R20, R12 ;  /* 0x00000014290c7223 */ /* 0x062fe4000001000c */
[C---:B------:R-:W-:Y:S02]  /*44a0*/  FFMA.FTZ R13, R41.reuse, R21, R13 ;  /* 0x00000015290d7223 */ /* 0x040fe4000001000d */
[C---:B------:R-:W-:Y:S02]  /*44b0*/  FFMA.FTZ R14, R41.reuse, R22, R14 ;  /* 0x00000016290e7223 */ /* 0x040fe4000001000e */
[----:B------:R-:W-:Y:S02]  /*44c0*/  FFMA.FTZ R15, R41, R23, R15 ;  /* 0x00000017290f7223 */ /* 0x000fe4000001000f */
.L_x_1314:
[----:B------:R-:W-:Y:S05]  /*44d0*/  BSYNC B1 ;  /* 0x0000000000017941 */ /* 0x000fea0003800000 */
.L_x_1313:
[----:B------:R-:W-:Y:S02]  /*44e0*/  IADD3 R9, R9, 0x10, RZ ;  /* 0x0000001009097810 */ /* 0x000fe40007ffe0ff */
[----:B------:R-:W-:Y:S02]  /*44f0*/  IADD3 R35, R35, 0x40, RZ ;  /* 0x0000004023237810 */ /* 0x000fe40007ffe0ff */
[----:B------:R-:W-:-:S02]  /*4500*/  ISETP.GE.AND P1, PT, R9, R32, PT ;  /* 0x000000200900720c */ /* 0x000fc40003f26270 */
[----:B------:R-:W-:-:S11]  /*4510*/  IADD3 R42, R42, 0x200, RZ ;  /* 0x000002002a2a7810 */ /* 0x000fd60007ffe0ff */
[----:B------:R-:W-:Y:S05]  /*4520*/  @!P1 BRA `(.L_x_1316) ;  /* 0xfffff90000009947 */ /* 0x000fea000383ffff */
.L_x_1304:
[----:B------:R-:W-:Y:S05]  /*4530*/  BSYNC B0 ;  /* 0x0000000000007941 */ /* 0x000fea0003800000 */
.L_x_1303:
[----:B------:R-:W-:Y:S01]  /*4540*/  BSSY B0, `(.L_x_1317) ;  /* 0x0000026000007945 */ /* 0x000fe20003800000 */
[----:B------:R-:W-:Y:S05]  /*4550*/  @P2 BRA `(.L_x_1318) ;  /* 0x0000024000002947 */ /* 0x000fea0003800000 */
[----:B------:R-:W-:-:S04]  /*4560*/  SHF.L.U32 R6, R32, 0x5, RZ ;  /* 0x0000000520067819 */ /* 0x000fc800000006ff */
[----:B------:R-:W-:-:S04]  /*4570*/  IADD3 R8, P1, R5, R6, RZ ;  /* 0x0000000605087210 */ /* 0x000fc80007f3e0ff */
[----:B------:R-:W-:Y:S02]  /*4580*/  LEA.HI.X.SX32 R9, R6, R7, 0x1, P1 ;  /* 0x0000000706097211 */ /* 0x000fe400008f0eff */
[----:B------:R-:W-:-:S04]  /*4590*/  LEA R20, P1, R8, c[0x0][0x1a0], 0x2 ;  /* 0x0000680008147a11 */ /* 0x000fc800078210ff */
[----:B------:R-:W-:-:S06]  /*45a0*/  LEA.HI.X R21, R8, c[0x0][0x1a4], R9, 0x2, P1 ;  /* 0x0000690008157a11 */ /* 0x000fcc00008f1409 */
[----:B------:R-:W5:Y:S01]  /*45b0*/  LDG.E.128 R20, [R20.64] ;  /* 0x0000000814147981 */ /* 0x000f62000c1e1d00 */
[----:B------:R-:W-:Y:S02]  /*45c0*/  IADD3 R11, R11, -c[0x0][0x1d4], RZ ;  /* 0x800075000b0b7a10 */ /* 0x000fe40007ffe0ff */
[----:B------:R-:W-:Y:S02]  /*45d0*/  ISETP.NE.AND P1, PT, RZ, c[0x0][0x1ec], PT ;  /* 0x00007b00ff007a0c */ /* 0x000fe40003f25270 */
[----:B------:R-:W-:-:S05]  /*45e0*/  IMNMX R11, RZ, R11, !PT ;  /* 0x0000000bff0b7217 */ /* 0x000fca0007800200 */
[----:B------:R-:W-:-:S06]  /*45f0*/  IMAD.IADD R32, R32, 0x1, -R11 ;  /* 0x0000000120207824 */ /* 0x000fcc00078e0a0b */
[----:B------:R-:W1:Y:S01]  /*4600*/  LDS R32, [R32.X4+0x110] ;  /* 0x0001100020207984 */ /* 0x000e620000004800 */
[----:B------:R-:W-:Y:S05]  /*4610*/  @P1 BRA `(.L_x_1319) ;  /* 0x0000014000001947 */ /* 0x000fea0003800000 */
[----:B------:R-:W2:Y:S01]  /*4620*/  @P0 S2R R9, SR_CTAID.X ;  /* 0x0000000000090919 */ /* 0x000ea20000002500 */
[----:B------:R-:W-:Y:S02]  /*4630*/  @P0 IMAD.MOV.U32 R8, RZ, RZ, 0x4 ;  /* 0x00000004ff080424 */ /* 0x000fe400078e00ff */
[----:B--2---:R-:W-:-:S04]  /*4640*/  @P0 IMAD R9, R34, c[0x0][0x1d8], R9 ;  /* 0x0000760022090a24 */ /* 0x004fc800078e0209 */
[----:B------:R-:W-:-:S04]  /*4650*/  @P0 IMAD R9, R9, 0x20, R4 ;  /* 0x0000002009090824 */ /* 0x000fc800078e0204 */
[----:B------:R-:W-:-:S06]  /*4660*/  @P0 IMAD.WIDE R8, R9, R8, c[0x0][0x238] ;  /* 0x00008e0009080625 */ /* 0x000fcc00078e0208 */
[----:B0-----:R-:W2:Y:S01]  /*4670*/  @P0 LDG.E.128 R8, [R8.64] ;  /* 0x0000000808080981 */ /* 0x001ea2000c1e1d00 */
        /* <DEDUP_REMOVED lines=14> */
.L_x_1319:
[C---:B-1---5:R-:W-:Y:S02]  /*4760*/  FFMA.FTZ R12, R32.reuse, R20, R12 ;  /* 0x00000014200c7223 */ /* 0x062fe4000001000c */
[C---:B------:R-:W-:Y:S02]  /*4770*/  FFMA.FTZ R13, R32.reuse, R21, R13 ;  /* 0x00000015200d7223 */ /* 0x040fe4000001000d */
[C---:B------:R-:W-:Y:S02]  /*4780*/  FFMA.FTZ R14, R32.reuse, R22, R14 ;  /* 0x00000016200e7223 */ /* 0x040fe4000001000e */
[----:B------:R-:W-:Y:S02]  /*4790*/  FFMA.FTZ R15, R32, R23, R15 ;  /* 0x00000017200f7223 */ /* 0x000fe4000001000f */
.L_x_1318:
[----:B------:R-:W-:Y:S05]  /*47a0*/  BSYNC B0 ;  /* 0x0000000000007941 */ /* 0x000fea0003800000 */
.L_x_1317:
[----:B------:R-:W-:Y:S01]  /*47b0*/  BAR.SYNC.DEFER_BLOCKING 0x0 ;  /* 0x0000000000007b1d */ /* 0x000fe20000010000 */
[C---:B------:R-:W-:Y:S01]  /*47c0*/  LOP3.LUT R2, R0.reuse, 0xffffffe0, RZ, 0xc0, !PT ;  /* 0xffffffe000027812 */ /* 0x040fe200078ec0ff */
        /* <DEDUP_REMOVED lines=71> */
.L_x_1235:
[----:B------:R-:W-:Y:S01]  /*4c40*/  IMAD.MOV.U32 R59, RZ, RZ, 0x10 ;  /* 0x00000010ff3b7424 */ /* 0x000fe200078e00ff */
[----:B------:R-:W-:Y:S01]  /*4c50*/  MOV R30, 0x4c90 ;  /* 0x00004c90001e7802 */ /* 0x000fe20000000f00 */
[----:B------:R-:W-:Y:S02]  /*4c60*/  IMAD.MOV.U32 R60, RZ, RZ, 0x1f ;  /* 0x0000001fff3c7424 */ /* 0x000fe400078e00ff */
[----:B------:R-:W-:Y:S02]  /*4c70*/  IMAD.MOV.U32 R61, RZ, RZ, -0x1 ;  /* 0xffffffffff3d7424 */ /* 0x000fe400078e00ff */
[----:B0-2---:R-:W-:Y:S05]  /*4c80*/  CALL.REL.NOINC `($__internal_11_$__cuda_sm70_shflsync_bfly_p) ;  /* 0x0000038000007944 */ /* 0x005fea0003c00000 */
[----:B01----:R-:W-:Y:S05]  /*4c90*/  BRA `(.L_x_1320) ;  /* 0xffffc02000007947 */ /* 0x003fea000383ffff */
.L_x_1236:
[----:B------:R-:W-:Y:S01]  /*4ca0*/  MOV R59, 0x8 ;  /* 0x00000008003b7802 */ /* 0x000fe20000000f00 */
[----:B------:R-:W-:Y:S01]  /*4cb0*/  IMAD.MOV.U32 R60, RZ, RZ, 0x1f ;  /* 0x0000001fff3c7424 */ /* 0x000fe200078e00ff */
[----:B------:R-:W-:Y:S01]  /*4cc0*/  MOV R30, 0x4cf0 ;  /* 0x00004cf0001e7802 */ /* 0x000fe20000000f00 */
[----:B------:R-:W-:Y:S02]  /*4cd0*/  IMAD.MOV.U32 R61, RZ, RZ, -0x1 ;  /* 0xffffffffff3d7424 */ /* 0x000fe400078e00ff */
[----:B0-2---:R-:W-:Y:S05]  /*4ce0*/  CALL.REL.NOINC `($__internal_11_$__cuda_sm70_shflsync_bfly_p) ;  /* 0x0000032000007944 */ /* 0x005fea0003c00000 */
[----:B01----:R-:W-:Y:S01]  /*4cf0*/  FADD.FTZ R58, R58, R59 ;  /* 0x0000003b3a3a7221 */ /* 0x003fe20000010000 */
[----:B------:R-:W-:Y:S01]  /*4d00*/  MOV R30, 0x4d50 ;  /* 0x00004d50001e7802 */ /* 0x000fe20000000f00 */
[----:B------:R-:W-:-:S02]  /*4d10*/  IMAD.MOV.U32 R59, RZ, RZ, 0x4 ;  /* 0x00000004ff3b7424 */ /* 0x000fc400078e00ff */
[----:B------:R-:W-:Y:S02]  /*4d20*/  IMAD.MOV.U32 R60, RZ, RZ, 0x1f ;  /* 0x0000001fff3c7424 */ /* 0x000fe400078e00ff */
[----:B------:R-:W-:Y:S02]  /*4d30*/  IMAD.MOV.U32 R61, RZ, RZ, -0x1 ;  /* 0xffffffffff3d7424 */ /* 0x000fe400078e00ff */
[----:B------:R-:W-:Y:S05]  /*4d40*/  CALL.REL.NOINC `($__internal_11_$__cuda_sm70_shflsync_bfly_p) ;  /* 0x000002c000007944 */ /* 0x000fea0003c00000 */
[----:B01----:R-:W-:Y:S01]  /*4d50*/  FADD.FTZ R58, R58, R59 ;  /* 0x0000003b3a3a7221 */ /* 0x003fe20000010000 */
[----:B------:R-:W-:Y:S01]  /*4d60*/  MOV R30, 0x4db0 ;  /* 0x00004db0001e7802 */ /* 0x000fe20000000f00 */
[----:B------:R-:W-:Y:S02]  /*4d70*/  IMAD.MOV.U32 R59, RZ, RZ, 0x2 ;  /* 0x00000002ff3b7424 */ /* 0x000fe400078e00ff */
[----:B------:R-:W-:Y:S02]  /*4d80*/  IMAD.MOV.U32 R60, RZ, RZ, 0x1f ;  /* 0x0000001fff3c7424 */ /* 0x000fe400078e00ff */
[----:B------:R-:W-:Y:S02]  /*4d90*/  IMAD.MOV.U32 R61, RZ, RZ, -0x1 ;  /* 0xffffffffff3d7424 */ /* 0x000fe400078e00ff */
[----:B------:R-:W-:Y:S05]  /*4da0*/  CALL.REL.NOINC `($__internal_11_$__cuda_sm70_shflsync_bfly_p) ;  /* 0x0000026000007944 */ /* 0x000fea0003c00000 */
[----:B01----:R-:W-:Y:S01]  /*4db0*/  FADD.FTZ R58, R58, R59 ;  /* 0x0000003b3a3a7221 */ /* 0x003fe20000010000 */
[----:B------:R-:W-:Y:S01]  /*4dc0*/  MOV R30, 0x4e10 ;  /* 0x00004e10001e7802 */ /* 0x000fe20000000f00 */
[----:B------:R-:W-:-:S02]  /*4dd0*/  IMAD.MOV.U32 R59, RZ, RZ, 0x1 ;  /* 0x00000001ff3b7424 */ /* 0x000fc400078e00ff */
[----:B------:R-:W-:Y:S02]  /*4de0*/  IMAD.MOV.U32 R60, RZ, RZ, 0x1f ;  /* 0x0000001fff3c7424 */ /* 0x000fe400078e00ff */
[----:B------:R-:W-:Y:S02]  /*4df0*/  IMAD.MOV.U32 R61, RZ, RZ, -0x1 ;  /* 0xffffffffff3d7424 */ /* 0x000fe400078e00ff */
[----:B------:R-:W-:Y:S05]  /*4e00*/  CALL.REL.NOINC `($__internal_11_$__cuda_sm70_shflsync_bfly_p) ;  /* 0x0000020000007944 */ /* 0x000fea0003c00000 */
[----:B01----:R-:W-:Y:S05]  /*4e10*/  BRA `(.L_x_1321) ;  /* 0xffffbf3000007947 */ /* 0x003fea000383ffff */
.L_x_1257:
[----:B------:R-:W-:Y:S01]  /*4e20*/  IMAD.MOV.U32 R59, RZ, RZ, 0x2 ;  /* 0x00000002ff3b7424 */ /* 0x000fe200078e00ff */
[----:B------:R-:W-:Y:S01]  /*4e30*/  MOV R30, 0x4e70 ;  /* 0x00004e70001e7802 */ /* 0x000fe20000000f00 */
[----:B------:R-:W-:Y:S02]  /*4e40*/  IMAD.MOV.U32 R60, RZ, RZ, 0x1f ;  /* 0x0000001fff3c7424 */ /* 0x000fe400078e00ff */
[----:B------:R-:W-:Y:S02]  /*4e50*/  IMAD.MOV.U32 R61, RZ, RZ, -0x1 ;  /* 0xffffffffff3d7424 */ /* 0x000fe400078e00ff */
[----:B------:R-:W-:Y:S05]  /*4e60*/  CALL.REL.NOINC `($__internal_11_$__cuda_sm70_shflsync_bfly_p) ;  /* 0x000001a000007944 */ /* 0x000fea0003c00000 */
[----:B01----:R-:W-:Y:S05]  /*4e70*/  BRA `(.L_x_1322) ;  /* 0xffffd01000007947 */ /* 0x003fea000383ffff */
.L_x_1258:
[----:B------:R-:W-:Y:S01]  /*4e80*/  HFMA2.MMA R59, -RZ, RZ, 0, 5.9604644775390625e-08 ;  /* 0x00000001ff3b7435 */ /* 0x000fe200000001ff */
[----:B------:R-:W-:Y:S01]  /*4e90*/  IMAD.MOV.U32 R60, RZ, RZ, 0x1f ;  /* 0x0000001fff3c7424 */ /* 0x000fe200078e00ff */
[----:B------:R-:W-:Y:S01]  /*4ea0*/  MOV R30, 0x4ed0 ;  /* 0x00004ed0001e7802 */ /* 0x000fe20000000f00 */
[----:B------:R-:W-:-:S03]  /*4eb0*/  IMAD.MOV.U32 R61, RZ, RZ, -0x1 ;  /* 0xffffffffff3d7424 */ /* 0x000fc600078e00ff */
[----:B------:R-:W-:Y:S05]  /*4ec0*/  CALL.REL.NOINC `($__internal_11_$__cuda_sm70_shflsync_bfly_p) ;  /* 0x0000014000007944 */ /* 0x000fea0003c00000 */
[----:B01----:R-:W-:Y:S05]  /*4ed0*/  BRA `(.L_x_1323) ;  /* 0xffffcfe000007947 */ /* 0x003fea000383ffff */
.L_x_1262:
[----:B------:R-:W-:Y:S01]  /*4ee0*/  IMAD.MOV.U32 R58, RZ, RZ, R6 ;  /* 0x000000ffff3a7224 */ /* 0x000fe200078e0006 */
[----:B------:R-:W-:Y:S01]  /*4ef0*/  MOV R30, 0x4f40 ;  /* 0x00004f40001e7802 */ /* 0x000fe20000000f00 */
[----:B------:R-:W-:-:S02]  /*4f00*/  IMAD.MOV.U32 R59, RZ, RZ, 0x10 ;  /* 0x00000010ff3b7424 */ /* 0x000fc400078e00ff */
[----:B------:R-:W-:Y:S02]  /*4f10*/  IMAD.MOV.U32 R60, RZ, RZ, 0x1f ;  /* 0x0000001fff3c7424 */ /* 0x000fe400078e00ff */
[----:B------:R-:W-:Y:S02]  /*4f20*/  IMAD.MOV.U32 R61, RZ, RZ, -0x1 ;  /* 0xffffffffff3d7424 */ /* 0x000fe400078e00ff */
[----:B01234-:R-:W-:Y:S05]  /*4f30*/  CALL.REL.NOINC `($__internal_11_$__cuda_sm70_shflsync_bfly_p) ;  /* 0x000000d000007944 */ /* 0x01ffea0003c00000 */
[----:B01----:R-:W-:Y:S05]  /*4f40*/  BRA `(.L_x_1324) ;  /* 0xffffd1b000007947 */ /* 0x003fea000383ffff */
.L_x_1263:
[----:B------:R-:W-:Y:S01]  /*4f50*/  IMAD.MOV.U32 R59, RZ, RZ, 0x8 ;  /* 0x00000008ff3b7424 */ /* 0x000fe200078e00ff */
[----:B------:R-:W-:Y:S01]  /*4f60*/  MOV R30, 0x4fa0 ;  /* 0x00004fa0001e7802 */ /* 0x000fe20000000f00 */
[----:B------:R-:W-:Y:S02]  /*4f70*/  IMAD.MOV.U32 R60, RZ, RZ, 0x1f ;  /* 0x0000001fff3c7424 */ /* 0x000fe400078e00ff */
[----:B------:R-:W-:Y:S02]  /*4f80*/  IMAD.MOV.U32 R61, RZ, RZ, -0x1 ;  /* 0xffffffffff3d7424 */ /* 0x000fe400078e00ff */
[----:B012-4-:R-:W-:Y:S05]  /*4f90*/  CALL.REL.NOINC `($__internal_11_$__cuda_sm70_shflsync_bfly_p) ;  /* 0x0000007000007944 */ /* 0x017fea0003c00000 */
[----:B01----:R-:W-:Y:S01]  /*4fa0*/  FMNMX.FTZ R58, R58, R59, !PT ;  /* 0x0000003b3a3a7209 */ /* 0x003fe20007810000 */
[----:B------:R-:W-:Y:S01]  /*4fb0*/  IMAD.MOV.U32 R59, RZ, RZ, 0x4 ;  /* 0x00000004ff3b7424 */ /* 0x000fe200078e00ff */
[----:B------:R-:W-:Y:S01]  /*4fc0*/  MOV R30, 0x5000 ;  /* 0x00005000001e7802 */ /* 0x000fe20000000f00 */
[----:B------:R-:W-:Y:S02]  /*4fd0*/  IMAD.MOV.U32 R60, RZ, RZ, 0x1f ;  /* 0x0000001fff3c7424 */ /* 0x000fe400078e00ff */
[----:B------:R-:W-:-:S02]  /*4fe0*/  IMAD.MOV.U32 R61, RZ, RZ, -0x1 ;  /* 0xffffffffff3d7424 */ /* 0x000fc400078e00ff */
[----:B------:R-:W-:Y:S05]  /*4ff0*/  CALL.REL.NOINC `($__internal_11_$__cuda_sm70_shflsync_bfly_p) ;  /* 0x0000001000007944 */ /* 0x000fea0003c00000 */
[----:B01----:R-:W-:Y:S05]  /*5000*/  BRA `(.L_x_1325) ;  /* 0xffffd14000007947 */ /* 0x003fea000383ffff */
        .weak           $__internal_11_$__cuda_sm70_shflsync_bfly_p
        .type           $__internal_11_$__cuda_sm70_shflsync_bfly_p,@function
        .size           $__internal_11_$__cuda_sm70_shflsync_bfly_p,(.L_x_2219 - $__internal_11_$__cuda_sm70_shflsync_bfly_p)
$__internal_11_$__cuda_sm70_shflsync_bfly_p:
[----:B------:R-:W-:Y:S01]  /*5010*/  IMAD.MOV.U32 R31, RZ, RZ, 0x0 ;  /* 0x00000000ff1f7424 */ /* 0x000fe200078e00ff */
[----:B------:R-:W-:Y:S04]  /*5020*/  WARPSYNC R61 ;  /* 0x0000003d00007348 */ /* 0x000fe80003800000 */
[----:B------:R0:W1:Y:S01]  /*5030*/  SHFL.BFLY PT, R59, R58, R59, R60 ;  /* 0x0c00003b3a3b7389 */ /* 0x00006200000e003c */
[----:B------:R-:W-:Y:S05]  /*5040*/  RET.REL.NODEC R30 `(_ZN4mmha33masked_multihead_attention_kernelIfLi32ELi32ELi4ELi8ELi64ELb1ELb0EEEv26Multihead_attention_paramsIT_XT5_EE) ;  /* 0xffffafb01e007950 */ /* 0x000fea0003c3ffff */
.L_x_1326:
        /* <DEDUP_REMOVED lines=11> */
.L_x_2219:


//--------------------- .text._ZN4mmha33masked_multihead_attention_kernelItLi32ELi32ELi1ELi4ELi256ELb0ELb1EEEv26Multihead_attention_paramsIT_XT5_EE --------------------------
	.section	.text._ZN4mmha33masked_multihead_attention_kernelItLi32ELi32ELi1ELi4ELi256ELb0ELb1EEEv26Multihead_attention_paramsIT_XT5_EE,"ax",@progbits
	.sectioninfo	@"SHI_REGISTERS=56"
	.align	128
        .global         _ZN4mmha33masked_multihead_attention_kernelItLi32ELi32ELi1ELi4ELi256ELb0ELb1EEEv26Multihead_attention_paramsIT_XT5_EE
        .type           _ZN4mmha33masked_multihead_attention_kernelItLi32ELi32ELi1ELi4ELi256ELb0ELb1EEEv26Multihead_attention_paramsIT_XT5_EE,@function
        .size           _ZN4mmha33masked_multihead_attention_kernelItLi32ELi32ELi1ELi4ELi256ELb0ELb1EEEv26Multihead_attention_paramsIT_XT5_EE,(.L_x_2220 - _ZN4mmha33masked_multihead_attention_kernelItLi32ELi32ELi1ELi4ELi256ELb0ELb1EEEv26Multihead_attention_paramsIT_XT5_EE)
        .other          _ZN4mmha33masked_multihead_attention_kernelItLi32ELi32ELi1ELi4ELi256ELb0ELb1EEEv26Multihead_attention_paramsIT_XT5_EE,@"STO_CUDA_ENTRY STV_DEFAULT"
_ZN4mmha33masked_multihead_attention_kernelItLi32ELi32ELi1ELi4ELi256ELb0ELb1EEEv26Multihead_attention_paramsIT_XT5_EE:
.text._ZN4mmha33masked_multihead_attention_kernelItLi32ELi32ELi1ELi4ELi256ELb0ELb1EEEv26Multihead_attention_paramsIT_XT5_EE:
[----:B------:R-:W-:Y:S02]  /*0000*/  IMAD.MOV.U32 R1, RZ, RZ, c[0x0][0x28] ;  /* 0x00000a00ff017624 */ /* 0x000fe400078e00ff */
[----:B------:R-:W-:Y:S01]  /*0010*/  ISETP.NE.U32.AND P0, PT, RZ, c[0x0][0x270], PT ;  /* 0x00009c00ff007a0c */ /* 0x000fe20003f05070 */
[----:B------:R-:W-:Y:S01]  /*0020*/  ULDC.64 UR36, c[0x0][0x118] ;  /* 0x0000460000247ab9 */ /* 0x000fe20000000a00 */
[----:B------:R-:W0:Y:S02]  /*0030*/  S2UR UR6, SR_CTAID.Y ;  /* 0x00000000000679c3 */ /* 0x000e240000002600 */
[----:B------:R-:W-:-:S13]  /*0040*/  ISETP.NE.AND.EX P0, PT, RZ, c[0x0][0x274], PT, P0 ;  /* 0x00009d00ff007a0c */ /* 0x000fda0003f05300 */
[----:B------:R-:W-:Y:S05]  /*0050*/  @!P0 BRA `(.L_x_1327) ;  /* 0x0000008000008947 */ /* 0x000fea0003800000 */
[----:B------:R-:W-:Y:S02]  /*0060*/  ULDC.64 UR4, c[0x0][0x270] ;  /* 0x00009c0000047ab9 */ /* 0x000fe40000000a00 */
[----:B0-----:R-:W-:-:S04]  /*0070*/  UIADD3 UR4, UP0, UR6, UR4, URZ ;  /* 0x0000000406047290 */ /* 0x001fc8000ff1e03f */
[----:B------:R-:W-:Y:S02]  /*0080*/  ULEA.HI.X.SX32 UR5, UR6, UR5, 0x1, UP0 ;  /* 0x0000000506057291 */ /* 0x000fe400080f0e3f */
[----:B------:R-:W-:-:S04]  /*0090*/  IMAD.U32 R2, RZ, RZ, UR4 ;  /* 0x00000004ff027e24 */ /* 0x000fc8000f8e00ff */
[----:B------:R-:W-:-:S05]  /*00a0*/  IMAD.U32 R3, RZ, RZ, UR5 ;  /* 0x00000005ff037e24 */ /* 0x000fca000f8e00ff */
[----:B------:R-:W2:Y:S02]  /*00b0*/  LDG.E.U8 R2, [R2.64] ;  /* 0x0000002402027981 */ /* 0x000ea4000c1e1100 */
[----:B--2---:R-:W-:-:S13]  /*00c0*/  ISETP.NE.AND P0, PT, R2, 0x1, PT ;  /* 0x000000010200780c */ /* 0x004fda0003f05270 */
[----:B------:R-:W-:Y:S05]  /*00d0*/  @!P0 EXIT ;  /* 0x000000000000894d */ /* 0x000fea0003800000 */
.L_x_1327:
[----:B------:R-:W-:Y:S01]  /*00e0*/  IABS R4, c[0x0][0x1d0] ;  /* 0x0000740000047a13 */ /* 0x000fe20000000000 */
[----:B------:R-:W1:Y:S01]  /*00f0*/  S2R R3, SR_CTAID.Y ;  /* 0x0000000000037919 */ /* 0x000e620000002600 */
[----:B------:R-:W-:Y:S02]  /*0100*/  ULDC.64 UR8, c[0x0][0x280] ;  /* 0x0000a00000087ab9 */ /* 0x000fe40000000a00 */
[----:B------:R-:W2:Y:S01]  /*0110*/  R2UR UR11, R4 ;  /* 0x00000000040b73c2 */ /* 0x000ea200000e0000 */
[----:B------:R-:W-:Y:S02]  /*0120*/  UISETP.NE.U32.AND UP0, UPT, URZ, UR8, UPT ;  /* 0x000000083f00728c */ /* 0x000fe4000bf05070 */
[----:B------:R-:W-:Y:S02]  /*0130*/  ULDC.64 UR42, c[0x0][0x1d0] ;  /* 0x00007400002a7ab9 */ /* 0x000fe40000000a00 */
[----:B------:R-:W-:-:S03]  /*0140*/  UISETP.NE.AND.EX UP0, UPT, URZ, UR9, UPT, UP0 ;  /* 0x000000093f00728c */ /* 0x000fc6000bf05300 */
[----:B------:R-:W-:-:S03]  /*0150*/  ULDC.64 UR8, c[0x0][0x280] ;  /* 0x0000a00000087ab9 */ /* 0x000fc60000000a00 */
[----:B------:R-:W-:-:S05]  /*0160*/  PLOP3.LUT P0, PT, PT, PT, UP0, 0x80, 0x0 ;  /* 0x000000000000781c */ /* 0x000fca0003f0f008 */
[----:B------:R-:W-:Y:S02]  /*0170*/  @UP0 UMOV UR4, 0x4 ;  /* 0x0000000400040882 */ /* 0x000fe40000000000 */
[----:B0-----:R-:W-:Y:S01]  /*0180*/  @UP0 UIMAD.WIDE UR8, UR6, UR4, UR8 ;  /* 0x00000004060802a5 */ /* 0x001fe2000f8e0208 */
[----:B--2---:R-:W0:Y:S08]  /*0190*/  I2F.RP R0, UR11 ;  /* 0x0000000b00007d06 */ /* 0x004e300008209400 */
[----:B0-----:R-:W0:Y:S02]  /*01a0*/  MUFU.RCP R0, R0 ;  /* 0x0000000000007308 */ /* 0x001e240000001000 */
[----:B0-----:R-:W-:-:S02]  /*01b0*/  IADD3 R2, R0, 0xffffffe, RZ ;  /* 0x0ffffffe00027810 */ /* 0x001fc40007ffe0ff */
[----:B-1----:R-:W-:Y:S01]  /*01c0*/  IABS R0, R3 ;  /* 0x0000000300007213 */ /* 0x002fe20000000000 */
[----:B------:R-:W-:-:S03]  /*01d0*/  IMAD.U32 R3, RZ, RZ, UR9 ;  /* 0x00000009ff037e24 */ /* 0x000fc6000f8e00ff */
[----:B------:R0:W1:Y:S01]  /*01e0*/  F2I.FTZ.U32.TRUNC.NTZ R5, R2 ;  /* 0x0000000200057305 */ /* 0x000062000021f000 */
[----:B------:R-:W2:Y:S01]  /*01f0*/  R2UR UR10, R0 ;  /* 0x00000000000a73c2 */ /* 0x000ea200000e0000 */
[----:B------:R-:W-:Y:S01]  /*0200*/  UMOV UR4, URZ ;  /* 0x0000003f00047c82 */ /* 0x000fe20008000000 */
[----:B0-----:R-:W-:Y:S01]  /*0210*/  IMAD.U32 R2, RZ, RZ, UR8 ;  /* 0x00000008ff027e24 */ /* 0x001fe2000f8e00ff */
[----:B------:R-:W-:-:S04]  /*0220*/  ULDC.64 UR8, c[0x0][0x240] ;  /* 0x0000900000087ab9 */ /* 0x000fc80000000a00 */
[----:B------:R0:W3:Y:S01]  /*0230*/  @P0 LDG.E R6, [R2.64] ;  /* 0x0000002402060981 */ /* 0x0000e2000c1e1900 */
[----:B-1----:R-:W1:Y:S02]  /*0240*/  R2UR UR5, R5 ;  /* 0x00000000050573c2 */ /* 0x002e6400000e0000 */
[----:B-1----:R-:W-:-:S04]  /*0250*/  UIADD3 UR7, URZ, -UR5, URZ ;  /* 0x800000053f077290 */ /* 0x002fc8000fffe03f */
[----:B------:R-:W-:-:S04]  /*0260*/  UIMAD UR7, UR7, UR11, URZ ;  /* 0x0000000b070772a4 */ /* 0x000fc8000f8e023f */
[----:B------:R-:W-:-:S04]  /*0270*/  UIMAD.WIDE.U32 UR4, UR5, UR7, UR4 ;  /* 0x00000007050472a5 */ /* 0x000fc8000f8e0004 */
[----:B--2---:R-:W-:-:S04]  /*0280*/  UIMAD.WIDE.U32 UR4, UR5, UR10, URZ ;  /* 0x0000000a050472a5 */ /* 0x004fc8000f8e003f */
[----:B------:R-:W-:-:S04]  /*0290*/  UIADD3 UR4, -UR5, URZ, URZ ;  /* 0x0000003f05047290 */ /* 0x000fc8000fffe13f */
[----:B------:R-:W-:-:S04]  /*02a0*/  UIMAD UR4, UR11, UR4, UR10 ;  /* 0x000000040b0472a4 */ /* 0x000fc8000f8e020a */
[----:B------:R-:W-:-:S11]  /*02b0*/  UISETP.GT.U32.AND UP3, UPT, UR11, UR4, UPT ;  /* 0x000000040b00728c */ /* 0x000fd6000bf64070 */
[----:B------:R-:W-:-:S04]  /*02c0*/  @!UP3 UIADD3 UR4, UR4, -UR11, URZ ;  /* 0x8000000b0404b290 */ /* 0x000fc8000fffe03f */
[----:B------:R-:W-:Y:S02]  /*02d0*/  UISETP.GE.U32.AND UP2, UPT, UR4, UR11, UPT ;  /* 0x0000000b0400728c */ /* 0x000fe4000bf46070 */
[----:B------:R-:W-:Y:S02]  /*02e0*/  ULOP3.LUT UR4, UR6, UR42, URZ, 0x3c, !UPT ;  /* 0x0000002a06047292 */ /* 0x000fe4000f8e3c3f */
[----:B------:R-:W-:Y:S02]  /*02f0*/  @!UP3 UIADD3 UR5, UR5, 0x1, URZ ;  /* 0x000000010505b890 */ /* 0x000fe4000fffe03f */
[----:B------:R-:W-:Y:S02]  /*0300*/  UISETP.NE.U32.AND UP1, UPT, URZ, UR8, UPT ;  /* 0x000000083f00728c */ /* 0x000fe4000bf25070 */
[----:B------:R-:W-:-:S03]  /*0310*/  UISETP.GE.AND UP3, UPT, UR4, URZ, UPT ;  /* 0x0000003f0400728c */ /* 0x000fc6000bf66270 */
[----:B------:R-:W-:Y:S02]  /*0320*/  @UP2 UIADD3 UR5, UR5, 0x1, URZ ;  /* 0x0000000105052890 */ /* 0x000fe4000fffe03f */
[----:B------:R-:W-:Y:S02]  /*0330*/  UISETP.NE.AND UP2, UPT, URZ, UR42, UPT ;  /* 0x0000002a3f00728c */ /* 0x000fe4000bf45270 */
[----:B------:R-:W-:-:S03]  /*0340*/  UISETP.NE.AND.EX UP1, UPT, URZ, UR9, UPT, UP1 ;  /* 0x000000093f00728c */ /* 0x000fc6000bf25310 */
[----:B------:R-:W-:Y:S02]  /*0350*/  UMOV UR45, UR5 ;  /* 0x00000005002d7c82 */ /* 0x000fe40008000000 */
[----:B------:R-:W-:Y:S01]  /*0360*/  @!UP3 UIADD3 UR45, -UR45, URZ, URZ ;  /* 0x0000003f2d2db290 */ /* 0x000fe2000fffe13f */
[----:B------:R-:W-:Y:S01]  /*0370*/  PLOP3.LUT P2, PT, PT, PT, UP1, 0x80, 0x0 ;  /* 0x000000000000781c */ /* 0x000fe20003f4f018 */
[----:B------:R-:W-:Y:S02]  /*0380*/  ULDC.64 UR4, c[0x0][0x240] ;  /* 0x0000900000047ab9 */ /* 0x000fe40000000a00 */
[----:B------:R-:W-:Y:S02]  /*0390*/  @!UP2 ULOP3.LUT UR45, URZ, UR42, URZ, 0x33, !UPT ;  /* 0x0000002a3f2da292 */ /* 0x000fe4000f8e333f */
[----:B------:R-:W-:Y:S02]  /*03a0*/  @UP1 UMOV UR7, 0x4 ;  /* 0x0000000400071882 */ /* 0x000fe40000000000 */
[----:B------:R-:W-:-:S06]  /*03b0*/  @UP1 UIMAD.WIDE UR4, UR45, UR7, UR4 ;  /* 0x000000072d0412a5 */ /* 0x000fcc000f8e0204 */
[----:B0-----:R-:W-:Y:S02]  /*03c0*/  IMAD.U32 R3, RZ, RZ, UR5 ;  /* 0x00000005ff037e24 */ /* 0x001fe4000f8e00ff */
[----:B------:R-:W-:-:S05]  /*03d0*/  IMAD.U32 R2, RZ, RZ, UR4 ;  /* 0x00000004ff027e24 */ /* 0x000fca000f8e00ff */
[----:B------:R0:W2:Y:S01]  /*03e0*/  @P2 LDG.E R3, [R2.64] ;  /* 0x0000002402032981 */ /* 0x0000a2000c1e1900 */
[----:B------:R-:W-:-:S04]  /*03f0*/  IABS R7, c[0x0][0x1d4] ;  /* 0x0000750000077a13 */ /* 0x000fc80000000000 */
[----:B------:R-:W1:Y:S08]  /*0400*/  I2F.RP R0, R7 ;  /* 0x0000000700007306 */ /* 0x000e700000209400 */
[----:B-1----:R-:W1:Y:S02]  /*0410*/  MUFU.RCP R0, R0 ;  /* 0x0000000000007308 */ /* 0x002e640000001000 */
[----:B-1----:R-:W-:-:S06]  /*0420*/  IADD3 R4, R0, 0xffffffe, RZ ;  /* 0x0ffffffe00047810 */ /* 0x002fcc0007ffe0ff */
[----:B------:R1:W0:Y:S01]  /*0430*/  F2I.FTZ.U32.TRUNC.NTZ R5, R4 ;  /* 0x0000000400057305 */ /* 0x000222000021f000 */
[----:B------:R-:W-:Y:S01]  /*0440*/  ULDC UR4, c[0x0][0x210] ;  /* 0x0000840000047ab9 */ /* 0x000fe20000000800 */
[----:B-1----:R-:W-:Y:S02]  /*0450*/  IMAD.MOV.U32 R4, RZ, RZ, RZ ;  /* 0x000000ffff047224 */ /* 0x002fe400078e00ff */
[----:B0-----:R-:W-:-:S04]  /*0460*/  IMAD.MOV R2, RZ, RZ, -R5 ;  /* 0x000000ffff027224 */ /* 0x001fc800078e0a05 */
[----:B------:R-:W-:-:S04]  /*0470*/  IMAD R9, R2, R7, RZ ;  /* 0x0000000702097224 */ /* 0x000fc800078e02ff */
[----:B------:R-:W-:Y:S01]  /*0480*/  IMAD.HI.U32 R5, R5, R9, R4 ;  /* 0x0000000905057227 */ /* 0x000fe200078e0004 */
[----:B------:R-:W0:Y:S01]  /*0490*/  S2R R16, SR_TID.X ;  /* 0x0000000000107919 */ /* 0x000e220000002100 */
[----:B------:R-:W1:Y:S01]  /*04a0*/  S2UR UR44, SR_CTAID.X ;  /* 0x00000000002c79c3 */ /* 0x000e620000002500 */
[----:B------:R-:W-:Y:S02]  /*04b0*/  UMOV UR38, URZ ;  /* 0x0000003f00267c82 */ /* 0x000fe40008000000 */
[----:B------:R-:W-:Y:S02]  /*04c0*/  ULDC UR41, c[0x0][0x1d8] ;  /* 0x0000760000297ab9 */ /* 0x000fe40000000800 */
[----:B------:R-:W-:Y:S02]  /*04d0*/  UMOV UR10, 0x1 ;  /* 0x00000001000a7882 */ /* 0x000fe40000000000 */
[----:B------:R-:W-:Y:S02]  /*04e0*/  ULDC UR42, c[0x0][0x1c8] ;  /* 0x00007200002a7ab9 */ /* 0x000fe40000000800 */
[----:B------:R-:W-:Y:S01]  /*04f0*/  UIMAD UR46, UR6, UR43, URZ ;  /* 0x0000002b062e72a4 */ /* 0x000fe2000f8e023f */
[----:B------:R-:W-:Y:S01]  /*0500*/  BSSY B0, `(.L_x_1328) ;  /* 0x0000034000007945 */ /* 0x000fe20003800000 */
[----:B0-----:R-:W-:Y:S01]  /*0510*/  ISETP.GT.AND P5, PT, R16, 0xf, PT ;  /* 0x0000000f1000780c */ /* 0x001fe20003fa4270 */
[----:B-1----:R-:W-:-:S02]  /*0520*/  UIMAD UR41, UR6, UR41, UR44 ;  /* 0x00000029062972a4 */ /* 0x002fc4000f8e022c */
[----:B------:R-:W-:Y:S01]  /*0530*/  USHF.L.U32 UR5, UR44, 0x5, URZ ;  /* 0x000000052c057899 */ /* 0x000fe2000800063f */
[----:B------:R-:W-:Y:S01]  /*0540*/  P2R R0, PR, RZ, 0x20 ;  /* 0x00000020ff007803 */ /* 0x000fe20000000000 */
[----:B------:R-:W-:Y:S01]  /*0550*/  USHF.L.U32 UR41, UR41, 0x5, URZ ;  /* 0x0000000529297899 */ /* 0x000fe2000800063f */
[----:B------:R-:W-:Y:S01]  /*0560*/  IMAD.SHL.U32 R0, R16, 0x2, RZ ;  /* 0x0000000210007824 */ /* 0x000fe200078e00ff */
[----:B------:R-:W-:-:S04]  /*0570*/  USHF.R.S32.HI UR47, URZ, 0x1f, UR46 ;  /* 0x0000001f3f2f7899 */ /* 0x000fc8000801142e */
[----:B------:R-:W-:Y:S01]  /*0580*/  IADD3 R12, R0, UR5, RZ ;  /* 0x00000005000c7c10 */ /* 0x000fe2000fffe0ff */
[----:B---3--:R-:W0:Y:S02]  /*0590*/  @P0 R2UR UR40, R6 ;  /* 0x00000000062803c2 */ /* 0x008e2400000e0000 */
[----:B0-----:R-:W-:-:S07]  /*05a0*/  @UP0 UIADD3 UR40, UR40, UR4, URZ ;  /* 0x0000000428280290 */ /* 0x001fce000fffe03f */
[----:B------:R-:W-:Y:S02]  /*05b0*/  @!UP0 ULDC UR40, c[0x0][0x1ec] ;  /* 0x00007b0000288ab9 */ /* 0x000fe40000000800 */
[----:B------:R-:W-:-:S05]  /*05c0*/  IABS R2, UR40 ;  /* 0x0000002800027c13 */ /* 0x000fca0008000000 */
[----:B------:R-:W-:-:S04]  /*05d0*/  IMAD.HI.U32 R5, R5, R2, RZ ;  /* 0x0000000205057227 */ /* 0x000fc800078e00ff */
[----:B------:R-:W-:-:S04]  /*05e0*/  IMAD.MOV R5, RZ, RZ, -R5 ;  /* 0x000000ffff057224 */ /* 0x000fc800078e0a05 */
[----:B------:R-:W-:-:S05]  /*05f0*/  IMAD R2, R7, R5, R2 ;  /* 0x0000000507027224 */ /* 0x000fca00078e0202 */
[----:B------:R-:W-:Y:S01]  /*0600*/  ISETP.GT.U32.AND P0, PT, R7, R2, PT ;  /* 0x000000020700720c */ /* 0x000fe20003f04070 */
[----:B------:R-:W-:-:S12]  /*0610*/  UIADD3 UR43, UR40, -UR43, UR10 ;  /* 0x8000002b282b7290 */ /* 0x000fd8000fffe00a */
[----:B------:R-:W-:-:S05]  /*0620*/  @!P0 IMAD.IADD R2, R2, 0x1, -R7 ;  /* 0x0000000102028824 */ /* 0x000fca00078e0a07 */
[----:B------:R-:W-:Y:S02]  /*0630*/  ISETP.GT.U32.AND P1, PT, R7, R2, PT ;  /* 0x000000020700720c */ /* 0x000fe40003f24070 */
[----:B------:R-:W-:Y:S01]  /*0640*/  ISETP.NE.AND P0, PT, RZ, c[0x0][0x1d4], PT ;  /* 0x00007500ff007a0c */ /* 0x000fe20003f05270 */
[----:B------:R-:W-:Y:S02]  /*0650*/  UISETP.NE.AND UP0, UPT, URZ, UR42, UPT ;  /* 0x0000002a3f00728c */ /* 0x000fe4000bf05270 */
[----:B------:R-:W-:Y:S02]  /*0660*/  UIMAD UR42, UR6, UR42, UR5 ;  /* 0x0000002a062a72a4 */ /* 0x000fe4000f8e0205 */
[----:B------:R-:W-:Y:S02]  /*0670*/  UISETP.LT.AND UP1, UPT, URZ, UR43, UPT ;  /* 0x0000002b3f00728c */ /* 0x000fe4000bf21270 */
[----:B------:R-:W-:Y:S02]  /*0680*/  USEL UR42, UR41, UR42, !UP0 ;  /* 0x0000002a292a7287 */ /* 0x000fe4000c000000 */
[----:B------:R-:W-:-:S02]  /*0690*/  ULDC UR4, c[0x0][0x1d8] ;  /* 0x0000760000047ab9 */ /* 0x000fc40000000800 */
[----:B------:R-:W-:Y:S01]  /*06a0*/  @!P1 IMAD.IADD R2, R2, 0x1, -R7 ;  /* 0x0000000102029824 */ /* 0x000fe200078e0a07 */
[----:B------:R-:W-:Y:S02]  /*06b0*/  USEL UR43, URZ, UR43, !UP1 ;  /* 0x0000002b3f2b7287 */ /* 0x000fe4000c800000 */
[----:B------:R-:W-:Y:S01]  /*06c0*/  UIMAD UR45, UR45, UR4, URZ ;  /* 0x000000042d2d72a4 */ /* 0x000fe2000f8e023f */
[----:B--2---:R0:W1:Y:S01]  /*06d0*/  @P2 R2UR UR38, R3 ;  /* 0x00000000032623c2 */ /* 0x00406200000e0000 */
[----:B------:R-:W-:Y:S02]  /*06e0*/  ISETP.LE.AND P2, PT, RZ, UR40, PT ;  /* 0x00000028ff007c0c */ /* 0x000fe4000bf43270 */
[----:B0-----:R-:W-:-:S11]  /*06f0*/  IADD3 R3, R0, UR42, RZ ;  /* 0x0000002a00037c10 */ /* 0x001fd6000fffe0ff */
[----:B------:R-:W-:Y:S01]  /*0700*/  @!P2 IMAD.MOV R2, RZ, RZ, -R2 ;  /* 0x000000ffff02a224 */ /* 0x000fe200078e0a02 */
[----:B------:R-:W-:Y:S01]  /*0710*/  @!P0 LOP3.LUT R2, RZ, c[0x0][0x1d4], RZ, 0x33, !PT ;  /* 0x00007500ff028a12 */ /* 0x000fe200078e33ff */
[----:B------:R-:W-:Y:S05]  /*0720*/  @P5 BRA `(.L_x_1329) ;  /* 0x0000010000005947 */ /* 0x000fea0003800000 */
[----:B------:R-:W-:-:S05]  /*0730*/  IMAD.MOV.U32 R6, RZ, RZ, 0x2 ;  /* 0x00000002ff067424 */ /* 0x000fca00078e00ff */
        /* <DEDUP_REMOVED lines=10> */
[----:B------:R-:W2:Y:S01]  /*07e0*/  @!P0 I2F.S8 R11, R8.B1 ;  /* 0x10000008000b8306 */ /* 0x000ea20000001400 */
[----:B---3--:R-:W-:-:S02]  /*07f0*/  @!P0 FMUL.FTZ R10, R10, R4 ;  /* 0x000000040a0a8220 */ /* 0x008fc40000410000 */
[----:B--2---:R-:W-:-:S05]  /*0800*/  @!P0 FMUL.FTZ R11, R11, R4 ;  /* 0x000000040b0b8220 */ /* 0x004fca0000410000 */
[----:B------:R-:W-:Y:S01]  /*0810*/  @!P0 F2FP.PACK_AB R23, R11, R10 ;  /* 0x0000000a0b17823e */ /* 0x000fe200000000ff */
[----:B------:R-:W-:Y:S05]  /*0820*/  BRA `(.L_x_1330) ;  /* 0x0000001000007947 */ /* 0x000fea0003800000 */
.L_x_1329:
[----:B------:R-:W-:Y:S02]  /*0830*/  IMAD.MOV.U32 R23, RZ, RZ, RZ ;  /* 0x000000ffff177224 */ /* 0x000fe400078e00ff */
.L_x_1330:
[----:B0-----:R-:W-:Y:S05]  /*0840*/  BSYNC B0 ;  /* 0x0000000000007941 */ /* 0x001fea0003800000 */
.L_x_1328:
[----:B------:R-:W-:Y:S01]  /*0850*/  IMAD.MOV.U32 R13, RZ, RZ, 0x2 ;  /* 0x00000002ff0d7424 */ /* 0x000fe200078e00ff */
[----:B------:R-:W-:Y:S01]  /*0860*/  ULDC.64 UR4, c[0x2][0x0] ;  /* 0x0080000000047ab9 */ /* 0x000fe20000000a00 */
[----:B------:R-:W-:Y:S01]  /*0870*/  BSSY B0, `(.L_x_1331) ;  /* 0x0000018000007945 */ /* 0x000fe20003800000 */
[----:B------:R-:W-:Y:S02]  /*0880*/  ULDC.64 UR8, c[0x0][0x248] ;  /* 0x0000920000087ab9 */ /* 0x000fe40000000a00 */
[----:B------:R-:W-:Y:S01]  /*0890*/  ISETP.NE.AND P0, PT, R13, c[0x0][0x258], PT ;  /* 0x000096000d007a0c */ /* 0x000fe20003f05270 */
[----:B------:R-:W-:Y:S02]  /*08a0*/  UIMAD.WIDE.U32 UR4, UR10, UR8, UR4 ;  /* 0x000000080a0472a5 */ /* 0x000fe4000f8e0004 */
[----:B------:R-:W-:-:S04]  /*08b0*/  UIMAD UR7, UR10, UR9, URZ ;  /* 0x000000090a0772a4 */ /* 0x000fc8000f8e023f */
[----:B------:R-:W-:Y:S01]  /*08c0*/  UIADD3 UR7, UR5, UR7, URZ ;  /* 0x0000000705077290 */ /* 0x000fe2000fffe03f */
[----:B------:R-:W-:Y:S02]  /*08d0*/  IMAD.U32 R19, RZ, RZ, UR5 ;  /* 0x00000005ff137e24 */ /* 0x000fe4000f8e00ff */
[----:B------:R-:W-:-:S03]  /*08e0*/  IMAD.U32 R18, RZ, RZ, UR4 ;  /* 0x00000004ff127e24 */ /* 0x000fc6000f8e00ff */
[----:B------:R-:W-:Y:S01]  /*08f0*/  IMAD.U32 R19, RZ, RZ, UR7 ;  /* 0x00000007ff137e24 */ /* 0x000fe2000f8e00ff */
[----:B------:R-:W-:Y:S05]  /*0900*/  @!P0 BRA `(.L_x_1332) ;  /* 0x0000005000008947 */ /* 0x000fea0003800000 */
[----:B------:R-:W-:Y:S01]  /*0910*/  IMAD.MOV.U32 R22, RZ, RZ, RZ ;  /* 0x000000ffff167224 */ /* 0x000fe200078e00ff */
[----:B------:R-:W-:Y:S05]  /*0920*/  @P5 BRA `(.L_x_1333) ;  /* 0x000000c000005947 */ /* 0x000fea0003800000 */
[----:B------:R-:W-:-:S05]  /*0930*/  IMAD.WIDE R4, R3, R13, c[0x0][0x178] ;  /* 0x00005e0003047625 */ /* 0x000fca00078e020d */
[----:B------:R0:W5:Y:S01]  /*0940*/  LDG.E R22, [R4.64] ;  /* 0x0000002404167981 */ /* 0x000162000c1e1900 */
[----:B------:R-:W-:Y:S05]  /*0950*/  BRA `(.L_x_1333) ;  /* 0x0000009000007947 */ /* 0x000fea0003800000 */
.L_x_1332:
[C---:B------:R-:W-:Y:S01]  /*0960*/  IADD3 R4, P0, R3.reuse, c[0x0][0x178], RZ ;  /* 0x00005e0003047a10 */ /* 0x040fe20007f1e0ff */
[----:B------:R-:W2:Y:S03]  /*0970*/  LDG.E R7, [R18.64] ;  /* 0x0000002412077981 */ /* 0x000ea6000c1e1900 */
[----:B------:R-:W-:-:S05]  /*0980*/  LEA.HI.X.SX32 R5, R3, c[0x0][0x17c], 0x1, P0 ;  /* 0x00005f0003057a11 */ /* 0x000fca00000f0eff */
[----:B------:R-:W3:Y:S02]  /*0990*/  LDG.E.U16 R4, [R4.64] ;  /* 0x0000002404047981 */ /* 0x000ee4000c1e1500 */
[----:B---3--:R-:W2:Y:S08]  /*09a0*/  I2F.S8 R3, R4 ;  /* 0x0000000400037306 */ /* 0x008eb00000001400 */
[----:B------:R-:W0:Y:S01]  /*09b0*/  I2F.S8 R6, R4.B1 ;  /* 0x1000000400067306 */ /* 0x000e220000001400 */
[----:B--2---:R-:W-:-:S02]  /*09c0*/  FMUL.FTZ R3, R3, R7 ;  /* 0x0000000703037220 */ /* 0x004fc40000410000 */
[----:B0-----:R-:W-:-:S05]  /*09d0*/  FMUL.FTZ R6, R6, R7 ;  /* 0x0000000706067220 */ /* 0x001fca0000410000 */
[----:B------:R-:W-:Y:S02]  /*09e0*/  F2FP.PACK_AB R22, R6, R3 ;  /* 0x000000030616723e */ /* 0x000fe400000000ff */
.L_x_1333:
[----:B------:R-:W-:Y:S05]  /*09f0*/  BSYNC B0 ;  /* 0x0000000000007941 */ /* 0x000fea0003800000 */
.L_x_1331:
[----:B------:R-:W-:Y:S01]  /*0a00*/  ULDC.64 UR4, c[0x0][0x1f8] ;  /* 0x00007e0000047ab9 */ /* 0x000fe20000000a00 */
[----:B------:R-:W-:Y:S01]  /*0a10*/  ISETP.GE.AND P0, PT, R16, 0x10, PT ;  /* 0x000000101000780c */ /* 0x000fe20003f06270 */
[----:B------:R-:W-:Y:S01]  /*0a20*/  UISETP.NE.U32.AND UP0, UPT, URZ, UR4, UPT ;  /* 0x000000043f00728c */ /* 0x000fe2000bf05070 */
[----:B------:R-:W-:Y:S02]  /*0a30*/  ISETP.EQ.U32.AND P1, PT, RZ, c[0x0][0x240], PT ;  /* 0x00009000ff007a0c */ /* 0x000fe40003f22070 */
[----:B------:R-:W-:Y:S01]  /*0a40*/  ISETP.EQ.U32.AND P3, PT, RZ, c[0x0][0x180], PT ;  /* 0x00006000ff007a0c */ /* 0x000fe20003f62070 */
[----:B------:R-:W-:Y:S01]  /*0a50*/  UISETP.NE.AND.EX UP0, UPT, URZ, UR5, UPT, UP0 ;  /* 0x000000053f00728c */ /* 0x000fe2000bf05300 */
[----:B------:R-:W-:Y:S02]  /*0a60*/  ISETP.EQ.OR.EX P1, PT, RZ, c[0x0][0x244], P0, P1 ;  /* 0x00009100ff007a0c */ /* 0x000fe40000722710 */
[----:B------:R-:W-:Y:S01]  /*0a70*/  ULDC.64 UR4, c[0x0][0x1f8] ;  /* 0x00007e0000047ab9 */ /* 0x000fe20000000a00 */
[----:B------:R-:W-:-:S02]  /*0a80*/  ISETP.EQ.OR.EX P3, PT, RZ, c[0x0][0x184], P5, P3 ;  /* 0x00006100ff007a0c */ /* 0x000fc40002f62730 */
[----:B------:R-:W-:Y:S02]  /*0a90*/  PLOP3.LUT P4, PT, PT, PT, UP0, 0x80, 0x0 ;  /* 0x000000000000781c */ /* 0x000fe40003f8f008 */
[----:B------:R-:W-:-:S03]  /*0aa0*/  ISETP.EQ.U32.AND P2, PT, RZ, c[0x0][0x170], PT ;  /* 0x00005c00ff007a0c */ /* 0x000fc60003f42070 */
[----:B------:R-:W-:Y:S01]  /*0ab0*/  @UP0 UMOV UR7, 0x4 ;  /* 0x0000000400070882 */ /* 0x000fe20000000000 */
[----:B------:R-:W-:Y:S01]  /*0ac0*/  ISETP.EQ.OR.EX P2, PT, RZ, c[0x0][0x174], P5, P2 ;  /* 0x00005d00ff007a0c */ /* 0x000fe20002f42720 */
[----:B------:R-:W-:Y:S02]  /*0ad0*/  @UP0 UIMAD.WIDE UR6, UR6, UR7, UR4 ;  /* 0x00000007060602a5 */ /* 0x000fe4000f8e0204 */
[----:B------:R-:W-:Y:S02]  /*0ae0*/  VOTEU.ALL UP0, P1 ;  /* 0x00000000003f7886 */ /* 0x000fe40000800000 */
[----:B------:R-:W-:Y:S01]  /*0af0*/  ULDC UR4, c[0x0][0x1d8] ;  /* 0x0000760000047ab9 */ /* 0x000fe20000000800 */
[----:B------:R-:W-:Y:S02]  /*0b00*/  IMAD.MOV.U32 R3, RZ, RZ, RZ ;  /* 0x000000ffff037224 */ /* 0x000fe400078e00ff */
[----:B-1----:R-:W-:Y:S01]  /*0b10*/  @!UP0 UIMAD UR4, UR38, UR4, UR44 ;  /* 0x00000004260482a4 */ /* 0x002fe2000f8e022c */
[----:B------:R-:W-:-:S04]  /*0b20*/  @!P3 IMAD.WIDE R6, R12, R13, c[0x0][0x180] ;  /* 0x000060000c06b625 */ /* 0x000fc800078e020d */
[----:B------:R-:W-:Y:S01]  /*0b30*/  IMAD.U32 R10, RZ, RZ, UR6 ;  /* 0x00000006ff0a7e24 */ /* 0x000fe2000f8e00ff */
[----:B------:R-:W2:Y:S01]  /*0b40*/  @!P3 LDG.E R3, [R6.64] ;  /* 0x000000240603b981 */ /* 0x000ea2000c1e1900 */
[----:B0-----:R-:W-:Y:S02]  /*0b50*/  IMAD.U32 R5, RZ, RZ, UR4 ;  /* 0x00000004ff057e24 */ /* 0x001fe4000f8e00ff */
[----:B------:R-:W-:Y:S02]  /*0b60*/  IMAD.U32 R11, RZ, RZ, UR7 ;  /* 0x00000007ff0b7e24 */ /* 0x000fe4000f8e00ff */
[----:B------:R-:W-:Y:S02]  /*0b70*/  @!P1 IMAD R8, R5, 0x20, R0 ;  /* 0x0000002005089824 */ /* 0x000fe400078e0200 */
[----:B------:R-:W-:Y:S01]  /*0b80*/  IMAD.MOV.U32 R14, RZ, RZ, RZ ;  /* 0x000000ffff0e7224 */ /* 0x000fe200078e00ff */
[----:B------:R-:W3:Y:S01]  /*0b90*/  @P4 LDG.E R10, [R10.64] ;  /* 0x000000240a0a4981 */ /* 0x000ee2000c1e1900 */
[----:B------:R-:W-:-:S04]  /*0ba0*/  @!P1 IMAD.WIDE R8, R8, R13, c[0x0][0x230] ;  /* 0x00008c0008089625 */ /* 0x000fc800078e020d */
[----:B------:R-:W-:Y:S02]  /*0bb0*/  @!P2 IMAD.WIDE R4, R12, R13, c[0x0][0x170] ;  /* 0x00005c000c04a625 */ /* 0x000fe400078e020d */
[----:B------:R-:W4:Y:S04]  /*0bc0*/  @!P1 LDG.E R9, [R8.64] ;  /* 0x0000002408099981 */ /* 0x000f28000c1e1900 */
[----:B------:R-:W4:Y:S01]  /*0bd0*/  @!P2 LDG.E R14, [R4.64] ;  /* 0x00000024040ea981 */ /* 0x000f22000c1e1900 */
[----:B------:R-:W-:Y:S02]  /*0be0*/  ULDC.U8 UR4, c[0x0][0x1e4] ;  /* 0x0000790000047ab9 */ /* 0x000fe40000000000 */
[----:B------:R-:W-:Y:S01]  /*0bf0*/  UISETP.NE.AND UP0, UPT, UR4, URZ, UPT ;  /* 0x0000003f0400728c */ /* 0x000fe2000bf05270 */
[----:B------:R-:W-:-:S05]  /*0c00*/  ISETP.LT.AND P3, PT, RZ, c[0x0][0x1e0], PT ;  /* 0x00007800ff007a0c */ /* 0x000fca0003f61270 */
[----:B------:R-:W-:Y:S01]  /*0c10*/  PLOP3.LUT P2, PT, PT, PT, UP0, 0x80, 0x0 ;  /* 0x000000000000781c */ /* 0x000fe20003f4f008 */
[----:B------:R-:W-:Y:S01]  /*0c20*/  UMOV UR39, URZ ;  /* 0x0000003f00277c82 */ /* 0x000fe20008000000 */
[----:B--2--5:R-:W-:-:S03]  /*0c30*/  HFMA2.MMA R22, R22, 1, 1, R3 ;  /* 0x3c003c0016167835 */ /* 0x024fc60000000003 */
[----:B---3--:R0:W1:Y:S07]  /*0c40*/  @P4 R2UR UR39, R10 ;  /* 0x000000000a2743c2 */ /* 0x00806e00000e0000 */
[----:B----4-:R-:W-:Y:S02]  /*0c50*/  @!P1 HMUL2 R22, R22, R9 ;  /* 0x0000000916169232 */ /* 0x010fe40000000000 */
[----:B------:R-:W-:Y:S01]  /*0c60*/  HADD2 R23, R23, R14 ;  /* 0x0000000e17177230 */ /* 0x000fe20000000000 */
[----:B------:R-:W-:Y:S05]  /*0c70*/  @!P2 BRA P3, `(.L_x_1334) ;  /* 0x000008500000a947 */ /* 0x000fea0001800000 */
[----:B0-----:R-:W-:Y:S02]  /*0c80*/  ULDC UR4, c[0x0][0x1e0] ;  /* 0x0000780000047ab9 */ /* 0x001fe40000000800 */
[----:B------:R-:W-:-:S06]  /*0c90*/  UISETP.GT.OR UP0, UPT, UR10, UR4, !UP0 ;  /* 0x000000040a00728c */ /* 0x000fcc000c704670 */
[----:B------:R-:W-:-:S13]  /*0ca0*/  PLOP3.LUT P1, PT, PT, PT, UP0, 0x80, 0x0 ;  /* 0x000000000000781c */ /* 0x000fda0003f2f008 */
[----:B------:R-:W-:Y:S05]  /*0cb0*/  @P1 BRA `(.L_x_1335) ;  /* 0x00000a0000001947 */ /* 0x000fea0003800000 */
[----:B------:R-:W-:Y:S01]  /*0cc0*/  IMAD.MOV.U32 R3, RZ, RZ, c[0x0][0x1e0] ;  /* 0x00007800ff037624 */ /* 0x000fe200078e00ff */
[----:B------:R-:W-:Y:S01]  /*0cd0*/  IABS R8, R0 ;  /* 0x0000000000087213 */ /* 0x000fe20000000000 */
[----:B------:R-:W-:Y:S02]  /*0ce0*/  IMAD.MOV.U32 R4, RZ, RZ, RZ ;  /* 0x000000ffff047224 */ /* 0x000fe400078e00ff */
[----:B------:R-:W-:-:S04]  /*0cf0*/  IMAD.MOV.U32 R5, RZ, RZ, c[0x0][0x1e0] ;  /* 0x00007800ff057624 */ /* 0x000fc800078e00ff */
[----:B------:R-:W-:-:S05]  /*0d00*/  IMAD.HI.U32 R4, R13, R3, R4 ;  /* 0x000000030d047227 */ /* 0x000fca00078e0004 */
[----:B------:R-:W-:-:S04]  /*0d10*/  SHF.R.S32.HI R25, RZ, 0x1, R4 ;  /* 0x00000001ff197819 */ /* 0x000fc80000011404 */
[-C--:B------:R-:W-:Y:S02]  /*0d20*/  IABS R6, R25.reuse ;  /* 0x0000001900067213 */ /* 0x080fe40000000000 */
[----:B------:R-:W-:Y:S02]  /*0d30*/  IABS R9, R25 ;  /* 0x0000001900097213 */ /* 0x000fe40000000000 */
[----:B------:R-:W0:Y:S08]  /*0d40*/  I2F.RP R3, R6 ;  /* 0x0000000600037306 */ /* 0x000e300000209400 */
[----:B0-----:R-:W0:Y:S02]  /*0d50*/  MUFU.RCP R3, R3 ;  /* 0x0000000300037308 */ /* 0x001e240000001000 */
[----:B0-----:R-:W-:Y:S01]  /*0d60*/  IADD3 R4, R3, 0xffffffe, RZ ;  /* 0x0ffffffe03047810 */ /* 0x001fe20007ffe0ff */
[----:B------:R-:W-:-:S05]  /*0d70*/  IMAD.MOV R3, RZ, RZ, -R9 ;  /* 0x000000ffff037224 */ /* 0x000fca00078e0a09 */
[----:B------:R0:W2:Y:S02]  /*0d80*/  F2I.FTZ.U32.TRUNC.NTZ R5, R4 ;  /* 0x0000000400057305 */ /* 0x0000a4000021f000 */
[----:B0-----:R-:W-:Y:S02]  /*0d90*/  IMAD.MOV.U32 R4, RZ, RZ, RZ ;  /* 0x000000ffff047224 */ /* 0x001fe400078e00ff */
[----:B--2---:R-:W-:-:S04]  /*0da0*/  IMAD.MOV R7, RZ, RZ, -R5 ;  /* 0x000000ffff077224 */ /* 0x004fc800078e0a05 */
        /* <DEDUP_REMOVED lines=10> */
[----:B------:R-:W-:Y:S02]  /*0e50*/  ISETP.GE.AND P3, PT, R3, RZ, PT ;  /* 0x000000ff0300720c */ /* 0x000fe40003f66270 */
[----:B------:R-:W-:-:S05]  /*0e60*/  LOP3.LUT R3, R25, 0x1, RZ, 0xc0, !PT ;  /* 0x0000000119037812 */ /* 0x000fca00078ec0ff */
[----:B------:R-:W-:Y:S02]  /*0e70*/  @P1 IADD3 R5, R5, 0x1, RZ ;  /* 0x0000000105051810 */ /* 0x000fe40007ffe0ff */
[----:B------:R-:W-:Y:S02]  /*0e80*/  ISETP.LT.AND P1, PT, R0, c[0x0][0x1e0], !P0 ;  /* 0x0000780000007a0c */ /* 0x000fe40004721270 */
[----:B------:R-:W-:Y:S01]  /*0e90*/  ISETP.NE.U32.AND P0, PT, R3, 0x1, PT ;  /* 0x000000010300780c */ /* 0x000fe20003f05070 */
[----:B------:R-:W-:Y:S01]  /*0ea0*/  IMAD.MOV.U32 R24, RZ, RZ, R5 ;  /* 0x000000ffff187224 */ /* 0x000fe200078e0005 */
[----:B------:R-:W-:-:S03]  /*0eb0*/  P2R R27, PR, RZ, 0x2 ;  /* 0x00000002ff1b7803 */ /* 0x000fc60000000000 */
[----:B------:R-:W-:Y:S01]  /*0ec0*/  @!P3 IMAD.MOV R24, RZ, RZ, -R24 ;  /* 0x000000ffff18b224 */ /* 0x000fe200078e0a18 */
[----:B------:R-:W-:-:S05]  /*0ed0*/  @!P2 LOP3.LUT R24, RZ, R25, RZ, 0x33, !PT ;  /* 0x00000019ff18a212 */ /* 0x000fca00078e33ff */
[----:B------:R-:W-:-:S04]  /*0ee0*/  IMAD.MOV R3, RZ, RZ, -R24 ;  /* 0x000000ffff037224 */ /* 0x000fc800078e0a18 */
[----:B------:R-:W-:Y:S01]  /*0ef0*/  IMAD R26, R25, R3, R0 ;  /* 0x00000003191a7224 */ /* 0x000fe200078e0200 */
[----:B------:R-:W-:Y:S05]  /*0f00*/  @P0 BRA `(.L_x_1336) ;  /* 0x0000013000000947 */ /* 0x000fea0003800000 */
[----:B------:R-:W-:Y:S01]  /*0f10*/  MOV R0, 0x0 ;  /* 0x0000000000007802 */ /* 0x000fe20000000f00 */
[----:B------:R-:W-:Y:S02]  /*0f20*/  IMAD.MOV.U32 R4, RZ, RZ, c[0x4][0x68] ;  /* 0x01001a00ff047624 */ /* 0x000fe400078e00ff */
[----:B------:R-:W-:Y:S01]  /*0f30*/  IMAD.MOV.U32 R5, RZ, RZ, c[0x4][0x6c] ;  /* 0x01001b00ff057624 */ /* 0x000fe200078e00ff */
[----:B------:R0:W2:Y:S01]  /*0f40*/  LDC.64 R14, c[0x4][R0] ;  /* 0x01000000000e7b82 */ /* 0x0000a20000000a00 */
[----:B------:R-:W-:Y:S02]  /*0f50*/  IMAD.MOV.U32 R6, RZ, RZ, c[0x4][0x70] ;  /* 0x01001c00ff067624 */ /* 0x000fe400078e00ff */
[----:B------:R-:W-:Y:S02]  /*0f60*/  IMAD.MOV.U32 R7, RZ, RZ, c[0x4][0x74] ;  /* 0x01001d00ff077624 */ /* 0x000fe400078e00ff */
[----:B------:R-:W-:-:S02]  /*0f70*/  IMAD.MOV.U32 R8, RZ, RZ, 0x53f ;  /* 0x0000053fff087424 */ /* 0x000fc400078e00ff */
[----:B------:R-:W-:Y:S02]  /*0f80*/  IMAD.MOV.U32 R10, RZ, RZ, c[0x4][0x30] ;  /* 0x01000c00ff0a7624 */ /* 0x000fe400078e00ff */
[----:B------:R-:W-:Y:S02]  /*0f90*/  IMAD.MOV.U32 R11, RZ, RZ, c[0x4][0x34] ;  /* 0x01000d00ff0b7624 */ /* 0x000fe400078e00ff */
[----:B------:R-:W-:Y:S02]  /*0fa0*/  IMAD.MOV.U32 R12, RZ, RZ, 0x1 ;  /* 0x00000001ff0c7424 */ /* 0x000fe400078e00ff */
[----:B------:R-:W-:Y:S02]  /*0fb0*/  IMAD.MOV.U32 R13, RZ, RZ, RZ ;  /* 0x000000ffff0d7224 */ /* 0x000fe400078e00ff */
[----:B0-----:R-:W-:Y:S01]  /*0fc0*/  LEPC R20 ;  /* 0x000000000014734e */ /* 0x001fe20000000000 */
[----:B------:R-:W-:Y:S02]  /*0fd0*/  MOV R3, 0x1040 ;  /* 0x0000104000037802 */ /* 0x000fe40000000f00 */
[----:B------:R-:W-:Y:S02]  /*0fe0*/  MOV R0, 0xfc0 ;  /* 0x00000fc000007802 */ /* 0x000fe40000000f00 */
[----:B------:R-:W-:-:S02]  /*0ff0*/  MOV R9, 0x0 ;  /* 0x0000000000097802 */ /* 0x000fc40000000f00 */
[----:B------:R-:W-:Y:S02]  /*1000*/  MOV R17, 0x0 ;  /* 0x0000000000117802 */ /* 0x000fe40000000f00 */
[----:B------:R-:W-:-:S04]  /*1010*/  IADD3 R20, P0, P1, -R0, R3, R20 ;  /* 0x0000000300147210 */ /* 0x000fc8000791e114 */
[----:B------:R-:W-:-:S04]  /*1020*/  IADD3.X R21, ~R17, R9, R21, P0, P1 ;  /* 0x0000000911157210 */ /* 0x000fc800007e2515 */
[----:B-12---:R-:W-:Y:S05]  /*1030*/  CALL.ABS.NOINC R14 ;  /* 0x000000000e007343 */ /* 0x006fea0003c00000 */
.L_x_1336:
[----:B------:R-:W-:Y:S01]  /*1040*/  IMAD R0, R25, R24, R26 ;  /* 0x0000001819007224 */ /* 0x000fe200078e021a */
[----:B------:R-:W-:Y:S01]  /*1050*/  ISETP.NE.AND P6, PT, R27, RZ, PT ;  /* 0x000000ff1b00720c */ /* 0x000fe20003fc5270 */
[----:B------:R-:W-:Y:S01]  /*1060*/  IMAD.MOV.U32 R5, RZ, RZ, c[0x0][0x1e0] ;  /* 0x00007800ff057624 */ /* 0x000fe200078e00ff */
[----:B------:R-:W-:Y:S02]  /*1070*/  WARPSYNC 0xffffffff ;  /* 0xffffffff00007948 */ /* 0x000fe40003800000 */
[----:B------:R-:W-:-:S05]  /*1080*/  LEA R10, R0, 0x80, 0x1 ;  /* 0x00000080000a7811 */ /* 0x000fca00078e08ff */
[----:B------:R-:W-:-:S04]  /*1090*/  IMAD R11, R5, 0x2, R10 ;  /* 0x00000002050b7824 */ /* 0x000fc800078e020a */
[----:B------:R0:W-:Y:S04]  /*10a0*/  @P6 STS [R10], R23 ;  /* 0x000000170a006388 */ /* 0x0001e80000000800 */
[----:B------:R0:W-:Y:S04]  /*10b0*/  @P6 STS [R11], R22 ;  /* 0x000000160b006388 */ /* 0x0001e80000000800 */
[----:B------:R-:W-:Y:S06]  /*10c0*/  BAR.SYNC.DEFER_BLOCKING 0x0 ;  /* 0x0000000000007b1d */ /* 0x000fec0000010000 */
[----:B------:R-:W-:Y:S05]  /*10d0*/  @!P6 BRA.U `(.L_x_1337) ;  /* 0x000003a10000e947 */ /* 0x000fea0003800000 */
[----:B0-----:R-:W-:Y:S01]  /*10e0*/  SHF.R.S32.HI R0, RZ, 0x1f, R5 ;  /* 0x0000001fff007819 */ /* 0x001fe20000011405 */
[----:B------:R-:W-:Y:S01]  /*10f0*/  BSSY B0, `(.L_x_1337) ;  /* 0x0000038000007945 */ /* 0x000fe20003800000 */
[----:B------:R-:W-:-:S02]  /*1100*/  LEA.HI R3, R26, R26, RZ, 0x1 ;  /* 0x0000001a1a037211 */ /* 0x000fc400078f08ff */
[----:B------:R-:W-:Y:S02]  /*1110*/  LEA.HI R0, R0, c[0x0][0x1e0], RZ, 0x2 ;  /* 0x0000780000007a11 */ /* 0x000fe400078f10ff */
[----:B------:R-:W-:Y:S02]  /*1120*/  SHF.R.S32.HI R3, RZ, 0x1, R3 ;  /* 0x00000001ff037819 */ /* 0x000fe40000011403 */
[----:B------:R-:W-:-:S05]  /*1130*/  SHF.R.S32.HI R0, RZ, 0x2, R0 ;  /* 0x00000002ff007819 */ /* 0x000fca0000011400 */
[----:B------:R-:W-:Y:S01]  /*1140*/  IMAD R0, R24, R0, R3 ;  /* 0x0000000018007224 */ /* 0x000fe200078e0203 */
[----:B------:R-:W-:Y:S05]  /*1150*/  @!P6 BRA `(.L_x_1338) ;  /* 0x000003100000e947 */ /* 0x000fea0003800000 */
[----:B------:R-:W-:Y:S01]  /*1160*/  IMAD.SHL.U32 R12, R0, 0x2, RZ ;  /* 0x00000002000c7824 */ /* 0x000fe200078e00ff */
[----:B------:R-:W-:Y:S03]  /*1170*/  BSSY B1, `(.L_x_1339) ;  /* 0x0000029000017945 */ /* 0x000fe60003800000 */
[----:B------:R-:W-:Y:S01]  /*1180*/  IMAD R15, R5, 0x2, R12 ;  /* 0x00000002050f7824 */ /* 0x000fe200078e020c */
[C---:B------:R-:W-:Y:S01]  /*1190*/  IADD3 R0, R12.reuse, 0x80, RZ ;  /* 0x000000800c007810 */ /* 0x040fe20007ffe0ff */
[----:B------:R-:W-:Y:S01]  /*11a0*/  LDS.U16 R23, [R12+0x80] ;  /* 0x000080000c177984 */ /* 0x000fe20000000400 */
[----:B------:R-:W-:-:S03]  /*11b0*/  ISETP.GE.AND P0, PT, R12, c[0x0][0x1e0], PT ;  /* 0x000078000c007a0c */ /* 0x000fc60003f06270 */
[C---:B------:R-:W-:Y:S01]  /*11c0*/  IMAD R13, R25.reuse, 0x2, R0 ;  /* 0x00000002190d7824 */ /* 0x040fe200078e0200 */
[----:B------:R-:W-:Y:S01]  /*11d0*/  LDS.U16 R22, [R15+0x80] ;  /* 0x000080000f167984 */ /* 0x000fe20000000400 */
[----:B------:R-:W-:Y:S02]  /*11e0*/  IMAD R0, R25, 0x2, R12 ;  /* 0x0000000219007824 */ /* 0x000fe400078e020c */
[----:B------:R-:W-:-:S04]  /*11f0*/  IMAD R14, R5, 0x2, R13 ;  /* 0x00000002050e7824 */ /* 0x000fc800078e020d */
[----:B------:R-:W0:Y:S04]  /*1200*/  LDS.U16 R0, [R0+0x80] ;  /* 0x0000800000007984 */ /* 0x000e280000000400 */
[----:B------:R-:W2:Y:S01]  /*1210*/  LDS.U16 R3, [R14] ;  /* 0x000000000e037984 */ /* 0x000ea20000000400 */
[----:B0-----:R-:W-:Y:S02]  /*1220*/  PRMT R23, R23, 0x5410, R0 ;  /* 0x0000541017177816 */ /* 0x001fe40000000000 */
[----:B--2---:R-:W-:Y:S01]  /*1230*/  PRMT R22, R22, 0x5410, R3 ;  /* 0x0000541016167816 */ /* 0x004fe20000000003 */
[----:B------:R-:W-:Y:S05]  /*1240*/  @P0 BRA `(.L_x_1340) ;  /* 0x000001b000000947 */ /* 0x000fea0003800000 */
[----:B------:R-:W0:Y:S01]  /*1250*/  I2F R3, c[0x0][0x1e0] ;  /* 0x0000780000037b06 */ /* 0x000e220000201400 */
[----:B------:R-:W-:Y:S01]  /*1260*/  ULDC UR4, c[0x0][0x1ec] ;  /* 0x00007b0000047ab9 */ /* 0x000fe20000000800 */
[--C-:B------:R-:W-:Y:S01]  /*1270*/  HADD2.F32 R7, -RZ, R22.reuse.H1_H1 ;  /* 0x30000016ff077230 */ /* 0x100fe20000004100 */
[----:B-1----:R-:W-:Y:S01]  /*1280*/  UIADD3 UR4, -UR39, UR4, URZ ;  /* 0x0000000427047290 */ /* 0x002fe2000fffe13f */
[----:B------:R-:W-:-:S04]  /*1290*/  HADD2.F32 R22, -RZ, R22.H0_H0 ;  /* 0x20000016ff167230 */ /* 0x000fc80000004100 */
[----:B------:R-:W-:Y:S08]  /*12a0*/  I2F R0, R12 ;  /* 0x0000000c00007306 */ /* 0x000ff00000201400 */
[----:B0-----:R-:W0:Y:S02]  /*12b0*/  MUFU.RCP R3, R3 ;  /* 0x0000000300037308 */ /* 0x001e240000001000 */
[----:B0-----:R-:W-:Y:S01]  /*12c0*/  FMUL.FTZ R4, R0, R3 ;  /* 0x0000000300047220 */ /* 0x001fe20000410000 */
[----:B------:R-:W-:-:S05]  /*12d0*/  HADD2.F32 R3, -RZ, R23.H1_H1 ;  /* 0x30000017ff037230 */ /* 0x000fca0000004100 */
[----:B------:R-:W-:Y:S01]  /*12e0*/  I2F R0, UR4 ;  /* 0x0000000400007d06 */ /* 0x000fe20008201400 */
[----:B------:R-:W-:Y:S01]  /*12f0*/  HADD2.F32 R23, -RZ, R23.H0_H0 ;  /* 0x20000017ff177230 */ /* 0x000fe20000004100 */
        /* <DEDUP_REMOVED lines=8> */
[CC--:B------:R-:W-:Y:S02]  /*1380*/  FMUL.FTZ R3, R5.reuse, R7.reuse ;  /* 0x0000000705037220 */ /* 0x0c0fe40000410000 */
[C---:B------:R-:W-:Y:S02]  /*1390*/  FMUL.FTZ R7, R0.reuse, R7 ;  /* 0x0000000700077220 */ /* 0x040fe40000410000 */
[CC--:B------:R-:W-:Y:S02]  /*13a0*/  FFMA.FTZ R6, R0.reuse, R23.reuse, -R6 ;  /* 0x0000001700067223 */ /* 0x0c0fe40000010806 */
[-C--:B------:R-:W-:Y:S02]  /*13b0*/  FFMA.FTZ R3, R0, R22.reuse, -R3 ;  /* 0x0000001600037223 */ /* 0x080fe40000010803 */
[C---:B------:R-:W-:Y:S02]  /*13c0*/  FFMA.FTZ R23, R5.reuse, R23, R8 ;  /* 0x0000001705177223 */ /* 0x040fe40000010008 */
[----:B------:R-:W-:-:S03]  /*13d0*/  FFMA.FTZ R22, R5, R22, R7 ;  /* 0x0000001605167223 */ /* 0x000fc60000010007 */
[----:B------:R-:W-:Y:S02]  /*13e0*/  F2FP.PACK_AB R23, R23, R6 ;  /* 0x000000061717723e */ /* 0x000fe400000000ff */
[----:B------:R-:W-:Y:S02]  /*13f0*/  F2FP.PACK_AB R22, R22, R3 ;  /* 0x000000031616723e */ /* 0x000fe400000000ff */
.L_x_1340:
[----:B------:R-:W-:Y:S05]  /*1400*/  BSYNC B1 ;  /* 0x0000000000017941 */ /* 0x000fea0003800000 */
.L_x_1339:
[----:B------:R-:W-:Y:S01]  /*1410*/  PRMT R7, R22, 0x7632, R7 ;  /* 0x0000763216077816 */ /* 0x000fe20000000007 */
[----:B------:R0:W-:Y:S01]  /*1420*/  STS.U16 [R15+0x80], R22 ;  /* 0x000080160f007388 */ /* 0x0001e20000000400 */
[----:B------:R-:W-:-:S03]  /*1430*/  PRMT R0, R23, 0x7632, R0 ;  /* 0x0000763217007816 */ /* 0x000fc60000000000 */
[----:B------:R0:W-:Y:S04]  /*1440*/  STS.U16 [R14], R7 ;  /* 0x000000070e007388 */ /* 0x0001e80000000400 */
[----:B------:R0:W-:Y:S04]  /*1450*/  STS.U16 [R12+0x80], R23 ;  /* 0x000080170c007388 */ /* 0x0001e80000000400 */
[----:B------:R0:W-:Y:S02]  /*1460*/  STS.U16 [R13], R0 ;  /* 0x000000000d007388 */ /* 0x0001e40000000400 */
.L_x_1338:
[----:B------:R-:W-:Y:S05]  /*1470*/  BSYNC B0 ;  /* 0x0000000000007941 */ /* 0x000fea0003800000 */
.L_x_1337:
[----:B0-----:R-:W-:Y:S06]  /*1480*/  BAR.SYNC.DEFER_BLOCKING 0x0 ;  /* 0x0000000000007b1d */ /* 0x001fec0000010000 */
[----:B------:R0:W2:Y:S04]  /*1490*/  @P6 LDS R23, [R10] ;  /* 0x000000000a176984 */ /* 0x0000a80000000800 */
[----:B------:R0:W3:Y:S04]  /*14a0*/  @P6 LDS R22, [R11] ;  /* 0x000000000b166984 */ /* 0x0000e80000000800 */
[----:B------:R-:W-:Y:S06]  /*14b0*/  BAR.SYNC.DEFER_BLOCKING 0x0 ;  /* 0x0000000000007b1d */ /* 0x000fec0000010000 */
[----:B------:R-:W-:Y:S05]  /*14c0*/  BRA `(.L_x_1335) ;  /* 0x000001f000007947 */ /* 0x000fea0003800000 */
.L_x_1334:
[----:B0-----:R-:W-:Y:S01]  /*14d0*/  ISETP.GE.AND P0, PT, R0, c[0x0][0x1e0], PT ;  /* 0x0000780000007a0c */ /* 0x001fe20003f06270 */
[----:B------:R-:W-:-:S12]  /*14e0*/  BSSY B0, `(.L_x_1335) ;  /* 0x000001d000007945 */ /* 0x000fd80003800000 */
[----:B------:R-:W-:Y:S05]  /*14f0*/  @P0 BRA `(.L_x_1341) ;  /* 0x000001b000000947 */ /* 0x000fea0003800000 */
[----:B------:R-:W0:Y:S01]  /*1500*/  I2F R5, c[0x0][0x1e0] ;  /* 0x0000780000057b06 */ /* 0x000e220000201400 */
[----:B------:R-:W-:Y:S01]  /*1510*/  ULDC UR4, c[0x0][0x1ec] ;  /* 0x00007b0000047ab9 */ /* 0x000fe20000000800 */
[--C-:B------:R-:W-:Y:S01]  /*1520*/  HADD2.F32 R7, -RZ, R23.reuse.H1_H1 ;  /* 0x30000017ff077230 */ /* 0x100fe20000004100 */
[----:B-1----:R-:W-:Y:S01]  /*1530*/  UIADD3 UR4, -UR39, UR4, URZ ;  /* 0x0000000427047290 */ /* 0x002fe2000fffe13f */
[--C-:B------:R-:W-:Y:S02]  /*1540*/  HADD2.F32 R9, -RZ, R22.reuse.H1_H1 ;  /* 0x30000016ff097230 */ /* 0x100fe40000004100 */
[----:B------:R-:W-:Y:S02]  /*1550*/  HADD2.F32 R6, -RZ, R23.H0_H0 ;  /* 0x20000017ff067230 */ /* 0x000fe40000004100 */
[----:B------:R-:W-:Y:S01]  /*1560*/  I2F R0, R0 ;  /* 0x0000000000007306 */ /* 0x000fe20000201400 */
[----:B------:R-:W-:-:S07]  /*1570*/  HADD2.F32 R22, -RZ, R22.H0_H0 ;  /* 0x20000016ff167230 */ /* 0x000fce0000004100 */
[----:B0-----:R-:W0:Y:S08]  /*1580*/  MUFU.RCP R3, R5 ;  /* 0x0000000500037308 */ /* 0x001e300000001000 */
[----:B------:R-:W-:Y:S01]  /*1590*/  I2F R4, UR4 ;  /* 0x0000000400047d06 */ /* 0x000fe20008201400 */
[----:B0-----:R-:W-:-:S04]  /*15a0*/  FMUL.FTZ R3, R0, R3 ;  /* 0x0000000300037220 */ /* 0x001fc80000410000 */
[----:B------:R-:W-:-:S06]  /*15b0*/  FMUL.FTZ R3, R3, 13.28771209716796875 ;  /* 0x41549a7803037820 */ /* 0x000fcc0000410000 */
        /* <DEDUP_REMOVED lines=9> */
[C---:B------:R-:W-:Y:S02]  /*1650*/  FFMA.FTZ R5, R0.reuse, R6, -R5 ;  /* 0x0000000600057223 */ /* 0x040fe40000010805 */
[----:B------:R-:W-:Y:S02]  /*1660*/  FFMA.FTZ R3, R0, R22, -R3 ;  /* 0x0000001600037223 */ /* 0x000fe40000010803 */
[C---:B------:R-:W-:Y:S02]  /*1670*/  FFMA.FTZ R6, R4.reuse, R6, R7 ;  /* 0x0000000604067223 */ /* 0x040fe40000010007 */
[----:B------:R-:W-:-:S03]  /*1680*/  FFMA.FTZ R22, R4, R22, R9 ;  /* 0x0000001604167223 */ /* 0x000fc60000010009 */
[----:B------:R-:W-:Y:S02]  /*1690*/  F2FP.PACK_AB R23, R6, R5 ;  /* 0x000000050617723e */ /* 0x000fe400000000ff */
[----:B------:R-:W-:Y:S02]  /*16a0*/  F2FP.PACK_AB R22, R22, R3 ;  /* 0x000000031616723e */ /* 0x000fe400000000ff */
.L_x_1341:
[----:B------:R-:W-:Y:S05]  /*16b0*/  BSYNC B0 ;  /* 0x0000000000007941 */ /* 0x000fea0003800000 */
.L_x_1335:
[----:B0-----:R-:W-:Y:S01]  /*16c0*/  ISETP.GT.AND P0, PT, R16, 0xf, PT ;  /* 0x0000000f1000780c */ /* 0x001fe20003f04270 */
[----:B------:R-:W-:Y:S01]  /*16d0*/  BSSY B0, `(.L_x_1342) ;  /* 0x0000021000007945 */ /* 0x000fe20003800000 */
[----:B------:R-:W-:-:S11]  /*16e0*/  IMAD.MOV.U32 R3, RZ, RZ, RZ ;  /* 0x000000ffff037224 */ /* 0x000fd600078e00ff */
[----:B------:R-:W-:Y:S05]  /*16f0*/  @P0 BRA `(.L_x_1343) ;  /* 0x000001e000000947 */ /* 0x000fea0003800000 */
[----:B------:R-:W-:Y:S01]  /*1700*/  SHF.R.S32.HI R3, RZ, 0x1f, R16 ;  /* 0x0000001fff037819 */ /* 0x000fe20000011410 */
[----:B--2---:R0:W-:Y:S01]  /*1710*/  STS [R16.X4+0x40], R23 ;  /* 0x0000401710007388 */ /* 0x0041e20000004800 */
[----:B------:R-:W-:Y:S02]  /*1720*/  UMOV UR4, 0xffff ;  /* 0x0000ffff00047882 */ /* 0x000fe40000000000 */
[----:B------:R-:W-:-:S04]  /*1730*/  LEA.HI R3, R3, R16, RZ, 0x2 ;  /* 0x0000001003037211 */ /* 0x000fc800078f10ff */
[C---:B------:R-:W-:Y:S01]  /*1740*/  LOP3.LUT R5, R3.reuse, 0x7ffffffc, RZ, 0xc0, !PT ;  /* 0x7ffffffc03057812 */ /* 0x040fe200078ec0ff */
[----:B------:R-:W-:-:S04]  /*1750*/  IMAD.SHL.U32 R3, R3, 0x2, RZ ;  /* 0x0000000203037824 */ /* 0x000fc800078e00ff */
[----:B------:R-:W-:Y:S01]  /*1760*/  IMAD.IADD R5, R16, 0x1, -R5 ;  /* 0x0000000110057824 */ /* 0x000fe200078e0a05 */
[----:B------:R-:W-:-:S04]  /*1770*/  LOP3.LUT R3, R3, 0xfffffff8, RZ, 0xc0, !PT ;  /* 0xfffffff803037812 */ /* 0x000fc800078ec0ff */
[----:B------:R-:W-:Y:S01]  /*1780*/  LEA R0, R2, R5, 0x2 ;  /* 0x0000000502007211 */ /* 0x000fe200078e10ff */
[----:B------:R-:W-:Y:S01]  /*1790*/  IMAD.MOV.U32 R5, RZ, RZ, 0x2 ;  /* 0x00000002ff057424 */ /* 0x000fe200078e00ff */
[----:B------:R-:W-:-:S03]  /*17a0*/  IADD3 R3, R3, UR41, RZ ;  /* 0x0000002903037c10 */ /* 0x000fc6000fffe0ff */
[----:B------:R-:W-:-:S04]  /*17b0*/  IMAD.SHL.U32 R0, R0, 0x2, RZ ;  /* 0x0000000200007824 */ /* 0x000fc800078e00ff */
[----:B------:R-:W-:-:S04]  /*17c0*/  IMAD R0, R3, c[0x0][0x1d4], R0 ;  /* 0x0000750003007a24 */ /* 0x000fc800078e0200 */
[----:B------:R-:W-:Y:S01]  /*17d0*/  IMAD.WIDE R4, R0, R5, c[0x0][0x198] ;  /* 0x0000660000047625 */ /* 0x000fe200078e0205 */
[----:B---3--:R-:W-:-:S04]  /*17e0*/  HFMA2.MMA R0, R23, R22, -RZ ;  /* 0x0000001617007235 */ /* 0x008fc800001000ff */
[----:B------:R0:W-:Y:S06]  /*17f0*/  STG.E [R4.64], R22 ;  /* 0x0000001604007986 */ /* 0x0001ec000c101924 */
[--C-:B------:R-:W-:Y:S02]  /*1800*/  HADD2.F32 R3, -RZ, R0.reuse.H0_H0 ;  /* 0x20000000ff037230 */ /* 0x100fe40000004100 */
[----:B------:R-:W-:-:S05]  /*1810*/  HADD2.F32 R0, -RZ, R0.H1_H1 ;  /* 0x30000000ff007230 */ /* 0x000fca0000004100 */
[----:B------:R-:W-:Y:S01]  /*1820*/  FADD.FTZ R3, R3, R0 ;  /* 0x0000000003037221 */ /* 0x000fe20000010000 */
[----:B------:R-:W-:Y:S05]  /*1830*/  BRA.DIV UR4, `(.L_x_1344) ;  /* 0x0000419204007947 */ /* 0x000fea000b800000 */
[----:B0-----:R0:W2:Y:S02]  /*1840*/  SHFL.BFLY PT, R0, R3, 0x8, 0x1f ;  /* 0x0d001f0003007f89 */ /* 0x0010a400000e0000 */
.L_x_1407:
[----:B------:R-:W-:Y:S01]  /*1850*/  UMOV UR4, 0xffff ;  /* 0x0000ffff00047882 */ /* 0x000fe20000000000 */
[----:B--2---:R-:W-:Y:S02]  /*1860*/  FADD.FTZ R9, R3, R0 ;  /* 0x0000000003097221 */ /* 0x004fe40000010000 */
[----:B------:R-:W-:Y:S05]  /*1870*/  BRA.DIV UR4, `(.L_x_1345) ;  /* 0x000041b204007947 */ /* 0x000fea000b800000 */
[----:B------:R-:W2:Y:S02]  /*1880*/  SHFL.BFLY PT, R0, R9, 0x4, 0x1f ;  /* 0x0c801f0009007f89 */ /* 0x000ea400000e0000 */
[----:B--2---:R-:W-:-:S05]  /*1890*/  FADD.FTZ R0, R9, R0 ;  /* 0x0000000009007221 */ /* 0x004fca0000010000 */
[----:B0-----:R-:W0:Y:S02]  /*18a0*/  SHFL.BFLY PT, R3, R0, 0x2, 0x1f ;  /* 0x0c401f0000037f89 */ /* 0x001e2400000e0000 */
[----:B0-----:R-:W-:-:S05]  /*18b0*/  FADD.FTZ R3, R0, R3 ;  /* 0x0000000300037221 */ /* 0x001fca0000010000 */
[----:B------:R0:W2:Y:S02]  /*18c0*/  SHFL.BFLY PT, R4, R3, 0x1, 0x1f ;  /* 0x0c201f0003047f89 */ /* 0x0000a400000e0000 */
.L_x_1408:
[----:B0-2---:R-:W-:Y:S02]  /*18d0*/  FADD.FTZ R3, R4, R3 ;  /* 0x0000000304037221 */ /* 0x005fe40000010000 */
.L_x_1343:
[----:B------:R-:W-:Y:S05]  /*18e0*/  BSYNC B0 ;  /* 0x0000000000007941 */ /* 0x000fea0003800000 */
.L_x_1342:
[----:B------:R-:W-:-:S13]  /*18f0*/  ISETP.NE.AND P0, PT, R16, RZ, PT ;  /* 0x000000ff1000720c */ /* 0x000fda0003f05270 */
[----:B------:R-:W-:Y:S01]  /*1900*/  @P0 IMAD.MOV.U32 R0, RZ, RZ, -0x800001 ;  /* 0xff7fffffff000424 */ /* 0x000fe200078e00ff */
[----:B------:R-:W-:Y:S05]  /*1910*/  @P0 BRA `(.L_x_1346) ;  /* 0x0000013000000947 */ /* 0x000fea0003800000 */
[----:B------:R-:W-:Y:S01]  /*1920*/  ISETP.NE.U32.AND P0, PT, RZ, c[0x0][0x218], PT ;  /* 0x00008600ff007a0c */ /* 0x000fe20003f05070 */
[----:B------:R-:W-:Y:S01]  /*1930*/  UIADD3 UR4, -UR43, UR40, URZ ;  /* 0x000000282b047290 */ /* 0x000fe2000fffe13f */
[----:B------:R-:W-:Y:S02]  /*1940*/  FMUL.FTZ R0, R3, c[0x0][0x1f0] ;  /* 0x00007c0003007a20 */ /* 0x000fe40000410000 */
[----:B------:R-:W-:-:S03]  /*1950*/  ISETP.NE.AND.EX P0, PT, RZ, c[0x0][0x21c], PT, P0 ;  /* 0x00008700ff007a0c */ /* 0x000fc60003f05300 */
[----:B------:R-:W-:-:S10]  /*1960*/  IMAD.U32 R7, RZ, RZ, UR4 ;  /* 0x00000004ff077e24 */ /* 0x000fd4000f8e00ff */
[----:B------:R-:W-:Y:S05]  /*1970*/  @!P0 BRA `(.L_x_1347) ;  /* 0x000000c000008947 */ /* 0x000fea0003800000 */
[----:B-1----:R-:W-:Y:S02]  /*1980*/  UIADD3 UR4, -UR39, UR40, URZ ;  /* 0x0000002827047290 */ /* 0x002fe4000fffe13f */
[----:B------:R-:W-:Y:S02]  /*1990*/  ULDC UR6, c[0x0][0x220] ;  /* 0x0000880000067ab9 */ /* 0x000fe40000000800 */
[----:B------:R-:W-:Y:S02]  /*19a0*/  UIMAD UR5, UR44, UR6, UR4 ;  /* 0x000000062c0572a4 */ /* 0x000fe4000f8e0204 */
[----:B------:R-:W-:Y:S02]  /*19b0*/  UMOV UR7, 0x2 ;  /* 0x0000000200077882 */ /* 0x000fe40000000000 */
[----:B------:R-:W-:-:S03]  /*19c0*/  UIMAD UR6, UR5, UR6, UR4 ;  /* 0x00000006050672a4 */ /* 0x000fc6000f8e0204 */
[----:B------:R-:W-:Y:S02]  /*19d0*/  ULDC.64 UR4, c[0x0][0x218] ;  /* 0x0000860000047ab9 */ /* 0x000fe40000000a00 */
[----:B------:R-:W-:-:S06]  /*19e0*/  UIMAD.WIDE UR4, UR6, UR7, UR4 ;  /* 0x00000007060472a5 */ /* 0x000fcc000f8e0204 */
[----:B------:R-:W-:Y:S02]  /*19f0*/  IMAD.U32 R4, RZ, RZ, UR4 ;  /* 0x00000004ff047e24 */ /* 0x000fe4000f8e00ff */
[----:B------:R-:W-:-:S05]  /*1a00*/  IMAD.U32 R5, RZ, RZ, UR5 ;  /* 0x00000005ff057e24 */ /* 0x000fca000f8e00ff */
[----:B------:R-:W4:Y:S02]  /*1a10*/  LDG.E.U16 R4, [R4.64] ;  /* 0x0000002404047981 */ /* 0x000f24000c1e1500 */
[----:B----4-:R-:W-:-:S05]  /*1a20*/  HADD2.F32 R3, -RZ, R4.H0_H0 ;  /* 0x20000004ff037230 */ /* 0x010fca0000004100 */
[----:B------:R-:W-:-:S05]  /*1a30*/  FADD.FTZ R0, R0, R3 ;  /* 0x0000000300007221 */ /* 0x000fca0000010000 */
.L_x_1347:
[----:B------:R0:W-:Y:S02]  /*1a40*/  STS [R7.X4+0x80], R0 ;  /* 0x0000800007007388 */ /* 0x0001e40000004800 */
.L_x_1346:
[----:B------:R-:W-:Y:S02]  /*1a50*/  WARPSYNC 0xffffffff ;  /* 0xffffffff00007948 */ /* 0x000fe40003800000 */
[----:B------:R-:W-:Y:S01]  /*1a60*/  UIADD3 UR4, UR40, 0x1f, -UR43 ;  /* 0x0000001f28047890 */ /* 0x000fe2000fffe82b */
[----:B------:R-:W-:Y:S01]  /*1a70*/  IADD3 R41, R16, UR43, RZ ;  /* 0x0000002b10297c10 */ /* 0x000fe2000fffe0ff */
[----:B------:R-:W-:Y:S02]  /*1a80*/  BAR.SYNC.DEFER_BLOCKING 0x0 ;  /* 0x0000000000007b1d */ /* 0x000fe40000010000 */
[----:B------:R-:W-:-:S04]  /*1a90*/  USHF.R.S32.HI UR5, URZ, 0x1f, UR4 ;  /* 0x0000001f3f057899 */ /* 0x000fc80008011404 */
[----:B------:R-:W-:Y:S01]  /*1aa0*/  ULEA.HI UR5, UR5, UR4, URZ, 0x5 ;  /* 0x0000000405057291 */ /* 0x000fe2000f8f283f */
[----:B------:R-:W-:Y:S02]  /*1ab0*/  BSSY B0, `(.L_x_1348) ;  /* 0x0000096000007945 */ /* 0x000fe40003800000 */
[----:B------:R-:W-:Y:S02]  /*1ac0*/  ULDC UR4, c[0x0][0x1d0] ;  /* 0x0000740000047ab9 */ /* 0x000fe40000000800 */
[----:B------:R-:W-:Y:S02]  /*1ad0*/  ULOP3.LUT UR5, UR5, 0xffffffe0, URZ, 0xc0, !UPT ;  /* 0xffffffe005057892 */ /* 0x000fe4000f8ec03f */
[----:B------:R-:W-:Y:S02]  /*1ae0*/  UIMAD UR44, UR45, UR4, UR44 ;  /* 0x000000042d2c72a4 */ /* 0x000fe4000f8e022c */
[----:B------:R-:W-:Y:S02]  /*1af0*/  UIADD3 UR5, UR43, UR5, URZ ;  /* 0x000000052b057290 */ /* 0x000fe4000fffe03f */
[----:B------:R-:W-:-:S04]  /*1b00*/  USHF.L.U32 UR44, UR44, 0x5, URZ ;  /* 0x000000052c2c7899 */ /* 0x000fc8000800063f */
[----:B------:R-:W-:-:S13]  /*1b10*/  ISETP.GE.AND P0, PT, R41, UR5, PT ;  /* 0x0000000529007c0c */ /* 0x000fda000bf06270 */
[----:B------:R-:W-:Y:S05]  /*1b20*/  @P0 BRA `(.L_x_1349) ;  /* 0x000008e000000947 */ /* 0x000fea0003800000 */
[----:B------:R-:W-:Y:S01]  /*1b30*/  IABS R3, c[0x0][0x1d4] ;  /* 0x0000750000037a13 */ /* 0x000fe20000000000 */
[----:B0-----:R-:W0:Y:S01]  /*1b40*/  LDS.128 R4, [0x40] ;  /* 0x00004000ff047984 */ /* 0x001e220000000c00 */
[----:B------:R-:W-:Y:S02]  /*1b50*/  IMAD.U32 R40, RZ, RZ, UR44 ;  /* 0x0000002cff287e24 */ /* 0x000fe4000f8e00ff */
[----:B------:R-:W4:Y:S01]  /*1b60*/  I2F.RP R17, R3 ;  /* 0x0000000300117306 */ /* 0x000f220000209400 */
[----:B------:R-:W3:Y:S01]  /*1b70*/  LDS.128 R8, [0x50] ;  /* 0x00005000ff087984 */ /* 0x000ee20000000c00 */
[----:B------:R-:W-:Y:S02]  /*1b80*/  IMAD.MOV.U32 R50, RZ, RZ, c[0x0][0x220] ;  /* 0x00008800ff327624 */ /* 0x000fe400078e00ff */
[----:B------:R-:W-:Y:S01]  /*1b90*/  IMAD.MOV.U32 R52, RZ, RZ, c[0x0][0x1e8] ;  /* 0x00007a00ff347624 */ /* 0x000fe200078e00ff */
[----:B------:R-:W2:Y:S01]  /*1ba0*/  LDS.128 R12, [0x60] ;  /* 0x00006000ff0c7984 */ /* 0x000ea20000000c00 */
[----:B------:R-:W-:-:S02]  /*1bb0*/  IMAD R40, R40, c[0x0][0x1d4], RZ ;  /* 0x0000750028287a24 */ /* 0x000fc400078e02ff */
[----:B------:R-:W-:Y:S01]  /*1bc0*/  IMAD.MOV.U32 R42, RZ, RZ, 0x2 ;  /* 0x00000002ff2a7424 */ /* 0x000fe200078e00ff */
[----:B--23--:R-:W2:Y:S01]  /*1bd0*/  LDS.128 R20, [0x70] ;  /* 0x00007000ff147984 */ /* 0x00cea20000000c00 */
[----:B------:R-:W-:Y:S02]  /*1be0*/  IADD3 R52, R52, c[0x0][0x210], RZ ;  /* 0x0000840034347a10 */ /* 0x000fe40007ffe0ff */
[----:B------:R-:W-:Y:S01]  /*1bf0*/  SHF.R.S32.HI R51, RZ, 0x1f, R40 ;  /* 0x0000001fff337819 */ /* 0x000fe20000011428 */
[----:B------:R-:W3:Y:S01]  /*1c00*/  S2R R43, SR_CTAID.X ;  /* 0x00000000002b7919 */ /* 0x000ee20000002500 */
[----:B----4-:R-:W4:Y:S02]  /*1c10*/  MUFU.RCP R17, R17 ;  /* 0x0000001100117308 */ /* 0x010f240000001000 */
[----:B----4-:R-:W-:-:S06]  /*1c20*/  IADD3 R24, R17, 0xffffffe, RZ ;  /* 0x0ffffffe11187810 */ /* 0x010fcc0007ffe0ff */
[----:B------:R4:W5:Y:S01]  /*1c30*/  F2I.FTZ.U32.TRUNC.NTZ R25, R24 ;  /* 0x0000001800197305 */ /* 0x000962000021f000 */
[C---:B---3--:R-:W-:Y:S02]  /*1c40*/  IMAD R50, R43.reuse, R50, UR40 ;  /* 0x000000282b327e24 */ /* 0x048fe4000f8e0232 */
[----:B------:R-:W-:-:S04]  /*1c50*/  IMAD.WIDE R42, R43, R42, c[0x0][0x228] ;  /* 0x00008a002b2a7625 */ /* 0x000fc800078e022a */
[----:B----4-:R-:W-:Y:S02]  /*1c60*/  IMAD.MOV.U32 R24, RZ, RZ, RZ ;  /* 0x000000ffff187224 */ /* 0x010fe400078e00ff */
[----:B-----5:R-:W-:-:S04]  /*1c70*/  IMAD.MOV R26, RZ, RZ, -R25 ;  /* 0x000000ffff1a7224 */ /* 0x020fc800078e0a19 */
[----:B------:R-:W-:-:S04]  /*1c80*/  IMAD R27, R26, R3, RZ ;  /* 0x000000031a1b7224 */ /* 0x000fc800078e02ff */
[----:B0-2---:R-:W-:-:S04]  /*1c90*/  IMAD.HI.U32 R17, R25, R27, R24 ;  /* 0x0000001b19117227 */ /* 0x005fc800078e0018 */
.L_x_1352:
[----:B------:R-:W-:Y:S01]  /*1ca0*/  ISETP.NE.U32.AND P0, PT, RZ, c[0x0][0x200], PT ;  /* 0x00008000ff007a0c */ /* 0x000fe20003f05070 */
[----:B0-----:R-:W-:Y:S01]  /*1cb0*/  IMAD.U32 R44, RZ, RZ, UR46 ;  /* 0x0000002eff2c7e24 */ /* 0x001fe2000f8e00ff */
[----:B------:R-:W-:Y:S01]  /*1cc0*/  IABS R48, R41 ;  /* 0x0000002900307213 */ /* 0x000fe20000000000 */
[----:B------:R-:W-:Y:S01]  /*1cd0*/  IMAD.U32 R46, RZ, RZ, UR47 ;  /* 0x0000002fff2e7e24 */ /* 0x000fe2000f8e00ff */
[----:B------:R-:W-:-:S03]  /*1ce0*/  ISETP.NE.AND.EX P0, PT, RZ, c[0x0][0x204], PT, P0 ;  /* 0x00008100ff007a0c */ /* 0x000fc60003f05300 */
[----:B------:R-:W-:Y:S01]  /*1cf0*/  IMAD.HI.U32 R47, R17, R48, RZ ;  /* 0x00000030112f7227 */ /* 0x000fe200078e00ff */
[----:B------:R-:W-:-:S03]  /*1d00*/  IABS R49, c[0x0][0x1d4] ;  /* 0x0000750000317a13 */ /* 0x000fc60000000000 */
[----:B------:R-:W-:-:S04]  /*1d10*/  IMAD.MOV R47, RZ, RZ, -R47 ;  /* 0x000000ffff2f7224 */ /* 0x000fc800078e0a2f */
[----:B------:R-:W-:Y:S02]  /*1d20*/  IMAD R48, R49, R47, R48 ;  /* 0x0000002f31307224 */ /* 0x000fe400078e0230 */
[----:B------:R-:W-:Y:S02]  /*1d30*/  @P0 IADD3 R44, P1, P2, R41, c[0x0][0x200], R44 ;  /* 0x00008000292c0a10 */ /* 0x000fe40007a3e02c */
[----:B------:R-:W-:-:S04]  /*1d40*/  @P0 SHF.R.S32.HI R45, RZ, 0x1f, R41 ;  /* 0x0000001fff2d0819 */ /* 0x000fc80000011429 */
[----:B------:R-:W-:Y:S02]  /*1d50*/  @P0 IADD3.X R45, R45, c[0x0][0x204], R46, P1, P2 ;  /* 0x000081002d2d0a10 */ /* 0x000fe40000fe442e */
[----:B------:R-:W-:Y:S02]  /*1d60*/  ISETP.GT.U32.AND P1, PT, R3, R48, PT ;  /* 0x000000300300720c */ /* 0x000fe40003f24070 */
[----:B------:R-:W-:Y:S01]  /*1d70*/  ISETP.GE.AND P2, PT, R41, RZ, PT ;  /* 0x000000ff2900720c */ /* 0x000fe20003f46270 */
[----:B------:R0:W2:Y:S10]  /*1d80*/  @P0 LDG.E.U8 R46, [R44.64] ;  /* 0x000000242c2e0981 */ /* 0x0000b4000c1e1100 */
[----:B------:R-:W-:-:S05]  /*1d90*/  @!P1 IMAD.IADD R48, R48, 0x1, -R49 ;  /* 0x0000000130309824 */ /* 0x000fca00078e0a31 */
[----:B------:R-:W-:-:S13]  /*1da0*/  ISETP.GT.U32.AND P1, PT, R3, R48, PT ;  /* 0x000000300300720c */ /* 0x000fda0003f24070 */
[----:B------:R-:W-:Y:S01]  /*1db0*/  @!P1 IMAD.IADD R48, R48, 0x1, -R49 ;  /* 0x0000000130309824 */ /* 0x000fe200078e0a31 */
[----:B------:R-:W-:-:S03]  /*1dc0*/  ISETP.NE.AND P1, PT, RZ, c[0x0][0x1d4], PT ;  /* 0x00007500ff007a0c */ /* 0x000fc60003f25270 */
[----:B------:R-:W-:-:S10]  /*1dd0*/  @!P2 IMAD.MOV R48, RZ, RZ, -R48 ;  /* 0x000000ffff30a224 */ /* 0x000fd400078e0a30 */
[----:B------:R-:W-:-:S04]  /*1de0*/  @!P1 LOP3.LUT R48, RZ, c[0x0][0x1d4], RZ, 0x33, !PT ;  /* 0x00007500ff309a12 */ /* 0x000fc800078e33ff */
[----:B0-----:R-:W-:-:S04]  /*1df0*/  IADD3 R45, P1, R48, UR46, RZ ;  /* 0x0000002e302d7c10 */ /* 0x001fc8000ff3e0ff */
[----:B------:R-:W-:Y:S02]  /*1e00*/  LEA.HI.X.SX32 R47, R48, UR47, 0x1, P1 ;  /* 0x0000002f302f7c11 */ /* 0x000fe400088f0eff */
[----:B------:R-:W-:-:S04]  /*1e10*/  LEA R44, P1, R45, c[0x0][0x1a8], 0x2 ;  /* 0x00006a002d2c7a11 */ /* 0x000fc800078210ff */
[----:B------:R-:W-:Y:S02]  /*1e20*/  LEA.HI.X R45, R45, c[0x0][0x1ac], R47, 0x2, P1 ;  /* 0x00006b002d2d7a11 */ /* 0x000fe400008f142f */
[----:B------:R-:W-:-:S13]  /*1e30*/  ISETP.GE.AND P1, PT, R41, UR40, PT ;  /* 0x0000002829007c0c */ /* 0x000fda000bf26270 */
[----:B------:R-:W3:Y:S01]  /*1e40*/  @!P1 LDG.E R47, [R44.64] ;  /* 0x000000242c2f9981 */ /* 0x000ee2000c1e1900 */
[----:B--2---:R-:W-:Y:S01]  /*1e50*/  ISETP.NE.AND P0, PT, R46, RZ, P0 ;  /* 0x000000ff2e00720c */ /* 0x004fe20000705270 */
[----:B------:R-:W-:Y:S02]  /*1e60*/  @!P1 IMAD.SHL.U32 R46, R48, 0x8, RZ ;  /* 0x00000008302e9824 */ /* 0x000fe400078e00ff */
[----:B---3--:R-:W-:-:S04]  /*1e70*/  @!P1 IMAD R47, R47, c[0x0][0x1d8], RZ ;  /* 0x000076002f2f9a24 */ /* 0x008fc800078e02ff */
[----:B------:R-:W-:-:S04]  /*1e80*/  @!P1 IMAD.SHL.U32 R47, R47, 0x20, RZ ;  /* 0x000000202f2f9824 */ /* 0x000fc800078e00ff */
[----:B------:R-:W-:-:S05]  /*1e90*/  @!P1 IMAD R46, R47, c[0x0][0x1d4], R46 ;  /* 0x000075002f2e9a24 */ /* 0x000fca00078e022e */
[----:B------:R-:W-:-:S04]  /*1ea0*/  @!P1 IADD3 R47, P2, R40, R46, RZ ;  /* 0x0000002e282f9210 */ /* 0x000fc80007f5e0ff */
[----:B------:R-:W-:Y:S02]  /*1eb0*/  @!P1 LEA.HI.X.SX32 R49, R46, R51, 0x1, P2 ;  /* 0x000000332e319211 */ /* 0x000fe400010f0eff */
[----:B------:R-:W-:-:S04]  /*1ec0*/  @!P1 LEA R46, P2, R47, c[0x0][0x198], 0x1 ;  /* 0x000066002f2e9a11 */ /* 0x000fc800078408ff */
[----:B------:R-:W-:Y:S02]  /*1ed0*/  @!P1 LEA.HI.X R47, R47, c[0x0][0x19c], R49, 0x1, P2 ;  /* 0x000067002f2f9a11 */ /* 0x000fe400010f0c31 */
[----:B------:R-:W2:Y:S01]  /*1ee0*/  @!P1 LDG.E R49, [R44.64] ;  /* 0x000000242c319981 */ /* 0x000ea2000c1e1900 */
[----:B------:R-:W-:-:S03]  /*1ef0*/  IADD3 R53, R48, c[0x0][0x1d4], RZ ;  /* 0x0000750030357a10 */ /* 0x000fc60007ffe0ff */
[----:B-----5:R0:W5:Y:S02]  /*1f00*/  @!P1 LDG.E.128 R24, [R46.64] ;  /* 0x000000242e189981 */ /* 0x020164000c1e1d00 */
[----:B------:R-:W-:Y:S02]  /*1f10*/  @!P1 IMAD.SHL.U32 R48, R53, 0x8, RZ ;  /* 0x0000000835309824 */ /* 0x000fe400078e00ff */
[----:B0-----:R-:W3:Y:S01]  /*1f20*/  @!P1 LDG.E R47, [R44.64] ;  /* 0x000000242c2f9981 */ /* 0x001ee2000c1e1900 */
[----:B--2---:R-:W-:-:S04]  /*1f30*/  @!P1 IMAD R49, R49, c[0x0][0x1d8], RZ ;  /* 0x0000760031319a24 */ /* 0x004fc800078e02ff */
[----:B------:R-:W-:-:S04]  /*1f40*/  @!P1 IMAD.SHL.U32 R49, R49, 0x20, RZ ;  /* 0x0000002031319824 */ /* 0x000fc800078e00ff */
[----:B------:R-:W-:-:S05]  /*1f50*/  @!P1 IMAD R48, R49, c[0x0][0x1d4], R48 ;  /* 0x0000750031309a24 */ /* 0x000fca00078e0230 */
[----:B------:R-:W-:-:S04]  /*1f60*/  @!P1 IADD3 R49, P2, R40, R48, RZ ;  /* 0x0000003028319210 */ /* 0x000fc80007f5e0ff */
[----:B------:R-:W-:Y:S02]  /*1f70*/  @!P1 LEA.HI.X.SX32 R46, R48, R51, 0x1, P2 ;  /* 0x00000033302e9211 */ /* 0x000fe400010f0eff */
[----:B------:R-:W-:-:S04]  /*1f80*/  @!P1 LEA R48, P2, R49, c[0x0][0x198], 0x1 ;  /* 0x0000660031309a11 */ /* 0x000fc800078408ff */
[----:B------:R-:W-:Y:S02]  /*1f90*/  @!P1 LEA.HI.X R49, R49, c[0x0][0x19c], R46, 0x1, P2 ;  /* 0x0000670031319a11 */ /* 0x000fe400010f0c2e */
[----:B------:R0:W2:Y:S01]  /*1fa0*/  @!P1 LDG.E R46, [R44.64] ;  /* 0x000000242c2e9981 */ /* 0x0000a2000c1e1900 */
[----:B---3--:R-:W-:Y:S01]  /*1fb0*/  @!P1 IMAD R47, R47, c[0x0][0x1d8], RZ ;  /* 0x000076002f2f9a24 */ /* 0x008fe200078e02ff */
[----:B------:R-:W-:Y:S02]  /*1fc0*/  IADD3 R53, R53, c[0x0][0x1d4], RZ ;  /* 0x0000750035357a10 */ /* 0x000fe40007ffe0ff */
[----:B------:R3:W5:Y:S02]  /*1fd0*/  @!P1 LDG.E.128 R28, [R48.64] ;  /* 0x00000024301c9981 */ /* 0x000764000c1e1d00 */
[----:B---3--:R-:W-:Y:S02]  /*1fe0*/  @!P1 IMAD.SHL.U32 R48, R47, 0x20, RZ ;  /* 0x000000202f309824 */ /* 0x008fe400078e00ff */
[C---:B------:R-:W-:Y:S01]  /*1ff0*/  @!P1 IMAD.SHL.U32 R47, R53.reuse, 0x8, RZ ;  /* 0x00000008352f9824 */ /* 0x040fe200078e00ff */
[----:B------:R-:W-:-:S03]  /*2000*/  IADD3 R53, R53, c[0x0][0x1d4], RZ ;  /* 0x0000750035357a10 */ /* 0x000fc60007ffe0ff */
[----:B------:R-:W-:-:S05]  /*2010*/  @!P1 IMAD R47, R48, c[0x0][0x1d4], R47 ;  /* 0x00007500302f9a24 */ /* 0x000fca00078e022f */
[----:B0-----:R-:W-:-:S04]  /*2020*/  @!P1 IADD3 R44, P2, R40, R47, RZ ;  /* 0x0000002f282c9210 */ /* 0x001fc80007f5e0ff */
[----:B------:R-:W-:Y:S01]  /*2030*/  @!P1 LEA.HI.X.SX32 R47, R47, R51, 0x1, P2 ;  /* 0x000000332f2f9211 */ /* 0x000fe200010f0eff */
[----:B--2---:R-:W-:Y:S02]  /*2040*/  @!P1 IMAD R49, R46, c[0x0][0x1d8], RZ ;  /* 0x000076002e319a24 */ /* 0x004fe400078e02ff */
[----:B------:R-:W-:Y:S02]  /*2050*/  @!P1 IMAD.SHL.U32 R46, R53, 0x8, RZ ;  /* 0x00000008352e9824 */ /* 0x000fe400078e00ff */
[----:B------:R-:W-:-:S04]  /*2060*/  @!P1 IMAD.SHL.U32 R49, R49, 0x20, RZ ;  /* 0x0000002031319824 */ /* 0x000fc800078e00ff */
[----:B------:R-:W-:Y:S01]  /*2070*/  @!P1 IMAD R48, R49, c[0x0][0x1d4], R46 ;  /* 0x0000750031309a24 */ /* 0x000fe200078e022e */
[----:B------:R-:W-:-:S04]  /*2080*/  @!P1 LEA R46, P2, R44, c[0x0][0x198], 0x1 ;  /* 0x000066002c2e9a11 */ /* 0x000fc800078408ff */
[----:B------:R-:W-:Y:S02]  /*2090*/  @!P1 LEA.HI.X R47, R44, c[0x0][0x19c], R47, 0x1, P2 ;  /* 0x000067002c2f9a11 */ /* 0x000fe400010f0c2f */
[----:B------:R-:W-:-:S03]  /*20a0*/  @!P1 IADD3 R45, P2, R40, R48, RZ ;  /* 0x00000030282d9210 */ /* 0x000fc60007f5e0ff */
[----:B------:R0:W5:Y:S01]  /*20b0*/  @!P1 LDG.E.128 R32, [R46.64] ;  /* 0x000000242e209981 */ /* 0x000162000c1e1d00 */
[----:B------:R-:W-:Y:S02]  /*20c0*/  @!P1 LEA.HI.X.SX32 R48, R48, R51, 0x1, P2 ;  /* 0x0000003330309211 */ /* 0x000fe400010f0eff */
[----:B------:R-:W-:-:S04]  /*20d0*/  @!P1 LEA R44, P2, R45, c[0x0][0x198], 0x1 ;  /* 0x000066002d2c9a11 */ /* 0x000fc800078408ff */
[----:B------:R-:W-:-:S05]  /*20e0*/  @!P1 LEA.HI.X R45, R45, c[0x0][0x19c], R48, 0x1, P2 ;  /* 0x000067002d2d9a11 */ /* 0x000fca00010f0c30 */
[----:B------:R0:W5:Y:S01]  /*20f0*/  @!P1 LDG.E.128 R36, [R44.64] ;  /* 0x000000242c249981 */ /* 0x000162000c1e1d00 */
[----:B------:R-:W-:Y:S01]  /*2100*/  BSSY B1, `(.L_x_1350) ;  /* 0x000002d000017945 */ /* 0x000fe20003800000 */
[----:B------:R-:W-:Y:S05]  /*2110*/  @P1 BRA `(.L_x_1351) ;  /* 0x000002b000001947 */ /* 0x000fea0003800000 */
[----:B------:R-:W-:-:S04]  /*2120*/  ISETP.NE.U32.AND P1, PT, RZ, c[0x0][0x218], PT ;  /* 0x00008600ff007a0c */ /* 0x000fc80003f25070 */
[----:B------:R-:W-:Y:S02]  /*2130*/  ISETP.NE.AND.EX P2, PT, RZ, c[0x0][0x21c], PT, P1 ;  /* 0x00008700ff007a0c */ /* 0x000fe40003f45310 */
[----:B------:R-:W-:-:S04]  /*2140*/  ISETP.NE.U32.AND P1, PT, RZ, c[0x0][0x228], PT ;  /* 0x00008a00ff007a0c */ /* 0x000fc80003f25070 */
[----:B------:R-:W-:-:S07]  /*2150*/  ISETP.NE.AND.EX P1, PT, RZ, c[0x0][0x22c], PT, P1 ;  /* 0x00008b00ff007a0c */ /* 0x000fce0003f25310 */
[----:B0-----:R-:W-:Y:S02]  /*2160*/  @P2 IMAD.MOV.U32 R45, RZ, RZ, 0x2 ;  /* 0x00000002ff2d2424 */ /* 0x001fe400078e00ff */
[----:B------:R-:W-:-:S04]  /*2170*/  @P2 IMAD R44, R50, c[0x0][0x220], R41 ;  /* 0x00008800322c2a24 */ /* 0x000fc800078e0229 */
[----:B------:R-:W-:Y:S01]  /*2180*/  @P2 IMAD.WIDE R44, R44, R45, c[0x0][0x218] ;  /* 0x000086002c2c2625 */ /* 0x000fe200078e022d */
[----:B------:R-:W2:Y:S05]  /*2190*/  @P1 LDG.E.U16 R46, [R42.64] ;  /* 0x000000242a2e1981 */ /* 0x000eaa000c1e1500 */
[----:B------:R0:W3:Y:S01]  /*21a0*/  @P2 LDG.E.U16 R44, [R44.64] ;  /* 0x000000242c2c2981 */ /* 0x0000e2000c1e1500 */
[----:B-----5:R-:W-:Y:S01]  /*21b0*/  HFMA2.MMA R47, R5, R25, -RZ ;  /* 0x00000019052f7235 */ /* 0x020fe200001000ff */
[----:B0-----:R-:W-:-:S06]  /*21c0*/  HMUL2 R45, R4, R24 ;  /* 0x00000018042d7232 */ /* 0x001fcc0000000000 */
[----:B------:R-:W-:-:S03]  /*21d0*/  HFMA2.MMA R45, R8, R28, R45 ;  /* 0x0000001c082d7235 */ /* 0x000fc6000000002d */
[----:B------:R-:W-:-:S03]  /*21e0*/  HFMA2 R47, R9, R29, R47 ;  /* 0x0000001d092f7231 */ /* 0x000fc6000000002f */
[----:B------:R-:W-:Y:S01]  /*21f0*/  HFMA2.MMA R45, R12, R32, R45 ;  /* 0x000000200c2d7235 */ /* 0x000fe2000000002d */
[----:B------:R-:W-:-:S05]  /*2200*/  HFMA2 R47, R13, R33, R47 ;  /* 0x000000210d2f7231 */ /* 0x000fca000000002f */
[----:B------:R-:W-:Y:S01]  /*2210*/  HFMA2.MMA R45, R20, R36, R45 ;  /* 0x00000024142d7235 */ /* 0x000fe2000000002d */
[----:B------:R-:W-:-:S09]  /*2220*/  HFMA2 R47, R21, R37, R47 ;  /* 0x00000025152f7231 */ /* 0x000fd2000000002f */
[----:B------:R-:W-:Y:S02]  /*2230*/  HADD2 R47, R45, R47 ;  /* 0x0000002f2d2f7230 */ /* 0x000fe40000000000 */
[----:B------:R-:W-:-:S06]  /*2240*/  HMUL2 R45, R6, R26 ;  /* 0x0000001a062d7232 */ /* 0x000fcc0000000000 */
[----:B------:R-:W-:-:S10]  /*2250*/  HFMA2.MMA R45, R10, R30, R45 ;  /* 0x0000001e0a2d7235 */ /* 0x000fd4000000002d */
[----:B------:R-:W-:-:S06]  /*2260*/  HFMA2 R45, R14, R34, R45 ;  /* 0x000000220e2d7231 */ /* 0x000fcc000000002d */
[----:B------:R-:W-:-:S10]  /*2270*/  HFMA2.MMA R45, R22, R38, R45 ;  /* 0x00000026162d7235 */ /* 0x000fd4000000002d */
[----:B------:R-:W-:Y:S02]  /*2280*/  HADD2 R47, R47, R45 ;  /* 0x0000002d2f2f7230 */ /* 0x000fe40000000000 */
[----:B------:R-:W-:-:S04]  /*2290*/  HMUL2 R45, R7, R27 ;  /* 0x0000001b072d7232 */ /* 0x000fc80000000000 */
[----:B------:R-:W-:-:S06]  /*22a0*/  HFMA2 R45, R11, R31, R45 ;  /* 0x0000001f0b2d7231 */ /* 0x000fcc000000002d */
[----:B------:R-:W-:-:S10]  /*22b0*/  HFMA2.MMA R45, R15, R35, R45 ;  /* 0x000000230f2d7235 */ /* 0x000fd4000000002d */
[----:B------:R-:W-:-:S04]  /*22c0*/  HFMA2 R45, R23, R39, R45 ;  /* 0x00000027172d7231 */ /* 0x000fc8000000002d */
[----:B------:R-:W-:Y:S01]  /*22d0*/  HADD2 R45, R47, R45 ;  /* 0x0000002d2f2d7230 */ /* 0x000fe20000000000 */
[----:B------:R-:W-:-:S04]  /*22e0*/  @P1 ISETP.GE.AND P3, PT, R41, R52, PT ;  /* 0x000000342900120c */ /* 0x000fc80003f66270 */
[--C-:B------:R-:W-:Y:S02]  /*22f0*/  HADD2.F32 R47, -RZ, R45.reuse.H0_H0 ;  /* 0x2000002dff2f7230 */ /* 0x100fe40000004100 */
[----:B------:R-:W-:-:S05]  /*2300*/  HADD2.F32 R48, -RZ, R45.H1_H1 ;  /* 0x3000002dff307230 */ /* 0x000fca0000004100 */
[----:B------:R-:W-:Y:S01]  /*2310*/  FADD.FTZ R47, R47, R48 ;  /* 0x000000302f2f7221 */ /* 0x000fe20000010000 */
[----:B-1----:R-:W-:-:S04]  /*2320*/  @P1 SEL R48, RZ, UR39, P3 ;  /* 0x00000027ff301c07 */ /* 0x002fc80009800000 */
[----:B------:R-:W-:-:S06]  /*2330*/  @P1 IADD3 R48, R48, -UR40, R41 ;  /* 0x8000002830301c10 */ /* 0x000fcc000fffe029 */
[----:B------:R-:W0:Y:S01]  /*2340*/  @P1 I2F R48, R48 ;  /* 0x0000003000301306 */ /* 0x000e220000201400 */
[----:B------:R-:W-:Y:S01]  /*2350*/  FMUL.FTZ R47, R47, c[0x0][0x1f0] ;  /* 0x00007c002f2f7a20 */ /* 0x000fe20000410000 */
[----:B--2---:R-:W-:Y:S02]  /*2360*/  @P1 HADD2.F32 R46, -RZ, R46.H0_H0 ;  /* 0x2000002eff2e1230 */ /* 0x004fe40000004100 */
[----:B---3--:R-:W-:-:S05]  /*2370*/  @P2 HADD2.F32 R44, -RZ, R44.H0_H0 ;  /* 0x2000002cff2c2230 */ /* 0x008fca0000004100 */
[----:B------:R-:W-:Y:S01]  /*2380*/  @P2 FADD.FTZ R47, R47, R44 ;  /* 0x0000002c2f2f2221 */ /* 0x000fe20000010000 */
[----:B------:R-:W-:-:S03]  /*2390*/  IADD3 R44, R41, -UR43, RZ ;  /* 0x8000002b292c7c10 */ /* 0x000fc6000fffe0ff */
[----:B0-----:R-:W-:-:S05]  /*23a0*/  @P1 FFMA.FTZ R47, R48, R46, R47 ;  /* 0x0000002e302f1223 */ /* 0x001fca000001002f */
[----:B------:R0:W-:Y:S01]  /*23b0*/  STS [R44.X4+0x80], R47 ;  /* 0x0000802f2c007388 */ /* 0x0001e20000004800 */
[----:B------:R-:W-:-:S03]  /*23c0*/  @!P0 FMNMX.FTZ R0, R0, R47, !PT ;  /* 0x0000002f00008209 */ /* 0x000fc60007810000 */
.L_x_1351:
[----:B------:R-:W-:Y:S05]  /*23d0*/  BSYNC B1 ;  /* 0x0000000000017941 */ /* 0x000fea0003800000 */
.L_x_1350:
[----:B------:R-:W-:-:S04]  /*23e0*/  IADD3 R41, R41, 0x100, RZ ;  /* 0x0000010029297810 */ /* 0x000fc80007ffe0ff */
[----:B------:R-:W-:-:S13]  /*23f0*/  ISETP.GE.AND P0, PT, R41, UR5, PT ;  /* 0x0000000529007c0c */ /* 0x000fda000bf06270 */
[----:B------:R-:W-:Y:S05]  /*2400*/  @!P0 BRA `(.L_x_1352) ;  /* 0xfffff89000008947 */ /* 0x000fea000383ffff */
.L_x_1349:
[----:B------:R-:W-:Y:S05]  /*2410*/  BSYNC B0 ;  /* 0x0000000000007941 */ /* 0x000fea0003800000 */
.L_x_1348:
[----:B------:R-:W4:Y:S01]  /*2420*/  SHFL.BFLY PT, R3, R0, 0x10, 0x1f ;  /* 0x0e001f0000037f89 */ /* 0x000f2200000e0000 */
[----:B------:R-:W-:Y:S01]  /*2430*/  BSSY B0, `(.L_x_1353) ;  /* 0x000003a000007945 */ /* 0x000fe20003800000 */
[----:B----4-:R-:W-:-:S05]  /*2440*/  FMNMX.FTZ R4, R3, R0, !PT ;  /* 0x0000000003047209 */ /* 0x010fca0007810000 */
[----:B------:R-:W4:Y:S02]  /*2450*/  SHFL.BFLY PT, R3, R4, 0x8, 0x1f ;  /* 0x0d001f0004037f89 */ /* 0x000f2400000e0000 */
[----:B----4-:R-:W-:Y:S01]  /*2460*/  FMNMX.FTZ R5, R4, R3, !PT ;  /* 0x0000000304057209 */ /* 0x010fe20007810000 */
[----:B------:R-:W-:Y:S01]  /*2470*/  IMAD.MOV.U32 R4, RZ, RZ, -0x800001 ;  /* 0xff7fffffff047424 */ /* 0x000fe200078e00ff */
[----:B------:R-:W-:-:S03]  /*2480*/  SHF.R.S32.HI R3, RZ, 0x1f, R16 ;  /* 0x0000001fff037819 */ /* 0x000fc60000011410 */
[----:B------:R-:W4:Y:S02]  /*2490*/  SHFL.BFLY PT, R6, R5, 0x4, 0x1f ;  /* 0x0c801f0005067f89 */ /* 0x000f2400000e0000 */
[----:B----4-:R-:W-:-:S05]  /*24a0*/  FMNMX.FTZ R6, R5, R6, !PT ;  /* 0x0000000605067209 */ /* 0x010fca0007810000 */
[----:B0-----:R-:W0:Y:S02]  /*24b0*/  SHFL.BFLY PT, R7, R6, 0x2, 0x1f ;  /* 0x0c401f0006077f89 */ /* 0x001e2400000e0000 */
[----:B0-----:R-:W-:Y:S02]  /*24c0*/  FMNMX.FTZ R8, R6, R7, !PT ;  /* 0x0000000706087209 */ /* 0x001fe40007810000 */
[----:B------:R-:W-:-:S03]  /*24d0*/  LEA.HI R7, R3, R16, RZ, 0x5 ;  /* 0x0000001003077211 */ /* 0x000fc600078f28ff */
[----:B------:R-:W0:Y:S01]  /*24e0*/  SHFL.BFLY PT, R11, R8, 0x1, 0x1f ;  /* 0x0c201f00080b7f89 */ /* 0x000e2200000e0000 */
[----:B------:R-:W-:-:S05]  /*24f0*/  LOP3.LUT R9, R7, 0xffffffe0, RZ, 0xc0, !PT ;  /* 0xffffffe007097812 */ /* 0x000fca00078ec0ff */
[----:B------:R-:W-:-:S05]  /*2500*/  IMAD.IADD R9, R16, 0x1, -R9 ;  /* 0x0000000110097824 */ /* 0x000fca00078e0a09 */
[C---:B------:R-:W-:Y:S02]  /*2510*/  ISETP.NE.AND P0, PT, R9.reuse, RZ, PT ;  /* 0x000000ff0900720c */ /* 0x040fe40003f05270 */
[----:B------:R-:W-:-:S11]  /*2520*/  ISETP.GT.AND P1, PT, R9, 0x7, PT ;  /* 0x000000070900780c */ /* 0x000fd60003f24270 */
[----:B------:R-:W-:Y:S02]  /*2530*/  @!P0 SHF.R.S32.HI R7, RZ, 0x5, R7 ;  /* 0x00000005ff078819 */ /* 0x000fe40000011407 */
[----:B0-----:R-:W-:-:S05]  /*2540*/  @!P0 FMNMX.FTZ R0, R8, R11, !PT ;  /* 0x0000000b08008209 */ /* 0x001fca0007810000 */
        /* <DEDUP_REMOVED lines=10> */
[----:B------:R-:W-:-:S04]  /*25f0*/  IADD3 R6, R16, UR43, RZ ;  /* 0x0000002b10067c10 */ /* 0x000fc8000fffe0ff */
[----:B------:R-:W-:Y:S01]  /*2600*/  ISETP.GT.AND P1, PT, R6, UR40, PT ;  /* 0x0000002806007c0c */ /* 0x000fe2000bf24270 */
[----:B------:R-:W0:-:S12]  /*2610*/  SHFL.IDX PT, R11, R11, RZ, 0x1f ;  /* 0x00001fff0b0b7589 */ /* 0x000e1800000e0000 */
[----:B------:R-:W-:Y:S05]  /*2620*/  @P1 BRA `(.L_x_1354) ;  /* 0x000001a000001947 */ /* 0x000fea0003800000 */
[----:B------:R-:W-:Y:S01]  /*2630*/  ISETP.NE.U32.AND P0, PT, RZ, c[0x0][0x200], PT ;  /* 0x00008000ff007a0c */ /* 0x000fe20003f05070 */
[----:B------:R-:W-:-:S03]  /*2640*/  IMAD.MOV.U32 R0, RZ, RZ, RZ ;  /* 0x000000ffff007224 */ /* 0x000fc600078e00ff */
[----:B------:R-:W-:-:S08]  /*2650*/  ISETP.NE.AND.EX P0, PT, RZ, c[0x0][0x204], PT, P0 ;  /* 0x00008100ff007a0c */ /* 0x000fd00003f05300 */
.L_x_1358:
[----:B0-----:R-:W-:Y:S01]  /*2660*/  IADD3 R4, R6, -UR43, RZ ;  /* 0x8000002b06047c10 */ /* 0x001fe2000fffe0ff */
[----:B------:R-:W-:Y:S03]  /*2670*/  BSSY B1, `(.L_x_1355) ;  /* 0x0000010000017945 */ /* 0x000fe60003800000 */
[----:B------:R-:W-:Y:S01]  /*2680*/  LEA R8, R4, 0x80, 0x2 ;  /* 0x0000008004087811 */ /* 0x000fe200078e10ff */
[----:B------:R-:W-:Y:S05]  /*2690*/  @!P0 BRA `(.L_x_1356) ;  /* 0x0000009000008947 */ /* 0x000fea0003800000 */
[----:B------:R-:W-:Y:S01]  /*26a0*/  IMAD.U32 R7, RZ, RZ, UR46 ;  /* 0x0000002eff077e24 */ /* 0x000fe2000f8e00ff */
[----:B------:R-:W-:Y:S01]  /*26b0*/  SHF.R.S32.HI R5, RZ, 0x1f, R6 ;  /* 0x0000001fff057819 */ /* 0x000fe20000011406 */
[----:B------:R-:W-:-:S03]  /*26c0*/  IMAD.U32 R10, RZ, RZ, UR47 ;  /* 0x0000002fff0a7e24 */ /* 0x000fc6000f8e00ff */
[----:B------:R-:W-:-:S04]  /*26d0*/  IADD3 R4, P2, P3, R6, c[0x0][0x200], R7 ;  /* 0x0000800006047a10 */ /* 0x000fc80007b5e007 */
[----:B------:R-:W-:-:S05]  /*26e0*/  IADD3.X R5, R5, c[0x0][0x204], R10, P2, P3 ;  /* 0x0000810005057a10 */ /* 0x000fca00017e640a */
[----:B------:R-:W4:Y:S02]  /*26f0*/  LDG.E.U8 R4, [R4.64] ;  /* 0x0000002404047981 */ /* 0x000f24000c1e1100 */
[----:B----4-:R-:W-:-:S13]  /*2700*/  ISETP.NE.AND P2, PT, R4, RZ, PT ;  /* 0x000000ff0400720c */ /* 0x010fda0003f45270 */
[----:B------:R-:W-:Y:S01]  /*2710*/  @P2 IMAD.MOV.U32 R7, RZ, RZ, RZ ;  /* 0x000000ffff072224 */ /* 0x000fe200078e00ff */
[----:B------:R-:W-:Y:S05]  /*2720*/  @P2 BRA `(.L_x_1357) ;  /* 0x0000004000002947 */ /* 0x000fea0003800000 */
.L_x_1356:
[----:B------:R-:W4:Y:S02]  /*2730*/  LDS R4, [R8] ;  /* 0x0000000008047984 */ /* 0x000f240000000800 */
[----:B0---4-:R-:W-:-:S04]  /*2740*/  FADD.FTZ R4, -R11, R4 ;  /* 0x000000040b047221 */ /* 0x011fc80000010100 */
[----:B------:R-:W-:-:S04]  /*2750*/  FMUL.FTZ R4, R4, 1.4426950216293334961 ;  /* 0x3fb8aa3b04047820 */ /* 0x000fc80000410000 */
[----:B------:R0:W4:Y:S03]  /*2760*/  MUFU.EX2 R7, R4 ;  /* 0x0000000400077308 */ /* 0x0001260000000800 */
.L_x_1357:
[----:B------:R-:W-:Y:S05]  /*2770*/  BSYNC B1 ;  /* 0x0000000000017941 */ /* 0x000fea0003800000 */
.L_x_1355:
[----:B----4-:R4:W-:Y:S01]  /*2780*/  STS [R8], R7 ;  /* 0x0000000708007388 */ /* 0x0109e20000000800 */
[----:B------:R-:W-:Y:S01]  /*2790*/  IADD3 R6, R6, 0x100, RZ ;  /* 0x0000010006067810 */ /* 0x000fe20007ffe0ff */
[----:B------:R-:W-:-:S03]  /*27a0*/  FADD.FTZ R0, R7, R0 ;  /* 0x0000000007007221 */ /* 0x000fc60000010000 */
[----:B------:R-:W-:-:S13]  /*27b0*/  ISETP.GT.AND P2, PT, R6, UR40, PT ;  /* 0x0000002806007c0c */ /* 0x000fda000bf44270 */
[----:B----4-:R-:W-:Y:S05]  /*27c0*/  @!P2 BRA `(.L_x_1358) ;  /* 0xfffffe900000a947 */ /* 0x010fea000383ffff */
.L_x_1354:
[----:B------:R-:W-:Y:S05]  /*27d0*/  BSYNC B0 ;  /* 0x0000000000007941 */ /* 0x000fea0003800000 */
.L_x_1353:
[----:B------:R-:W4:Y:S01]  /*27e0*/  SHFL.BFLY PT, R5, R0, 0x10, 0x1f ;  /* 0x0e001f0000057f89 */ /* 0x000f2200000e0000 */
[----:B------:R-:W-:Y:S01]  /*27f0*/  LOP3.LUT P0, R8, R16, 0x1f, RZ, 0xc0, !PT ;  /* 0x0000001f10087812 */ /* 0x000fe2000780c0ff */
[----:B------:R-:W-:Y:S02]  /*2800*/  ULDC UR7, c[0x0][0x1ec] ;  /* 0x00007b0000077ab9 */ /* 0x000fe40000000800 */
[----:B------:R-:W-:Y:S01]  /*2810*/  ULDC UR4, c[0x0][0x1d4] ;  /* 0x0000750000047ab9 */ /* 0x000fe20000000800 */
[----:B------:R-:W-:Y:S01]  /*2820*/  ISETP.GT.U32.AND P2, PT, R8, 0x7, PT ;  /* 0x000000070800780c */ /* 0x000fe20003f44070 */
[----:B------:R-:W-:-:S04]  /*2830*/  UISETP.LT.AND UP0, UPT, UR7, UR4, UPT ;  /* 0x000000040700728c */ /* 0x000fc8000bf01270 */
[----:B------:R-:W-:-:S04]  /*2840*/  USEL UR4, UR7, UR4, UP0 ;  /* 0x0000000407047287 */ /* 0x000fc80008000000 */
[----:B------:R-:W-:-:S04]  /*2850*/  UIADD3 UR4, UR4, 0x4, URZ ;  /* 0x0000000404047890 */ /* 0x000fc8000fffe03f */
[----:B------:R-:W-:-:S04]  /*2860*/  USHF.R.S32.HI UR5, URZ, 0x1f, UR4 ;  /* 0x0000001f3f057899 */ /* 0x000fc80008011404 */
[----:B------:R-:W-:Y:S01]  /*2870*/  ULEA.HI UR5, UR5, UR4, URZ, 0x2 ;  /* 0x0000000405057291 */ /* 0x000fe2000f8f103f */
[----:B----4-:R-:W-:Y:S01]  /*2880*/  FADD.FTZ R5, R5, R0 ;  /* 0x0000000005057221 */ /* 0x010fe20000010000 */
[----:B------:R-:W-:Y:S01]  /*2890*/  @!P0 SHF.R.U32.HI R0, RZ, 0x3, R16 ;  /* 0x00000003ff008819 */ /* 0x000fe20000011610 */
[----:B------:R-:W-:Y:S02]  /*28a0*/  ULDC.U8 UR4, c[0x0][0x26c] ;  /* 0x00009b0000047ab9 */ /* 0x000fe40000000000 */
[----:B------:R-:W-:Y:S01]  /*28b0*/  USHF.L.U32 UR5, UR5, 0x2, URZ ;  /* 0x0000000205057899 */ /* 0x000fe2000800063f */
[----:B0-----:R-:W0:Y:S01]  /*28c0*/  SHFL.BFLY PT, R4, R5, 0x8, 0x1f ;  /* 0x0d001f0005047f89 */ /* 0x001e2200000e0000 */
[----:B------:R-:W-:Y:S02]  /*28d0*/  @!P0 LOP3.LUT R0, R0, 0x1ffffffc, RZ, 0xc0, !PT ;  /* 0x1ffffffc00008812 */ /* 0x000fe400078ec0ff */
[----:B------:R-:W-:-:S03]  /*28e0*/  ULOP3.LUT UR6, UR5, 0xfffffff0, URZ, 0xc0, !UPT ;  /* 0xfffffff005067892 */ /* 0x000fc6000f8ec03f */
[----:B------:R-:W-:Y:S02]  /*28f0*/  UMOV UR5, URZ ;  /* 0x0000003f00057c82 */ /* 0x000fe40008000000 */
[----:B------:R-:W-:Y:S01]  /*2900*/  UIADD3 UR9, UR6, 0x80, URZ ;  /* 0x0000008006097890 */ /* 0x000fe2000fffe03f */
        /* <DEDUP_REMOVED lines=10> */
[----:B------:R-:W-:Y:S01]  /*29b0*/  UMOV UR4, URZ ;  /* 0x0000003f00047c82 */ /* 0x000fe20008000000 */
        /* <DEDUP_REMOVED lines=8> */
[----:B------:R-:W-:Y:S05]  /*2a40*/  @!P0 BRA `(.L_x_1359) ;  /* 0x0000009000008947 */ /* 0x000fea0003800000 */
[----:B------:R-:W4:Y:S01]  /*2a50*/  S2UR UR4, SR_CTAID.X ;  /* 0x00000000000479c3 */ /* 0x000f220000002500 */
[----:B------:R-:W-:-:S07]  /*2a60*/  ULDC UR8, c[0x0][0x1d8] ;  /* 0x0000760000087ab9 */ /* 0x000fce0000000800 */
[----:B------:R-:W4:Y:S02]  /*2a70*/  S2UR UR5, SR_CTAID.Y ;  /* 0x00000000000579c3 */ /* 0x000f240000002600 */
[----:B----4-:R-:W-:-:S03]  /*2a80*/  UIMAD UR4, UR5, UR8, UR4 ;  /* 0x00000008050472a4 */ /* 0x010fc6000f8e0204 */
[----:B------:R-:W-:Y:S02]  /*2a90*/  ULDC UR5, c[0x0][0x268] ;  /* 0x00009a0000057ab9 */ /* 0x000fe40000000800 */
[----:B------:R-:W-:-:S03]  /*2aa0*/  UIMAD UR4, UR4, UR5, UR7 ;  /* 0x00000005040472a4 */ /* 0x000fc6000f8e0207 */
[----:B------:R-:W-:Y:S02]  /*2ab0*/  ULDC UR5, c[0x0][0x1d4] ;  /* 0x0000750000057ab9 */ /* 0x000fe40000000800 */
[----:B------:R-:W-:-:S04]  /*2ac0*/  UIMAD UR4, UR4, UR5, URZ ;  /* 0x00000005040472a4 */ /* 0x000fc8000f8e023f */
[----:B------:R-:W-:-:S06]  /*2ad0*/  USHF.R.S32.HI UR5, URZ, 0x1f, UR4 ;  /* 0x0000001f3f057899 */ /* 0x000fcc0008011404 */
.L_x_1359:
[----:B------:R-:W-:Y:S01]  /*2ae0*/  BSSY B0, `(.L_x_1360) ;  /* 0x0000013000007945 */ /* 0x000fe20003800000 */
[----:B------:R-:W-:Y:S05]  /*2af0*/  @P1 BRA `(.L_x_1361) ;  /* 0x0000011000001947 */ /* 0x000fea0003800000 */
[----:B0-----:R-:W-:Y:S01]  /*2b00*/  FADD.FTZ R0, R0, 9.9999999747524270788e-07 ;  /* 0x358637bd00007421 */ /* 0x001fe20000010000 */
[----:B------:R-:W-:-:S03]  /*2b10*/  IADD3 R6, R16, UR43, RZ ;  /* 0x0000002b10067c10 */ /* 0x000fc6000fffe0ff */
[----:B------:R0:W4:Y:S04]  /*2b20*/  MUFU.RCP R9, R0 ;  /* 0x0000000000097308 */ /* 0x0001280000001000 */
.L_x_1362:
[C---:B------:R-:W-:Y:S02]  /*2b30*/  IADD3 R8, R6.reuse, -UR43, RZ ;  /* 0x8000002b06087c10 */ /* 0x040fe4000fffe0ff */
[----:B------:R-:W-:-:S03]  /*2b40*/  @P0 IADD3 R5, P1, R6, UR4, RZ ;  /* 0x0000000406050c10 */ /* 0x000fc6000ff3e0ff */
[----:B0-----:R-:W0:Y:S02]  /*2b50*/  LDS R0, [R8.X4+0x80] ;  /* 0x0000800008007984 */ /* 0x001e240000004800 */
[----:B0---4-:R-:W-:Y:S01]  /*2b60*/  FMUL.FTZ R11, R0, R9 ;  /* 0x00000009000b7220 */ /* 0x011fe20000410000 */
[----:B------:R-:W-:Y:S02]  /*2b70*/  @P0 LEA.HI.X.SX32 R0, R6, UR5, 0x1, P1 ;  /* 0x0000000506000c11 */ /* 0x000fe400088f0eff */
[C---:B------:R-:W-:Y:S02]  /*2b80*/  @P0 LEA R4, P1, R5.reuse, c[0x0][0x260], 0x2 ;  /* 0x0000980005040a11 */ /* 0x040fe400078210ff */
[----:B------:R-:W-:Y:S02]  /*2b90*/  F2FP.PACK_AB R7, RZ, R11 ;  /* 0x0000000bff07723e */ /* 0x000fe400000000ff */
[----:B------:R-:W-:Y:S02]  /*2ba0*/  @P0 LEA.HI.X R5, R5, c[0x0][0x264], R0, 0x2, P1 ;  /* 0x0000990005050a11 */ /* 0x000fe400008f1400 */
[----:B------:R-:W-:-:S02]  /*2bb0*/  LEA R0, R8, UR9, 0x1 ;  /* 0x0000000908007c11 */ /* 0x000fc4000f8e08ff */
[----:B------:R-:W-:Y:S01]  /*2bc0*/  IADD3 R6, R6, 0x100, RZ ;  /* 0x0000010006067810 */ /* 0x000fe20007ffe0ff */
[----:B------:R0:W-:Y:S03]  /*2bd0*/  @P0 STG.E [R4.64], R11 ;  /* 0x0000000b04000986 */ /* 0x0001e6000c101924 */
[----:B------:R-:W-:Y:S01]  /*2be0*/  ISETP.GT.AND P1, PT, R6, UR40, PT ;  /* 0x0000002806007c0c */ /* 0x000fe2000bf24270 */
[----:B------:R0:W-:-:S12]  /*2bf0*/  STS.U16 [R0], R7 ;  /* 0x0000000700007388 */ /* 0x0001d80000000400 */
[----:B0-----:R-:W-:Y:S05]  /*2c00*/  @!P1 BRA `(.L_x_1362) ;  /* 0xffffff2000009947 */ /* 0x001fea000383ffff */
.L_x_1361:
[----:B------:R-:W-:Y:S05]  /*2c10*/  BSYNC B0 ;  /* 0x0000000000007941 */ /* 0x000fea0003800000 */
.L_x_1360:
[----:B------:R-:W-:Y:S01]  /*2c20*/  USHF.R.S32.HI UR4, URZ, 0x1f, UR40 ;  /* 0x0000001f3f047899 */ /* 0x000fe20008011428 */
[----:B------:R-:W-:Y:S01]  /*2c30*/  ISETP.NE.U32.AND P0, PT, RZ, c[0x0][0x190], PT ;  /* 0x00006400ff007a0c */ /* 0x000fe20003f05070 */
[----:B------:R-:W-:Y:S01]  /*2c40*/  CS2R R6, SRZ ;  /* 0x0000000000067805 */ /* 0x000fe2000001ff00 */
[----:B------:R-:W-:Y:S01]  /*2c50*/  LEA.HI R3, R3, R16, RZ, 0x2 ;  /* 0x0000001003037211 */ /* 0x000fe200078f10ff */
[----:B------:R-:W-:Y:S01]  /*2c60*/  ULEA.HI UR4, UR4, UR40, URZ, 0x6 ;  /* 0x0000002804047291 */ /* 0x000fe2000f8f303f */
[----:B------:R-:W-:Y:S01]  /*2c70*/  ISETP.NE.AND.EX P0, PT, RZ, c[0x0][0x194], PT, P0 ;  /* 0x00006500ff007a0c */ /* 0x000fe20003f05300 */
[----:B------:R-:W-:Y:S01]  /*2c80*/  CS2R R4, SRZ ;  /* 0x0000000000047805 */ /* 0x000fe2000001ff00 */
[----:B---3--:R-:W-:Y:S01]  /*2c90*/  SHF.R.S32.HI R22, RZ, 0x2, R3 ;  /* 0x00000002ff167819 */ /* 0x008fe20000011403 */
[----:B------:R-:W-:Y:S01]  /*2ca0*/  ULOP3.LUT UR4, UR4, 0xffffffc0, URZ, 0xc0, !UPT ;  /* 0xffffffc004047892 */ /* 0x000fe2000f8ec03f */
[----:B------:R-:W-:-:S03]  /*2cb0*/  LOP3.LUT R3, R3, 0x1ffffffc, RZ, 0xc0, !PT ;  /* 0x1ffffffc03037812 */ /* 0x000fc600078ec0ff */
[----:B------:R-:W-:Y:S02]  /*2cc0*/  UIADD3 UR4, -UR4, UR40, URZ ;  /* 0x0000002804047290 */ /* 0x000fe4000fffe13f */
[----:B------:R-:W-:Y:S01]  /*2cd0*/  ULDC UR5, c[0x0][0x1d4] ;  /* 0x0000750000057ab9 */ /* 0x000fe20000000800 */
[----:B------:R-:W-:-:S03]  /*2ce0*/  IMAD.IADD R3, R16, 0x1, -R3 ;  /* 0x0000000110037824 */ /* 0x000fc600078e0a03 */
[C---:B------:R-:W-:Y:S01]  /*2cf0*/  ISETP.NE.OR P0, PT, R22.reuse, UR4, !P0 ;  /* 0x0000000416007c0c */ /* 0x040fe2000c705670 */
[----:B------:R-:W-:Y:S01]  /*2d00*/  UISETP.LT.AND UP0, UPT, UR40, UR5, UPT ;  /* 0x000000052800728c */ /* 0x000fe2000bf01270 */
[----:B-----5:R-:W-:Y:S01]  /*2d10*/  IADD3 R31, R22, UR43, RZ ;  /* 0x0000002b161f7c10 */ /* 0x020fe2000fffe0ff */
[----:B------:R-:W-:-:S10]  /*2d20*/  IMAD.SHL.U32 R21, R3, 0x8, RZ ;  /* 0x0000000803157824 */ /* 0x000fd400078e00ff */
[----:B------:R-:W3:Y:S01]  /*2d30*/  @!P0 S2R R8, SR_CTAID.X ;  /* 0x0000000000088919 */ /* 0x000ee20000002500 */
[----:B------:R-:W-:Y:S01]  /*2d40*/  USEL UR5, UR40, UR5, UP0 ;  /* 0x0000000528057287 */ /* 0x000fe20008000000 */
[----:B------:R-:W-:-:S05]  /*2d50*/  @!P0 IMAD.MOV.U32 R9, RZ, RZ, 0x2 ;  /* 0x00000002ff098424 */ /* 0x000fca00078e00ff */
[----:B------:R-:W-:Y:S02]  /*2d60*/  ISETP.GE.AND P1, PT, R31, UR5, PT ;  /* 0x000000051f007c0c */ /* 0x000fe4000bf26270 */
[----:B------:R-:W-:Y:S01]  /*2d70*/  MOV R30, UR44 ;  /* 0x0000002c001e7c02 */ /* 0x000fe20008000f00 */
[----:B------:R-:W-:Y:S04]  /*2d80*/  BSSY B0, `(.L_x_1363) ;  /* 0x000008d000007945 */ /* 0x000fe80003800000 */
[--C-:B------:R-:W-:Y:S02]  /*2d90*/  IMAD R30, R30, c[0x0][0x1d4], R21.reuse ;  /* 0x000075001e1e7a24 */ /* 0x100fe400078e0215 */
[----:B---3--:R-:W-:-:S04]  /*2da0*/  @!P0 IMAD R8, R8, 0x20, R21 ;  /* 0x0000002008088824 */ /* 0x008fc800078e0215 */
[----:B------:R-:W-:Y:S01]  /*2db0*/  @!P0 IMAD.WIDE R8, R8, R9, c[0x0][0x190] ;  /* 0x0000640008088625 */ /* 0x000fe200078e0209 */
[----:B------:R-:W-:-:S04]  /*2dc0*/  CS2R R24, SRZ ;  /* 0x0000000000187805 */ /* 0x000fc8000001ff00 */
[----:B------:R3:W5:Y:S01]  /*2dd0*/  @!P0 LDG.E.128 R4, [R8.64] ;  /* 0x0000002408048981 */ /* 0x000762000c1e1d00 */
[C---:B------:R-:W-:Y:S01]  /*2de0*/  ISETP.NE.AND P0, PT, R22.reuse, UR4, PT ;  /* 0x0000000416007c0c */ /* 0x040fe2000bf05270 */
[----:B------:R-:W-:Y:S01]  /*2df0*/  IMAD.MOV.U32 R20, RZ, RZ, RZ ;  /* 0x000000ffff147224 */ /* 0x000fe200078e00ff */
[----:B------:R-:W-:Y:S01]  /*2e00*/  SHF.R.S32.HI R27, RZ, 0x1f, R30 ;  /* 0x0000001fff1b7819 */ /* 0x000fe2000001141e */
[----:B------:R-:W-:Y:S01]  /*2e10*/  IMAD.MOV.U32 R17, RZ, RZ, RZ ;  /* 0x000000ffff117224 */ /* 0x000fe200078e00ff */
[----:B------:R-:W-:Y:S01]  /*2e20*/  LEA R32, R22, UR9, 0x1 ;  /* 0x0000000916207c11 */ /* 0x000fe2000f8e08ff */
[----:B------:R-:W-:Y:S02]  /*2e30*/  IMAD.MOV.U32 R3, RZ, RZ, RZ ;  /* 0x000000ffff037224 */ /* 0x000fe400078e00ff */
[----:B0-----:R-:W-:Y:S02]  /*2e40*/  IMAD.MOV.U32 R0, RZ, RZ, RZ ;  /* 0x000000ffff007224 */ /* 0x001fe400078e00ff */
[----:B--2---:R-:W-:-:S02]  /*2e50*/  IMAD.MOV.U32 R23, RZ, RZ, RZ ;  /* 0x000000ffff177224 */ /* 0x004fc400078e00ff */
[----:B------:R-:W-:Y:S01]  /*2e60*/  IMAD.MOV.U32 R26, RZ, RZ, RZ ;  /* 0x000000ffff1a7224 */ /* 0x000fe200078e00ff */
[----:B------:R-:W-:Y:S06]  /*2e70*/  BAR.SYNC.DEFER_BLOCKING 0x0 ;  /* 0x0000000000007b1d */ /* 0x000fec0000010000 */
[----:B------:R-:W-:Y:S05]  /*2e80*/  @P1 BRA `(.L_x_1364) ;  /* 0x000007c000001947 */ /* 0x000fea0003800000 */
[----:B---3--:R-:W-:Y:S01]  /*2e90*/  IMAD.U32 R3, RZ, RZ, UR43 ;  /* 0x0000002bff037e24 */ /* 0x008fe2000f8e00ff */
[----:B------:R-:W-:Y:S01]  /*2ea0*/  ULOP3.LUT UR4, URZ, UR5, URZ, 0x33, !UPT ;  /* 0x000000053f047292 */ /* 0x000fe2000f8e333f */
[----:B------:R-:W-:Y:S01]  /*2eb0*/  BSSY B1, `(.L_x_1365) ;  /* 0x000002e000017945 */ /* 0x000fe20003800000 */
[----:B------:R-:W-:Y:S01]  /*2ec0*/  IMAD.MOV.U32 R26, RZ, RZ, RZ ;  /* 0x000000ffff1a7224 */ /* 0x000fe200078e00ff */
[----:B------:R-:W-:Y:S01]  /*2ed0*/  CS2R R24, SRZ ;  /* 0x0000000000187805 */ /* 0x000fe2000001ff00 */
[----:B------:R-:W-:Y:S01]  /*2ee0*/  IADD3 R0, -R3, -0x2, -R22 ;  /* 0xfffffffe03007810 */ /* 0x000fe20007ffe916 */
[----:B------:R-:W-:-:S02]  /*2ef0*/  IMAD.MOV.U32 R33, RZ, RZ, R31 ;  /* 0x000000ffff217224 */ /* 0x000fc400078e001f */
[----:B------:R-:W-:Y:S01]  /*2f00*/  IMAD.MOV.U32 R23, RZ, RZ, RZ ;  /* 0x000000ffff177224 */ /* 0x000fe200078e00ff */
[----:B------:R-:W-:Y:S01]  /*2f10*/  IADD3 R0, R0, -UR4, RZ ;  /* 0x8000000400007c10 */ /* 0x000fe2000fffe0ff */
[----:B------:R-:W-:Y:S02]  /*2f20*/  IMAD.MOV.U32 R3, RZ, RZ, RZ ;  /* 0x000000ffff037224 */ /* 0x000fe400078e00ff */
[----:B------:R-:W-:Y:S01]  /*2f30*/  IMAD.MOV.U32 R17, RZ, RZ, RZ ;  /* 0x000000ffff117224 */ /* 0x000fe200078e00ff */
[C---:B------:R-:W-:Y:S01]  /*2f40*/  LOP3.LUT P1, RZ, R0.reuse, 0x40, RZ, 0xc0, !PT ;  /* 0x0000004000ff7812 */ /* 0x040fe2000782c0ff */
[----:B------:R-:W-:Y:S01]  /*2f50*/  IMAD.MOV.U32 R20, RZ, RZ, RZ ;  /* 0x000000ffff147224 */ /* 0x000fe200078e00ff */
[----:B------:R-:W-:Y:S01]  /*2f60*/  LOP3.LUT P2, RZ, R0, 0xffffffc0, RZ, 0xc0, !PT ;  /* 0xffffffc000ff7812 */ /* 0x000fe2000784c0ff */
[----:B------:R-:W-:-:S10]  /*2f70*/  IMAD.MOV.U32 R0, RZ, RZ, RZ ;  /* 0x000000ffff007224 */ /* 0x000fd400078e00ff */
[----:B------:R-:W-:Y:S05]  /*2f80*/  @P1 BRA `(.L_x_1366) ;  /* 0x0000020000001947 */ /* 0x000fea0003800000 */
[----:B------:R-:W-:-:S04]  /*2f90*/  IADD3 R0, P1, R31, UR46, RZ ;  /* 0x0000002e1f007c10 */ /* 0x000fc8000ff3e0ff */
[----:B------:R-:W-:Y:S02]  /*2fa0*/  LEA.HI.X.SX32 R3, R31, UR47, 0x1, P1 ;  /* 0x0000002f1f037c11 */ /* 0x000fe400088f0eff */
        /* <DEDUP_REMOVED lines=10> */
[----:B------:R-:W0:Y:S04]  /*3050*/  LDS.U16 R0, [R32] ;  /* 0x0000000020007984 */ /* 0x000e280000000400 */
[----:B------:R-:W2:Y:S01]  /*3060*/  LDG.E.128 R8, [R8.64] ;  /* 0x0000002408087981 */ /* 0x000ea2000c1e1d00 */
[----:B------:R-:W-:Y:S01]  /*3070*/  IADD3 R33, R31, 0x40, RZ ;  /* 0x000000401f217810 */ /* 0x000fe20007ffe0ff */
[----:B0-----:R-:W-:Y:S02]  /*3080*/  HADD2.F32 R20, -RZ, R0.H0_H0 ;  /* 0x20000000ff147230 */ /* 0x001fe40000004100 */
[----:B--2---:R-:W-:-:S02]  /*3090*/  HADD2.F32 R3, -RZ, R8.H0_H0 ;  /* 0x20000008ff037230 */ /* 0x004fc40000004100 */
[----:B------:R-:W-:Y:S02]  /*30a0*/  HADD2.F32 R17, -RZ, R10.H1_H1 ;  /* 0x3000000aff117230 */ /* 0x000fe40000004100 */
[----:B------:R-:W-:Y:S01]  /*30b0*/  HADD2.F32 R25, -RZ, R8.H1_H1 ;  /* 0x30000008ff197230 */ /* 0x000fe20000004100 */
[C---:B------:R-:W-:Y:S01]  /*30c0*/  FFMA.FTZ R26, R20.reuse, R3, RZ ;  /* 0x00000003141a7223 */ /* 0x040fe200000100ff */
[--C-:B------:R-:W-:Y:S01]  /*30d0*/  HADD2.F32 R13, -RZ, R9.reuse.H0_H0 ;  /* 0x20000009ff0d7230 */ /* 0x100fe20000004100 */
[C---:B------:R-:W-:Y:S01]  /*30e0*/  FFMA.FTZ R3, R20.reuse, R17, RZ ;  /* 0x0000001114037223 */ /* 0x040fe200000100ff */
[----:B------:R-:W-:Y:S01]  /*30f0*/  HADD2.F32 R23, -RZ, R9.H1_H1 ;  /* 0x30000009ff177230 */ /* 0x000fe20000004100 */
[C---:B------:R-:W-:Y:S01]  /*3100*/  FFMA.FTZ R25, R20.reuse, R25, RZ ;  /* 0x0000001914197223 */ /* 0x040fe200000100ff */
[----:B------:R-:W-:Y:S01]  /*3110*/  HADD2.F32 R15, -RZ, R10.H0_H0 ;  /* 0x2000000aff0f7230 */ /* 0x000fe20000004100 */
[C---:B------:R-:W-:Y:S01]  /*3120*/  FFMA.FTZ R24, R20.reuse, R13, RZ ;  /* 0x0000000d14187223 */ /* 0x040fe200000100ff */
[--C-:B------:R-:W-:Y:S01]  /*3130*/  HADD2.F32 R29, -RZ, R11.reuse.H0_H0 ;  /* 0x2000000bff1d7230 */ /* 0x100fe20000004100 */
[C---:B------:R-:W-:Y:S01]  /*3140*/  FFMA.FTZ R23, R20.reuse, R23, RZ ;  /* 0x0000001714177223 */ /* 0x040fe200000100ff */
[----:B------:R-:W-:Y:S01]  /*3150*/  HADD2.F32 R11, -RZ, R11.H1_H1 ;  /* 0x3000000bff0b7230 */ /* 0x000fe20000004100 */
[----:B------:R-:W-:-:S02]  /*3160*/  FFMA.FTZ R0, R20, R15, RZ ;  /* 0x0000000f14007223 */ /* 0x000fc400000100ff */
[C---:B------:R-:W-:Y:S02]  /*3170*/  FFMA.FTZ R17, R20.reuse, R29, RZ ;  /* 0x0000001d14117223 */ /* 0x040fe400000100ff */
[----:B------:R-:W-:Y:S02]  /*3180*/  FFMA.FTZ R20, R20, R11, RZ ;  /* 0x0000000b14147223 */ /* 0x000fe400000100ff */
.L_x_1366:
[----:B------:R-:W-:Y:S05]  /*3190*/  BSYNC B1 ;  /* 0x0000000000017941 */ /* 0x000fea0003800000 */
.L_x_1365:
[----:B------:R-:W-:Y:S05]  /*31a0*/  @!P2 BRA `(.L_x_1364) ;  /* 0x000004a00000a947 */ /* 0x000fea0003800000 */
[C---:B------:R-:W-:Y:S01]  /*31b0*/  LEA R8, R33.reuse, UR6, 0x1 ;  /* 0x0000000621087c11 */ /* 0x040fe2000f8e08ff */
[----:B------:R-:W-:Y:S01]  /*31c0*/  IMAD.U32 R9, RZ, RZ, UR43 ;  /* 0x0000002bff097e24 */ /* 0x000fe2000f8e00ff */
[C---:B------:R-:W-:Y:S01]  /*31d0*/  IADD3 R29, P1, R33.reuse, UR46, RZ ;  /* 0x0000002e211d7c10 */ /* 0x040fe2000ff3e0ff */
[----:B------:R-:W-:Y:S01]  /*31e0*/  IMAD.MOV.U32 R37, RZ, RZ, c[0x0][0x1d8] ;  /* 0x00007600ff257624 */ /* 0x000fe200078e00ff */
[----:B------:R-:W-:Y:S01]  /*31f0*/  IADD3 R8, R8, 0x80, RZ ;  /* 0x0000008008087810 */ /* 0x000fe20007ffe0ff */
[C---:B------:R-:W-:Y:S01]  /*3200*/  IMAD.SHL.U32 R34, R33.reuse, 0x20, RZ ;  /* 0x0000002021227824 */ /* 0x040fe200078e00ff */
[----:B------:R-:W-:Y:S01]  /*3210*/  LEA.HI.X.SX32 R10, R33, UR47, 0x1, P1 ;  /* 0x0000002f210a7c11 */ /* 0x000fe200088f0eff */
[----:B------:R-:W-:Y:S01]  /*3220*/  IMAD R37, R37, c[0x0][0x1d4], RZ ;  /* 0x0000750025257a24 */ /* 0x000fe200078e02ff */
[----:B------:R-:W-:Y:S01]  /*3230*/  LEA R28, P1, R29, c[0x0][0x1a8], 0x2 ;  /* 0x00006a001d1c7a11 */ /* 0x000fe200078210ff */
[----:B------:R-:W-:Y:S01]  /*3240*/  IMAD R8, R9, -0x2, R8 ;  /* 0xfffffffe09087824 */ /* 0x000fe200078e0208 */
[----:B------:R-:W-:Y:S01]  /*3250*/  IADD3 R35, R34, 0x800, RZ ;  /* 0x0000080022237810 */ /* 0x000fe20007ffe0ff */
[----:B------:R-:W-:Y:S01]  /*3260*/  IMAD.MOV.U32 R36, RZ, RZ, RZ ;  /* 0x000000ffff247224 */ /* 0x000fe200078e00ff */
[----:B------:R-:W-:Y:S01]  /*3270*/  LEA.HI.X R29, R29, c[0x0][0x1ac], R10, 0x2, P1 ;  /* 0x00006b001d1d7a11 */ /* 0x000fe200008f140a */
[----:B------:R-:W-:Y:S01]  /*3280*/  IMAD.SHL.U32 R37, R37, 0x20, RZ ;  /* 0x0000002025257824 */ /* 0x000fe200078e00ff */
[----:B------:R-:W-:-:S03]  /*3290*/  IADD3 R38, R8, 0x80, RZ ;  /* 0x0000008008267810 */ /* 0x000fc60007ffe0ff */
.L_x_1367:
[----:B------:R-:W2:Y:S04]  /*32a0*/  LDG.E R8, [R28.64] ;  /* 0x000000241c087981 */ /* 0x000ea8000c1e1900 */
[----:B------:R-:W3:Y:S04]  /*32b0*/  LDG.E R10, [R28.64+0x100] ;  /* 0x000100241c0a7981 */ /* 0x000ee8000c1e1900 */
[----:B------:R-:W0:Y:S04]  /*32c0*/  LDS.U16 R40, [R38+-0x80] ;  /* 0xffff800026287984 */ /* 0x000e280000000400 */
[----:B------:R4:W1:Y:S01]  /*32d0*/  LDS.U16 R39, [R38] ;  /* 0x0000000026277984 */ /* 0x0008620000000400 */
[----:B--2---:R-:W-:-:S04]  /*32e0*/  IMAD R9, R37, R8, R34 ;  /* 0x0000000825097224 */ /* 0x004fc800078e0222 */
[----:B------:R-:W-:Y:S02]  /*32f0*/  IMAD.IADD R9, R9, 0x1, R36 ;  /* 0x0000000109097824 */ /* 0x000fe400078e0224 */
[----:B---3--:R-:W-:-:S03]  /*3300*/  IMAD R11, R37, R10, R35 ;  /* 0x0000000a250b7224 */ /* 0x008fc600078e0223 */
[----:B------:R-:W-:-:S04]  /*3310*/  IADD3 R12, P1, R30, R9, RZ ;  /* 0x000000091e0c7210 */ /* 0x000fc80007f3e0ff */
[----:B------:R-:W-:Y:S02]  /*3320*/  LEA.HI.X.SX32 R9, R9, R27, 0x1, P1 ;  /* 0x0000001b09097211 */ /* 0x000fe400008f0eff */
[----:B------:R-:W-:-:S04]  /*3330*/  LEA R8, P1, R12, c[0x0][0x1a0], 0x1 ;  /* 0x000068000c087a11 */ /* 0x000fc800078208ff */
[----:B------:R-:W-:Y:S01]  /*3340*/  LEA.HI.X R9, R12, c[0x0][0x1a4], R9, 0x1, P1 ;  /* 0x000069000c097a11 */ /* 0x000fe200008f0c09 */
[----:B------:R-:W-:-:S05]  /*3350*/  IMAD.IADD R12, R11, 0x1, R36 ;  /* 0x000000010b0c7824 */ /* 0x000fca00078e0224 */
[----:B------:R-:W-:Y:S01]  /*3360*/  IADD3 R13, P1, R30, R12, RZ ;  /* 0x0000000c1e0d7210 */ /* 0x000fe20007f3e0ff */
[----:B------:R-:W2:Y:S03]  /*3370*/  LDG.E.128 R8, [R8.64] ;  /* 0x0000002408087981 */ /* 0x000ea6000c1e1d00 */
[----:B------:R-:W-:Y:S02]  /*3380*/  LEA.HI.X.SX32 R14, R12, R27, 0x1, P1 ;  /* 0x0000001b0c0e7211 */ /* 0x000fe400008f0eff */
[----:B------:R-:W-:-:S04]  /*3390*/  LEA R12, P1, R13, c[0x0][0x1a0], 0x1 ;  /* 0x000068000d0c7a11 */ /* 0x000fc800078208ff */
[----:B------:R-:W-:-:S06]  /*33a0*/  LEA.HI.X R13, R13, c[0x0][0x1a4], R14, 0x1, P1 ;  /* 0x000069000d0d7a11 */ /* 0x000fcc00008f0c0e */
[----:B------:R-:W3:Y:S01]  /*33b0*/  LDG.E.128 R12, [R12.64] ;  /* 0x000000240c0c7981 */ /* 0x000ee2000c1e1d00 */
[----:B------:R-:W-:Y:S01]  /*33c0*/  IADD3 R28, P1, R28, 0x200, RZ ;  /* 0x000002001c1c7810 */ /* 0x000fe20007f3e0ff */
[----:B0-----:R-:W-:Y:S01]  /*33d0*/  HADD2.F32 R40, -RZ, R40.H0_H0 ;  /* 0x20000028ff287230 */ /* 0x001fe20000004100 */
[----:B------:R-:W-:Y:S02]  /*33e0*/  IADD3 R33, R33, 0x80, RZ ;  /* 0x0000008021217810 */ /* 0x000fe40007ffe0ff */
[----:B----4-:R-:W-:Y:S01]  /*33f0*/  IADD3 R38, R38, 0x100, RZ ;  /* 0x0000010026267810 */ /* 0x010fe20007ffe0ff */
[----:B------:R-:W-:Y:S01]  /*3400*/  IMAD.X R29, RZ, RZ, R29, P1 ;  /* 0x000000ffff1d7224 */ /* 0x000fe200008e061d */
[----:B------:R-:W-:Y:S02]  /*3410*/  ISETP.GE.AND P1, PT, R33, UR5, PT ;  /* 0x0000000521007c0c */ /* 0x000fe4000bf26270 */
[----:B------:R-:W-:Y:S01]  /*3420*/  IADD3 R36, R36, 0x1000, RZ ;  /* 0x0000100024247810 */ /* 0x000fe20007ffe0ff */
[----:B--2---:R-:W-:-:S02]  /*3430*/  HADD2.F32 R42, -RZ, R11.H0_H0 ;  /* 0x2000000bff2a7230 */ /* 0x004fc40000004100 */
[----:B------:R-:W-:Y:S02]  /*3440*/  HADD2.F32 R43, -RZ, R9.H0_H0 ;  /* 0x20000009ff2b7230 */ /* 0x000fe40000004100 */
[----:B------:R-:W-:Y:S01]  /*3450*/  HADD2.F32 R11, -RZ, R11.H1_H1 ;  /* 0x3000000bff0b7230 */ /* 0x000fe20000004100 */
[C---:B------:R-:W-:Y:S01]  /*3460*/  FFMA.FTZ R17, R40.reuse, R42, R17 ;  /* 0x0000002a28117223 */ /* 0x040fe20000010011 */
[--C-:B------:R-:W-:Y:S01]  /*3470*/  HADD2.F32 R41, -RZ, R8.reuse.H0_H0 ;  /* 0x20000008ff297230 */ /* 0x100fe20000004100 */
        /* <DEDUP_REMOVED lines=9> */
[----:B-1----:R-:W-:Y:S01]  /*3510*/  HADD2.F32 R20, -RZ, R39.H0_H0 ;  /* 0x20000027ff147230 */ /* 0x002fe20000004100 */
[C---:B------:R-:W-:Y:S01]  /*3520*/  FFMA.FTZ R0, R40.reuse, R45, R0 ;  /* 0x0000002d28007223 */ /* 0x040fe20000010000 */
[----:B---3--:R-:W-:Y:S01]  /*3530*/  HADD2.F32 R9, -RZ, R12.H0_H0 ;  /* 0x2000000cff097230 */ /* 0x008fe20000004100 */
[----:B------:R-:W-:Y:S01]  /*3540*/  FFMA.FTZ R3, R40, R10, R3 ;  /* 0x0000000a28037223 */ /* 0x000fe20000010003 */
[----:B------:R-:W-:-:S02]  /*3550*/  HADD2.F32 R39, -RZ, R13.H0_H0 ;  /* 0x2000000dff277230 */ /* 0x000fc40000004100 */
        /* <DEDUP_REMOVED lines=11> */
[----:B------:R-:W-:-:S02]  /*3610*/  FFMA.FTZ R3, R20, R14, R3 ;  /* 0x0000000e14037223 */ /* 0x000fc40000010003 */
[C---:B------:R-:W-:Y:S02]  /*3620*/  FFMA.FTZ R17, R20.reuse, R8, R17 ;  /* 0x0000000814117223 */ /* 0x040fe40000010011 */
[----:B------:R-:W-:Y:S01]  /*3630*/  FFMA.FTZ R20, R20, R15, R11 ;  /* 0x0000000f14147223 */ /* 0x000fe2000001000b */
[----:B------:R-:W-:Y:S05]  /*3640*/  @!P1 BRA `(.L_x_1367) ;  /* 0xfffffc5000009947 */ /* 0x000fea000383ffff */
.L_x_1364:
[----:B---3--:R-:W-:Y:S05]  /*3650*/  BSYNC B0 ;  /* 0x0000000000007941 */ /* 0x008fea0003800000 */
.L_x_1363:
[----:B------:R-:W-:Y:S01]  /*3660*/  ISETP.GE.AND P1, PT, R31, UR40, PT ;  /* 0x000000281f007c0c */ /* 0x000fe2000bf26270 */
[----:B------:R-:W-:-:S12]  /*3670*/  BSSY B0, `(.L_x_1368) ;  /* 0x00000c4000007945 */ /* 0x000fd80003800000 */
[----:B------:R-:W-:Y:S05]  /*3680*/  @P1 BRA `(.L_x_1369) ;  /* 0x00000c2000001947 */ /* 0x000fea0003800000 */
[----:B------:R-:W-:Y:S01]  /*3690*/  IMAD.U32 R9, RZ, RZ, UR43 ;  /* 0x0000002bff097e24 */ /* 0x000fe2000f8e00ff */
[----:B------:R-:W-:Y:S01]  /*36a0*/  LOP3.LUT R12, RZ, R22, RZ, 0x33, !PT ;  /* 0x00000016ff0c7212 */ /* 0x000fe200078e33ff */
[----:B------:R-:W-:Y:S03]  /*36b0*/  BSSY B1, `(.L_x_1370) ;  /* 0x000003f000017945 */ /* 0x000fe60003800000 */
[----:B------:R-:W-:-:S04]  /*36c0*/  IADD3 R12, -R9, UR40, R12 ;  /* 0x00000028090c7c10 */ /* 0x000fc8000fffe10c */
[----:B------:R-:W-:-:S13]  /*36d0*/  LOP3.LUT P1, RZ, R12, 0x40, RZ, 0xc0, !PT ;  /* 0x000000400cff7812 */ /* 0x000fda000782c0ff */
[----:B------:R-:W-:Y:S05]  /*36e0*/  @P1 BRA `(.L_x_1371) ;  /* 0x000003b000001947 */ /* 0x000fea0003800000 */
[----:B------:R-:W-:Y:S01]  /*36f0*/  ISETP.GE.AND P1, PT, R31, c[0x0][0x1d4], PT ;  /* 0x000075001f007a0c */ /* 0x000fe20003f26270 */
[----:B------:R-:W-:-:S12]  /*3700*/  BSSY B2, `(.L_x_1372) ;  /* 0x0000038000027945 */ /* 0x000fd80003800000 */
[----:B------:R-:W-:Y:S05]  /*3710*/  @!P1 BRA `(.L_x_1373) ;  /* 0x0000036000009947 */ /* 0x000fea0003800000 */
[----:B------:R-:W-:Y:S01]  /*3720*/  IABS R11, c[0x0][0x1d4] ;  /* 0x00007500000b7a13 */ /* 0x000fe20000000000 */
[----:B------:R-:W0:Y:S01]  /*3730*/  LDS.U16 R32, [R32] ;  /* 0x0000000020207984 */ /* 0x000e220000000400 */
        /* <DEDUP_REMOVED lines=22> */
[----:B------:R-:W-:-:S04]  /*38a0*/  IADD3 R10, P1, R8, UR46, RZ ;  /* 0x0000002e080a7c10 */ /* 0x000fc8000ff3e0ff */
[----:B------:R-:W-:Y:S02]  /*38b0*/  IADD3.X R9, R9, UR47, RZ, P1, !PT ;  /* 0x0000002f09097c10 */ /* 0x000fe40008ffe4ff */
        /* <DEDUP_REMOVED lines=10> */
[----:B------:R-:W2:Y:S01]  /*3960*/  LDG.E.128 R8, [R8.64] ;  /* 0x0000002408087981 */ /* 0x000ea2000c1e1d00 */
[----:B0-----:R-:W-:Y:S02]  /*3970*/  HADD2.F32 R13, -RZ, R32.H0_H0 ;  /* 0x20000020ff0d7230 */ /* 0x001fe40000004100 */
[----:B--2---:R-:W-:Y:S02]  /*3980*/  HADD2.F32 R29, -RZ, R10.H0_H0 ;  /* 0x2000000aff1d7230 */ /* 0x004fe40000004100 */
[----:B------:R-:W-:Y:S02]  /*3990*/  HADD2.F32 R36, -RZ, R11.H0_H0 ;  /* 0x2000000bff247230 */ /* 0x000fe40000004100 */
[--C-:B------:R-:W-:Y:S01]  /*39a0*/  HADD2.F32 R14, -RZ, R8.reuse.H0_H0 ;  /* 0x20000008ff0e7230 */ /* 0x100fe20000004100 */
        /* <DEDUP_REMOVED lines=13> */
.L_x_1373:
[----:B------:R-:W-:Y:S05]  /*3a80*/  BSYNC B2 ;  /* 0x0000000000027941 */ /* 0x000fea0003800000 */
.L_x_1372:
[----:B------:R-:W-:Y:S02]  /*3a90*/  IADD3 R31, R31, 0x40, RZ ;  /* 0x000000401f1f7810 */ /* 0x000fe40007ffe0ff */
.L_x_1371:
[----:B------:R-:W-:Y:S05]  /*3aa0*/  BSYNC B1 ;  /* 0x0000000000017941 */ /* 0x000fea0003800000 */
.L_x_1370:
[----:B------:R-:W-:-:S13]  /*3ab0*/  LOP3.LUT P1, RZ, R12, 0xffffffc0, RZ, 0xc0, !PT ;  /* 0xffffffc00cff7812 */ /* 0x000fda000782c0ff */
[----:B------:R-:W-:Y:S05]  /*3ac0*/  @!P1 BRA `(.L_x_1369) ;  /* 0x000007e000009947 */ /* 0x000fea0003800000 */
[----:B------:R-:W-:Y:S01]  /*3ad0*/  LEA R15, R31, UR6, 0x1 ;  /* 0x000000061f0f7c11 */ /* 0x000fe2000f8e08ff */
[----:B------:R-:W-:Y:S02]  /*3ae0*/  IMAD.U32 R8, RZ, RZ, UR43 ;  /* 0x0000002bff087e24 */ /* 0x000fe4000f8e00ff */
[----:B------:R-:W-:Y:S02]  /*3af0*/  IMAD.MOV.U32 R12, RZ, RZ, RZ ;  /* 0x000000ffff0c7224 */ /* 0x000fe400078e00ff */
[----:B------:R-:W-:Y:S02]  /*3b00*/  IMAD R15, R8, -0x2, R15 ;  /* 0xfffffffe080f7824 */ /* 0x000fe400078e020f */
.L_x_1378:
[C---:B------:R-:W-:Y:S01]  /*3b10*/  ISETP.GE.AND P2, PT, R31.reuse, c[0x0][0x1d4], PT ;  /* 0x000075001f007a0c */ /* 0x040fe20003f46270 */
[----:B------:R-:W-:Y:S01]  /*3b20*/  BSSY B1, `(.L_x_1374) ;  /* 0x000003b000017945 */ /* 0x000fe20003800000 */
[----:B------:R-:W-:Y:S01]  /*3b30*/  IADD3 R36, R31, 0x40, RZ ;  /* 0x000000401f247810 */ /* 0x000fe20007ffe0ff */
[----:B------:R-:W-:-:S03]  /*3b40*/  IMAD.IADD R13, R15, 0x1, R12 ;  /* 0x000000010f0d7824 */ /* 0x000fc600078e020c */
[----:B------:R-:W-:-:S07]  /*3b50*/  ISETP.GE.AND P1, PT, R36, c[0x0][0x1d4], PT ;  /* 0x0000750024007a0c */ /* 0x000fce0003f26270 */
[----:B------:R-:W-:Y:S05]  /*3b60*/  @!P2 BRA `(.L_x_1375) ;  /* 0x000003600000a947 */ /* 0x000fea0003800000 */
[----:B------:R-:W-:Y:S02]  /*3b70*/  IABS R11, c[0x0][0x1d4] ;  /* 0x00007500000b7a13 */ /* 0x000fe40000000000 */
[----:B------:R-:W-:Y:S02]  /*3b80*/  IABS R28, R31 ;  /* 0x0000001f001c7213 */ /* 0x000fe40000000000 */
[----:B------:R-:W0:Y:S01]  /*3b90*/  I2F.RP R10, R11 ;  /* 0x0000000b000a7306 */ /* 0x000e220000209400 */
[----:B------:R-:W-:Y:S02]  /*3ba0*/  ISETP.GE.AND P3, PT, R31, RZ, PT ;  /* 0x000000ff1f00720c */ /* 0x000fe40003f66270 */
[----:B------:R-:W-:-:S05]  /*3bb0*/  ISETP.NE.AND P4, PT, RZ, c[0x0][0x1d4], PT ;  /* 0x00007500ff007a0c */ /* 0x000fca0003f85270 */
[----:B0-----:R-:W0:Y:S02]  /*3bc0*/  MUFU.RCP R10, R10 ;  /* 0x0000000a000a7308 */ /* 0x001e240000001000 */
[----:B0-----:R-:W-:-:S06]  /*3bd0*/  IADD3 R14, R10, 0xffffffe, RZ ;  /* 0x0ffffffe0a0e7810 */ /* 0x001fcc0007ffe0ff */
[----:B------:R0:W2:Y:S02]  /*3be0*/  F2I.FTZ.U32.TRUNC.NTZ R9, R14 ;  /* 0x0000000e00097305 */ /* 0x0000a4000021f000 */
[----:B0-----:R-:W0:Y:S01]  /*3bf0*/  LDS.U16 R14, [R13+0x80] ;  /* 0x000080000d0e7984 */ /* 0x001e220000000400 */
[----:B--2---:R-:W-:-:S04]  /*3c00*/  IMAD.MOV R8, RZ, RZ, -R9 ;  /* 0x000000ffff087224 */ /* 0x004fc800078e0a09 */
        /* <DEDUP_REMOVED lines=44> */
.L_x_1375:
[----:B------:R-:W-:Y:S05]  /*3ed0*/  BSYNC B1 ;  /* 0x0000000000017941 */ /* 0x000fea0003800000 */
.L_x_1374:
[----:B------:R-:W-:Y:S01]  /*3ee0*/  BSSY B1, `(.L_x_1376) ;  /* 0x0000038000017945 */ /* 0x000fe20003800000 */
[----:B------:R-:W-:Y:S05]  /*3ef0*/  @!P1 BRA `(.L_x_1377) ;  /* 0x0000036000009947 */ /* 0x000fea0003800000 */
[----:B------:R-:W-:Y:S01]  /*3f00*/  IABS R11, c[0x0][0x1d4] ;  /* 0x00007500000b7a13 */ /* 0x000fe20000000000 */
[----:B------:R-:W0:Y:S01]  /*3f10*/  LDS.U16 R13, [R13+0x100] ;  /* 0x000100000d0d7984 */ /* 0x000e220000000400 */
        /* <DEDUP_REMOVED lines=52> */
.L_x_1377:
[----:B------:R-:W-:Y:S05]  /*4260*/  BSYNC B1 ;  /* 0x0000000000017941 */ /* 0x000fea0003800000 */
.L_x_1376:
[----:B------:R-:W-:Y:S02]  /*4270*/  IADD3 R31, R31, 0x80, RZ ;  /* 0x000000801f1f7810 */ /* 0x000fe40007ffe0ff */
[----:B------:R-:W-:Y:S02]  /*4280*/  IADD3 R12, R12, 0x100, RZ ;  /* 0x000001000c0c7810 */ /* 0x000fe40007ffe0ff */
[----:B------:R-:W-:-:S13]  /*4290*/  ISETP.GE.AND P1, PT, R31, UR40, PT ;  /* 0x000000281f007c0c */ /* 0x000fda000bf26270 */
[----:B------:R-:W-:Y:S05]  /*42a0*/  @!P1 BRA `(.L_x_1378) ;  /* 0xfffff86000009947 */ /* 0x000fea000383ffff */
.L_x_1369:
[----:B------:R-:W-:Y:S05]  /*42b0*/  BSYNC B0 ;  /* 0x0000000000007941 */ /* 0x000fea0003800000 */
.L_x_1368:
[----:B------:R-:W-:Y:S01]  /*42c0*/  BSSY B0, `(.L_x_1379) ;  /* 0x000005a000007945 */ /* 0x000fe20003800000 */
[----:B------:R-:W-:Y:S05]  /*42d0*/  @P0 BRA `(.L_x_1380) ;  /* 0x0000058000000947 */ /* 0x000fea0003800000 */
[----:B------:R-:W-:Y:S01]  /*42e0*/  ULDC.64 UR4, c[0x0][0x240] ;  /* 0x0000900000047ab9 */ /* 0x000fe20000000a00 */
[----:B------:R-:W-:Y:S01]  /*42f0*/  IMAD.MOV.U32 R13, RZ, RZ, 0x2 ;  /* 0x00000002ff0d7424 */ /* 0x000fe200078e00ff */
[----:B------:R-:W-:-:S04]  /*4300*/  UISETP.NE.U32.AND UP0, UPT, URZ, UR4, UPT ;  /* 0x000000043f00728c */ /* 0x000fc8000bf05070 */
[----:B------:R-:W-:-:S03]  /*4310*/  UISETP.NE.AND.EX UP0, UPT, URZ, UR5, UPT, UP0 ;  /* 0x000000053f00728c */ /* 0x000fc6000bf05300 */
[----:B------:R-:W-:-:S03]  /*4320*/  ULDC UR5, c[0x0][0x1d8] ;  /* 0x0000760000057ab9 */ /* 0x000fc60000000800 */
[----:B------:R-:W-:-:S13]  /*4330*/  PLOP3.LUT P2, PT, PT, PT, UP0, 0x80, 0x0 ;  /* 0x000000000000781c */ /* 0x000fda0003f4f008 */
[----:B------:R-:W0:Y:S02]  /*4340*/  @P2 S2R R14, SR_CTAID.X ;  /* 0x00000000000e2919 */ /* 0x000e240000002500 */
[----:B0-----:R-:W0:Y:S01]  /*4350*/  @P2 R2UR UR4, R14 ;  /* 0x000000000e0423c2 */ /* 0x001e2200000e0000 */
[----:B------:R-:W-:Y:S02]  /*4360*/  ISETP.NE.AND P1, PT, R13, c[0x0][0x258], PT ;  /* 0x000096000d007a0c */ /* 0x000fe40003f25270 */
[----:B------:R-:W-:Y:S01]  /*4370*/  IADD3 R30, R21, UR42, RZ ;  /* 0x0000002a151e7c10 */ /* 0x000fe2000fffe0ff */
[----:B0-----:R-:W-:-:S06]  /*4380*/  @UP0 UIMAD UR4, UR38, UR5, UR4 ;  /* 0x00000005260402a4 */ /* 0x001fcc000f8e0204 */
[----:B------:R-:W-:-:S04]  /*4390*/  IMAD.U32 R8, RZ, RZ, UR4 ;  /* 0x00000004ff087e24 */ /* 0x000fc8000f8e00ff */
[----:B------:R-:W-:-:S04]  /*43a0*/  @P2 IMAD R8, R8, 0x20, R21 ;  /* 0x0000002008082824 */ /* 0x000fc800078e0215 */
[----:B------:R-:W-:-:S04]  /*43b0*/  @P2 IMAD.WIDE R8, R8, R13, c[0x0][0x238] ;  /* 0x00008e0008082625 */ /* 0x000fc800078e020d */
[----:B------:R-:W-:Y:S02]  /*43c0*/  @P1 IMAD.WIDE R12, R30, R13, c[0x0][0x188] ;  /* 0x000062001e0c1625 */ /* 0x000fe400078e020d */
[----:B------:R-:W5:Y:S04]  /*43d0*/  @P2 LDG.E.128 R8, [R8.64] ;  /* 0x0000002408082981 */ /* 0x000f68000c1e1d00 */
[----:B------:R-:W5:Y:S01]  /*43e0*/  @P1 LDG.E.128 R12, [R12.64] ;  /* 0x000000240c0c1981 */ /* 0x000f62000c1e1d00 */
[----:B------:R-:W-:Y:S01]  /*43f0*/  IMAD.U32 R28, RZ, RZ, UR41 ;  /* 0x00000029ff1c7e24 */ /* 0x000fe2000f8e00ff */
[----:B------:R-:W-:Y:S01]  /*4400*/  UIADD3 UR4, -UR43, UR40, URZ ;  /* 0x000000282b047290 */ /* 0x000fe2000fffe13f */
[----:B------:R-:W-:Y:S02]  /*4410*/  IMAD.SHL.U32 R2, R2, 0x20, RZ ;  /* 0x0000002002027824 */ /* 0x000fe400078e00ff */
[----:B------:R-:W-:Y:S01]  /*4420*/  IMAD R29, R28, c[0x0][0x1d4], R21 ;  /* 0x000075001c1d7a24 */ /* 0x000fe200078e0215 */
[----:B------:R-:W-:-:S04]  /*4430*/  ULEA UR4, UR4, UR6, 0x1 ;  /* 0x0000000604047291 */ /* 0x000fc8000f8e083f */
[----:B------:R-:W-:Y:S02]  /*4440*/  SHF.R.S32.HI R31, RZ, 0x1f, R29 ;  /* 0x0000001fff1f7819 */ /* 0x000fe4000001141d */
[----:B------:R-:W-:-:S03]  /*4450*/  IADD3 R29, P0, R2, R29, RZ ;  /* 0x0000001d021d7210 */ /* 0x000fc60007f1e0ff */
[----:B------:R-:W0:Y:S01]  /*4460*/  LDS.U16 R27, [UR4+0x80] ;  /* 0x00008004ff1b7984 */ /* 0x000e220008000400 */
[----:B------:R-:W-:Y:S02]  /*4470*/  LEA.HI.X.SX32 R2, R2, R31, 0x1, P0 ;  /* 0x0000001f02027211 */ /* 0x000fe400000f0eff */
[----:B------:R-:W-:-:S04]  /*4480*/  LEA R28, P0, R29, c[0x0][0x1a0], 0x1 ;  /* 0x000068001d1c7a11 */ /* 0x000fc800078008ff */
[----:B------:R-:W-:Y:S01]  /*4490*/  LEA.HI.X R29, R29, c[0x0][0x1a4], R2, 0x1, P0 ;  /* 0x000069001d1d7a11 */ /* 0x000fe200000f0c02 */
[----:B------:R-:W-:Y:S05]  /*44a0*/  @P1 BRA `(.L_x_1381) ;  /* 0x0000021000001947 */ /* 0x000fea0003800000 */
[C---:B-----5:R-:W-:Y:S01]  /*44b0*/  IADD3 R12, P0, R30.reuse, c[0x0][0x188], RZ ;  /* 0x000062001e0c7a10 */ /* 0x060fe20007f1e0ff */
[----:B------:R-:W2:Y:S03]  /*44c0*/  LDG.E R19, [R18.64+0x4] ;  /* 0x0000042412137981 */ /* 0x000ea6000c1e1900 */
[----:B------:R-:W-:-:S06]  /*44d0*/  LEA.HI.X.SX32 R13, R30, c[0x0][0x18c], 0x1, P0 ;  /* 0x000063001e0d7a11 */ /* 0x000fcc00000f0eff */
[----:B------:R-:W3:Y:S02]  /*44e0*/  LDG.E.64 R12, [R12.64] ;  /* 0x000000240c0c7981 */ /* 0x000ee4000c1e1b00 */
[C-C-:B---3--:R-:W-:Y:S01]  /*44f0*/  SHF.R.U64 R33, R12.reuse, 0x10, R13.reuse ;  /* 0x000000100c217819 */ /* 0x148fe2000000120d */
[----:B------:R3:W-:Y:S01]  /*4500*/  I2F.S8 R14, R12 ;  /* 0x0000000c000e7306 */ /* 0x0007e20000001400 */
[----:B------:R-:W-:Y:S02]  /*4510*/  PRMT R2, R12, 0x9910, RZ ;  /* 0x000099100c027816 */ /* 0x000fe400000000ff */
[--C-:B------:R-:W-:Y:S02]  /*4520*/  SHF.R.U32.HI R31, RZ, 0x10, R13.reuse ;  /* 0x00000010ff1f7819 */ /* 0x100fe4000001160d */
[----:B------:R-:W-:-:S03]  /*4530*/  SHF.R.S32.HI R32, RZ, 0x18, R13 ;  /* 0x00000018ff207819 */ /* 0x000fc6000001140d */
[----:B------:R4:W-:Y:S01]  /*4540*/  I2F.S8 R30, R13 ;  /* 0x0000000d001e7306 */ /* 0x0009e20000001400 */
[----:B---3--:R-:W-:Y:S02]  /*4550*/  PRMT R12, R13, 0x9910, RZ ;  /* 0x000099100d0c7816 */ /* 0x008fe400000000ff */
[----:B------:R-:W-:Y:S02]  /*4560*/  SHF.R.S32.HI R2, RZ, 0x8, R2 ;  /* 0x00000008ff027819 */ /* 0x000fe40000011402 */
[----:B------:R-:W-:Y:S02]  /*4570*/  SHF.R.S32.HI R12, RZ, 0x8, R12 ;  /* 0x00000008ff0c7819 */ /* 0x000fe4000001140c */
[----:B----4-:R-:W-:Y:S01]  /*4580*/  PRMT R13, R33, 0x9910, RZ ;  /* 0x00009910210d7816 */ /* 0x010fe200000000ff */
[----:B------:R-:W2:Y:S03]  /*4590*/  I2F.S8 R15, R33 ;  /* 0x00000021000f7306 */ /* 0x000ea60000001400 */
[----:B------:R-:W-:-:S05]  /*45a0*/  SHF.R.S32.HI R13, RZ, 0x8, R13 ;  /* 0x00000008ff0d7819 */ /* 0x000fca000001140d */
[----:B------:R-:W3:Y:S08]  /*45b0*/  I2F.S8 R31, R31 ;  /* 0x0000001f001f7306 */ /* 0x000ef00000001400 */
[----:B------:R-:W4:Y:S08]  /*45c0*/  I2F.S16 R32, R32 ;  /* 0x0000002000207306 */ /* 0x000f300000101400 */
[----:B------:R-:W1:Y:S08]  /*45d0*/  I2F.S16 R2, R2 ;  /* 0x0000000200027306 */ /* 0x000e700000101400 */
[----:B------:R-:W0:Y:S08]  /*45e0*/  I2F.S16 R12, R12 ;  /* 0x0000000c000c7306 */ /* 0x000e300000101400 */
[----:B------:R-:W0:Y:S01]  /*45f0*/  I2F.S16 R13, R13 ;  /* 0x0000000d000d7306 */ /* 0x000e220000101400 */
[----:B--2---:R-:W-:-:S02]  /*4600*/  FMUL.FTZ R18, R15, R19 ;  /* 0x000000130f127220 */ /* 0x004fc40000410000 */
[-C--:B---3--:R-:W-:Y:S02]  /*4610*/  FMUL.FTZ R15, R31, R19.reuse ;  /* 0x000000131f0f7220 */ /* 0x088fe40000410000 */
[-C--:B------:R-:W-:Y:S02]  /*4620*/  FMUL.FTZ R14, R14, R19.reuse ;  /* 0x000000130e0e7220 */ /* 0x080fe40000410000 */
[-C--:B------:R-:W-:Y:S02]  /*4630*/  FMUL.FTZ R30, R30, R19.reuse ;  /* 0x000000131e1e7220 */ /* 0x080fe40000410000 */
[-C--:B----4-:R-:W-:Y:S02]  /*4640*/  FMUL.FTZ R32, R32, R19.reuse ;  /* 0x0000001320207220 */ /* 0x090fe40000410000 */
[-C--:B-1----:R-:W-:Y:S02]  /*4650*/  FMUL.FTZ R31, R2, R19.reuse ;  /* 0x00000013021f7220 */ /* 0x082fe40000410000 */
[----:B0-----:R-:W-:-:S02]  /*4660*/  FMUL.FTZ R33, R12, R19 ;  /* 0x000000130c217220 */ /* 0x001fc40000410000 */
[----:B------:R-:W-:Y:S01]  /*4670*/  FMUL.FTZ R19, R13, R19 ;  /* 0x000000130d137220 */ /* 0x000fe20000410000 */
[----:B------:R-:W-:Y:S02]  /*4680*/  F2FP.PACK_AB R12, R31, R14 ;  /* 0x0000000e1f0c723e */ /* 0x000fe400000000ff */
[----:B------:R-:W-:Y:S02]  /*4690*/  F2FP.PACK_AB R15, R32, R15 ;  /* 0x0000000f200f723e */ /* 0x000fe400000000ff */
[----:B------:R-:W-:Y:S02]  /*46a0*/  F2FP.PACK_AB R14, R33, R30 ;  /* 0x0000001e210e723e */ /* 0x000fe400000000ff */
[----:B------:R-:W-:-:S04]  /*46b0*/  F2FP.PACK_AB R13, R19, R18 ;  /* 0x00000012130d723e */ /* 0x000fc800000000ff */
.L_x_1381:
[----:B-----5:R-:W-:Y:S01]  /*46c0*/  HFMA2.MMA R4, R12, 1, 1, R4 ;  /* 0x3c003c000c047835 */ /* 0x020fe20000000004 */
[----:B------:R-:W-:Y:S01]  /*46d0*/  HADD2 R5, R13, R5 ;  /* 0x000000050d057230 */ /* 0x000fe20000000000 */
[----:B------:R-:W-:Y:S01]  /*46e0*/  HFMA2.MMA R6, R14, 1, 1, R6 ;  /* 0x3c003c000e067835 */ /* 0x000fe20000000006 */
[----:B------:R-:W-:-:S02]  /*46f0*/  HADD2 R7, R15, R7 ;  /* 0x000000070f077230 */ /* 0x000fc40000000000 */
[----:B0-----:R-:W-:Y:S02]  /*4700*/  HADD2.F32 R27, -RZ, R27.H0_H0 ;  /* 0x2000001bff1b7230 */ /* 0x001fe40000004100 */
[----:B------:R-:W-:Y:S02]  /*4710*/  @P2 HFMA2.MMA R5, R5, R9, -RZ ;  /* 0x0000000905052235 */ /* 0x000fe400001000ff */
[----:B------:R-:W-:Y:S01]  /*4720*/  @P2 HFMA2.MMA R7, R7, R11, -RZ ;  /* 0x0000000b07072235 */ /* 0x000fe200001000ff */
[----:B------:R-:W-:Y:S02]  /*4730*/  @P2 HMUL2 R4, R4, R8 ;  /* 0x0000000804042232 */ /* 0x000fe40000000000 */
[----:B------:R-:W-:-:S03]  /*4740*/  @P2 HMUL2 R6, R6, R10 ;  /* 0x0000000a06062232 */ /* 0x000fc60000000000 */
[--C-:B------:R-:W-:Y:S02]  /*4750*/  HADD2.F32 R2, -RZ, R4.reuse.H0_H0 ;  /* 0x20000004ff027230 */ /* 0x100fe40000004100 */
[----:B------:R0:W-:Y:S01]  /*4760*/  STG.E.128 [R28.64], R4 ;  /* 0x000000041c007986 */ /* 0x0001e2000c101d24 */
[----:B------:R-:W-:Y:S02]  /*4770*/  HADD2.F32 R8, -RZ, R4.H1_H1 ;  /* 0x30000004ff087230 */ /* 0x000fe40000004100 */
        /* <DEDUP_REMOVED lines=13> */
[----:B------:R-:W-:Y:S02]  /*4850*/  FFMA.FTZ R20, R27, R13, R20 ;  /* 0x0000000d1b147223 */ /* 0x000fe40000010014 */
.L_x_1380:
[----:B0-----:R-:W-:Y:S05]  /*4860*/  BSYNC B0 ;  /* 0x0000000000007941 */ /* 0x001fea0003800000 */
.L_x_1379:
[----:B-----5:R-:W-:Y:S01]  /*4870*/  LOP3.LUT R4, R16, 0xffffff80, RZ, 0xc0, !PT ;  /* 0xffffff8010047812 */ /* 0x020fe200078ec0ff */
[----:B------:R-:W-:Y:S01]  /*4880*/  IMAD R2, R22, 0x20, R21 ;  /* 0x0000002016027824 */ /* 0x000fe200078e0215 */
        /* <DEDUP_REMOVED lines=24> */
.L_x_1383:
[----:B------:R-:W-:Y:S05]  /*4a10*/  BSYNC B0 ;  /* 0x0000000000007941 */ /* 0x000fea0003800000 */
.L_x_1382:
        /* <DEDUP_REMOVED lines=11> */
[--C-:B------:R-:W-:Y:S01]  /*4ad0*/  HADD2.F32 R10, -RZ, R7.reuse.H0_H0 ;  /* 0x20000007ff0a7230 */ /* 0x100fe20000004100 */
        /* <DEDUP_REMOVED lines=9> */
.L_x_1385:
[----:B------:R-:W-:Y:S05]  /*4b70*/  BSYNC B0 ;  /* 0x0000000000007941 */ /* 0x000fea0003800000 */
.L_x_1384:
        /* <DEDUP_REMOVED lines=9> */
.L_x_1387:
[----:B------:R-:W-:Y:S05]  /*4c10*/  BSYNC B0 ;  /* 0x0000000000007941 */ /* 0x000fea0003800000 */
.L_x_1386:
        /* <DEDUP_REMOVED lines=21> */
.L_x_1389:
[----:B------:R-:W-:Y:S05]  /*4d70*/  BSYNC B0 ;  /* 0x0000000000007941 */ /* 0x000fea0003800000 */
.L_x_1388:
        /* <DEDUP_REMOVED lines=9> */
.L_x_1391:
[----:B------:R-:W-:Y:S05]  /*4e10*/  BSYNC B0 ;  /* 0x0000000000007941 */ /* 0x000fea0003800000 */
.L_x_1390:
        /* <DEDUP_REMOVED lines=21> */
.L_x_1393:
[----:B------:R-:W-:Y:S05]  /*4f70*/  BSYNC B0 ;  /* 0x0000000000007941 */ /* 0x000fea0003800000 */
.L_x_1392:
        /* <DEDUP_REMOVED lines=8> */
.L_x_1395:
[----:B------:R-:W-:Y:S05]  /*5000*/  BSYNC B0 ;  /* 0x0000000000007941 */ /* 0x000fea0003800000 */
.L_x_1394:
        /* <DEDUP_REMOVED lines=20> */
.L_x_1397:
[----:B------:R-:W-:Y:S05]  /*5150*/  BSYNC B0 ;  /* 0x0000000000007941 */ /* 0x000fea0003800000 */
.L_x_1396:
        /* <DEDUP_REMOVED lines=8> */
.L_x_1399:
[----:B------:R-:W-:Y:S05]  /*51e0*/  BSYNC B0 ;  /* 0x0000000000007941 */ /* 0x000fea0003800000 */
.L_x_1398:
        /* <DEDUP_REMOVED lines=21> */
.L_x_1401:
[----:B------:R-:W-:Y:S05]  /*5340*/  BSYNC B0 ;  /* 0x0000000000007941 */ /* 0x000fea0003800000 */
.L_x_1400:
        /* <DEDUP_REMOVED lines=8> */
.L_x_1403:
[----:B------:R-:W-:Y:S05]  /*53d0*/  BSYNC B0 ;  /* 0x0000000000007941 */ /* 0x000fea0003800000 */
.L_x_1402:
        /* <DEDUP_REMOVED lines=20> */
.L_x_1405:
[----:B------:R-:W-:Y:S05]  /*5520*/  BSYNC B0 ;  /* 0x0000000000007941 */ /* 0x000fea0003800000 */
.L_x_1404:
[----:B------:R-:W-:Y:S06]  /*5530*/  BAR.SYNC.DEFER_BLOCKING 0x0 ;  /* 0x0000000000007b1d */ /* 0x000fec0000010000 */
[----:B------:R-:W-:Y:S05]  /*5540*/  @P4 EXIT ;  /* 0x000000000000494d */ /* 0x000fea0003800000 */
[----:B0-----:R-:W-:-:S05]  /*5550*/  IMAD.MOV.U32 R5, RZ, RZ, 0x2 ;  /* 0x00000002ff057424 */ /* 0x001fca00078e00ff */
[----:B------:R-:W-:-:S13]  /*5560*/  ISETP.NE.AND P0, PT, R5, c[0x0][0x258], PT ;  /* 0x0000960005007a0c */ /* 0x000fda0003f05270 */
[----:B------:R-:W-:Y:S05]  /*5570*/  @!P0 BRA `(.L_x_1406) ;  /* 0x000000b000008947 */ /* 0x000fea0003800000 */
[----:B------:R-:W-:Y:S02]  /*5580*/  IADD3 R4, R21, UR41, RZ ;  /* 0x0000002915047c10 */ /* 0x000fe4000fffe0ff */
        /* <DEDUP_REMOVED lines=10> */
.L_x_1406:
[----:B------:R-:W-:Y:S02]  /*5630*/  IMAD.MOV.U32 R4, RZ, RZ, c[0x0][0x250] ;  /* 0x00009400ff047624 */ /* 0x000fe400078e00ff */
[----:B------:R-:W-:-:S05]  /*5640*/  IMAD.MOV.U32 R5, RZ, RZ, c[0x0][0x254] ;  /* 0x00009500ff057624 */ /* 0x000fca00078e00ff */
[----:B------:R-:W2:Y:S01]  /*5650*/  LDG.E R4, [R4.64] ;  /* 0x0000002404047981 */ /* 0x000ea2000c1e1900 */
[----:B------:R-:W-:Y:S01]  /*5660*/  IADD3 R21, R21, UR41, RZ ;  /* 0x0000002915157c10 */ /* 0x000fe2000fffe0ff */
[C---:B--2---:R-:W-:Y:S02]  /*5670*/  FMUL.FTZ R25, R4.reuse, R25 ;  /* 0x0000001904197220 */ /* 0x044fe40000410000 */
[C---:B------:R-:W-:Y:S02]  /*5680*/  FMUL.FTZ R24, R4.reuse, R24 ;  /* 0x0000001804187220 */ /* 0x040fe40000410000 */
[C---:B------:R-:W-:Y:S02]  /*5690*/  FMUL.FTZ R23, R4.reuse, R23 ;  /* 0x0000001704177220 */ /* 0x040fe40000410000 */
[----:B------:R-:W0:Y:S01]  /*56a0*/  F2I.S8.NTZ R25, R25 ;  /* 0x0000001900197305 */ /* 0x000e220000202100 */
[C---:B------:R-:W-:Y:S02]  /*56b0*/  FMUL.FTZ R0, R4.reuse, R0 ;  /* 0x0000000004007220 */ /* 0x040fe40000410000 */
[----:B------:R-:W-:-:S02]  /*56c0*/  FMUL.FTZ R3, R4, R3 ;  /* 0x0000000304037220 */ /* 0x000fc40000410000 */
[C---:B------:R-:W-:Y:S02]  /*56d0*/  FMUL.FTZ R26, R4.reuse, R26 ;  /* 0x0000001a041a7220 */ /* 0x040fe40000410000 */
[C---:B------:R-:W-:Y:S01]  /*56e0*/  FMUL.FTZ R17, R4.reuse, R17 ;  /* 0x0000001104117220 */ /* 0x040fe20000410000 */
[----:B------:R-:W2:Y:S01]  /*56f0*/  F2I.S8.NTZ R24, R24 ;  /* 0x0000001800187305 */ /* 0x000ea20000202100 */
[----:B------:R-:W-:-:S07]  /*5700*/  FMUL.FTZ R4, R4, R20 ;  /* 0x0000001404047220 */ /* 0x000fce0000410000 */
[----:B------:R-:W3:Y:S01]  /*5710*/  F2I.S8.NTZ R23, R23 ;  /* 0x0000001700177305 */ /* 0x000ee20000202100 */
[----:B0-----:R-:W-:-:S04]  /*5720*/  PRMT R2, R25, 0x8880, RZ ;  /* 0x0000888019027816 */ /* 0x001fc800000000ff */
[----:B------:R-:W-:-:S03]  /*5730*/  PRMT R2, R2, 0x7710, RZ ;  /* 0x0000771002027816 */ /* 0x000fc600000000ff */
[----:B------:R-:W0:Y:S01]  /*5740*/  F2I.S8.NTZ R0, R0 ;  /* 0x0000000000007305 */ /* 0x000e220000202100 */
[----:B--2---:R-:W-:Y:S02]  /*5750*/  PRMT R5, R24, 0x8880, RZ ;  /* 0x0000888018057816 */ /* 0x004fe400000000ff */
[----:B------:R-:W-:Y:S02]  /*5760*/  LOP3.LUT R9, R2, 0xff, RZ, 0xc0, !PT ;  /* 0x000000ff02097812 */ /* 0x000fe400078ec0ff */
[----:B------:R-:W-:Y:S02]  /*5770*/  PRMT R5, R5, 0x7710, RZ ;  /* 0x0000771005057816 */ /* 0x000fe400000000ff */
[----:B---3--:R-:W-:Y:S01]  /*5780*/  PRMT R6, R23, 0x8880, RZ ;  /* 0x0000888017067816 */ /* 0x008fe200000000ff */
[----:B------:R-:W2:Y:S01]  /*5790*/  F2I.S8.NTZ R3, R3 ;  /* 0x0000000300037305 */ /* 0x000ea20000202100 */
[----:B------:R-:W-:Y:S02]  /*57a0*/  LOP3.LUT R8, R5, 0xff, RZ, 0xc0, !PT ;  /* 0x000000ff05087812 */ /* 0x000fe400078ec0ff */
[----:B------:R-:W-:-:S02]  /*57b0*/  PRMT R6, R6, 0x7710, RZ ;  /* 0x0000771006067816 */ /* 0x000fc400000000ff */
[----:B------:R-:W-:Y:S02]  /*57c0*/  SHF.L.U64.HI R2, R8, 0x10, RZ ;  /* 0x0000001008027819 */ /* 0x000fe400000102ff */
[----:B------:R-:W-:Y:S01]  /*57d0*/  LOP3.LUT R7, R6, 0xff, RZ, 0xc0, !PT ;  /* 0x000000ff06077812 */ /* 0x000fe200078ec0ff */
[----:B------:R-:W3:Y:S01]  /*57e0*/  F2I.S8.NTZ R26, R26 ;  /* 0x0000001a001a7305 */ /* 0x000ee20000202100 */
[----:B------:R-:W-:Y:S02]  /*57f0*/  SHF.L.U64.HI R6, R9, 0x8, RZ ;  /* 0x0000000809067819 */ /* 0x000fe400000102ff */
[----:B------:R-:W-:Y:S02]  /*5800*/  SHF.L.U64.HI R5, R7, 0x18, RZ ;  /* 0x0000001807057819 */ /* 0x000fe400000102ff */
[----:B0-----:R-:W-:Y:S02]  /*5810*/  PRMT R0, R0, 0x8880, RZ ;  /* 0x0000888000007816 */ /* 0x001fe400000000ff */
[----:B------:R-:W-:Y:S01]  /*5820*/  LOP3.LUT R5, R5, R2, R6, 0xfe, !PT ;  /* 0x0000000205057212 */ /* 0x000fe200078efe06 */
[----:B------:R-:W0:Y:S01]  /*5830*/  F2I.S8.NTZ R17, R17 ;  /* 0x0000001100117305 */ /* 0x000e220000202100 */
[----:B------:R-:W-:-:S02]  /*5840*/  PRMT R0, R0, 0x7710, RZ ;  /* 0x0000771000007816 */ /* 0x000fc400000000ff */
[----:B--2---:R-:W-:Y:S02]  /*5850*/  PRMT R2, R3, 0x8880, RZ ;  /* 0x0000888003027816 */ /* 0x004fe400000000ff */
[----:B------:R-:W-:Y:S02]  /*5860*/  LOP3.LUT R0, R0, 0xff, RZ, 0xc0, !PT ;  /* 0x000000ff00007812 */ /* 0x000fe400078ec0ff */
[----:B------:R-:W-:Y:S01]  /*5870*/  PRMT R2, R2, 0x7710, RZ ;  /* 0x0000771002027816 */ /* 0x000fe200000000ff */
[----:B------:R-:W2:Y:S01]  /*5880*/  F2I.S8.NTZ R4, R4 ;  /* 0x0000000400047305 */ /* 0x000ea20000202100 */
[----:B---3--:R-:W-:Y:S02]  /*5890*/  PRMT R26, R26, 0x8880, RZ ;  /* 0x000088801a1a7816 */ /* 0x008fe400000000ff */
[----:B------:R-:W-:Y:S02]  /*58a0*/  LOP3.LUT R6, R0, 0xffffff00, R5, 0xf8, !PT ;  /* 0xffffff0000067812 */ /* 0x000fe400078ef805 */
[----:B------:R-:W-:-:S02]  /*58b0*/  PRMT R3, R2, 0x7604, RZ ;  /* 0x0000760402037816 */ /* 0x000fc400000000ff */
[----:B------:R-:W-:Y:S02]  /*58c0*/  PRMT R0, R26, 0x7710, RZ ;  /* 0x000077101a007816 */ /* 0x000fe400000000ff */
[----:B0-----:R-:W-:Y:S02]  /*58d0*/  PRMT R17, R17, 0x8880, RZ ;  /* 0x0000888011117816 */ /* 0x001fe400000000ff */
[----:B------:R-:W-:Y:S01]  /*58e0*/  LOP3.LUT R3, R3, 0xffff00ff, R6, 0xf8, !PT ;  /* 0xffff00ff03037812 */ /* 0x000fe200078ef806 */
[----:B------:R-:W-:Y:S01]  /*58f0*/  IMAD.U32 R6, R8, 0x10000, RZ ;  /* 0x0001000008067824 */ /* 0x000fe200078e00ff */
[----:B------:R-:W-:Y:S02]  /*5900*/  PRMT R2, R17, 0x7710, RZ ;  /* 0x0000771011027816 */ /* 0x000fe400000000ff */
[----:B------:R-:W-:Y:S02]  /*5910*/  PRMT R5, R0, 0x6540, R9 ;  /* 0x0000654000057816 */ /* 0x000fe40000000009 */
[----:B------:R-:W-:-:S02]  /*5920*/  PRMT R2, R2, 0x7054, RZ ;  /* 0x0000705402027816 */ /* 0x000fc400000000ff */
[----:B--2---:R-:W-:Y:S02]  /*5930*/  PRMT R0, R4, 0x8880, RZ ;  /* 0x0000888004007816 */ /* 0x004fe400000000ff */
        /* <DEDUP_REMOVED lines=9> */
.L_x_1344:
[----:B0-----:R-:W-:Y:S01]  /*59d0*/  IMAD.MOV.U32 R0, RZ, RZ, 0x8 ;  /* 0x00000008ff007424 */ /* 0x001fe200078e00ff */
[----:B------:R-:W-:Y:S01]  /*59e0*/  MOV R4, 0x5a20 ;  /* 0x00005a2000047802 */ /* 0x000fe20000000f00 */
[----:B------:R-:W-:Y:S02]  /*59f0*/  IMAD.MOV.U32 R6, RZ, RZ, 0x1f ;  /* 0x0000001fff067424 */ /* 0x000fe400078e00ff */
[----:B------:R-:W-:Y:S02]  /*5a00*/  IMAD.MOV.U32 R7, RZ, RZ, 0xffff ;  /* 0x0000ffffff077424 */ /* 0x000fe400078e00ff */
[----:B-1----:R-:W-:Y:S05]  /*5a10*/  CALL.REL.NOINC `($__internal_12_$__cuda_sm70_shflsync_bfly_p) ;  /* 0x0000015000007944 */ /* 0x002fea0003c00000 */
[----:B01----:R-:W-:Y:S05]  /*5a20*/  BRA `(.L_x_1407) ;  /* 0xffffbe2000007947 */ /* 0x003fea000383ffff */
.L_x_1345:
[----:B0-----:R-:W-:Y:S01]  /*5a30*/  IMAD.MOV.U32 R3, RZ, RZ, R9 ;  /* 0x000000ffff037224 */ /* 0x001fe200078e0009 */
[----:B------:R-:W-:Y:S01]  /*5a40*/  MOV R4, 0x5a90 ;  /* 0x00005a9000047802 */ /* 0x000fe20000000f00 */
[----:B------:R-:W-:Y:S02]  /*5a50*/  IMAD.MOV.U32 R0, RZ, RZ, 0x4 ;  /* 0x00000004ff007424 */ /* 0x000fe400078e00ff */
[----:B------:R-:W-:Y:S02]  /*5a60*/  IMAD.MOV.U32 R6, RZ, RZ, 0x1f ;  /* 0x0000001fff067424 */ /* 0x000fe400078e00ff */
[----:B------:R-:W-:-:S02]  /*5a70*/  IMAD.MOV.U32 R7, RZ, RZ, 0xffff ;  /* 0x0000ffffff077424 */ /* 0x000fc400078e00ff */
[----:B-1----:R-:W-:Y:S05]  /*5a80*/  CALL.REL.NOINC `($__internal_12_$__cuda_sm70_shflsync_bfly_p) ;  /* 0x000000e000007944 */ /* 0x002fea0003c00000 */
[----:B01----:R-:W-:Y:S01]  /*5a90*/  FADD.FTZ R3, R9, R0 ;  /* 0x0000000009037221 */ /* 0x003fe20000010000 */
[----:B------:R-:W-:Y:S01]  /*5aa0*/  MOV R4, 0x5af0 ;  /* 0x00005af000047802 */ /* 0x000fe20000000f00 */
[----:B------:R-:W-:-:S02]  /*5ab0*/  IMAD.MOV.U32 R0, RZ, RZ, 0x2 ;  /* 0x00000002ff007424 */ /* 0x000fc400078e00ff */
[----:B------:R-:W-:Y:S02]  /*5ac0*/  IMAD.MOV.U32 R6, RZ, RZ, 0x1f ;  /* 0x0000001fff067424 */ /* 0x000fe400078e00ff */
[----:B------:R-:W-:Y:S02]  /*5ad0*/  IMAD.MOV.U32 R7, RZ, RZ, 0xffff ;  /* 0x0000ffffff077424 */ /* 0x000fe400078e00ff */
[----:B------:R-:W-:Y:S05]  /*5ae0*/  CALL.REL.NOINC `($__internal_12_$__cuda_sm70_shflsync_bfly_p) ;  /* 0x0000008000007944 */ /* 0x000fea0003c00000 */
[----:B01----:R-:W-:Y:S01]  /*5af0*/  FADD.FTZ R3, R3, R0 ;  /* 0x0000000003037221 */ /* 0x003fe20000010000 */
[----:B------:R-:W-:Y:S01]  /*5b00*/  MOV R4, 0x5b50 ;  /* 0x00005b5000047802 */ /* 0x000fe20000000f00 */
[----:B------:R-:W-:Y:S02]  /*5b10*/  IMAD.MOV.U32 R0, RZ, RZ, 0x1 ;  /* 0x00000001ff007424 */ /* 0x000fe400078e00ff */
[----:B------:R-:W-:Y:S02]  /*5b20*/  IMAD.MOV.U32 R6, RZ, RZ, 0x1f ;  /* 0x0000001fff067424 */ /* 0x000fe400078e00ff */
[----:B------:R-:W-:Y:S02]  /*5b30*/  IMAD.MOV.U32 R7, RZ, RZ, 0xffff ;  /* 0x0000ffffff077424 */ /* 0x000fe400078e00ff */
[----:B------:R-:W-:Y:S05]  /*5b40*/  CALL.REL.NOINC `($__internal_12_$__cuda_sm70_shflsync_bfly_p) ;  /* 0x0000002000007944 */ /* 0x000fea0003c00000 */
[----:B-1----:R-:W-:Y:S01]  /*5b50*/  IMAD.MOV.U32 R4, RZ, RZ, R0 ;  /* 0x000000ffff047224 */ /* 0x002fe200078e0000 */
[----:B0-----:R-:W-:Y:S05]  /*5b60*/  BRA `(.L_x_1408) ;  /* 0xffffbd6000007947 */ /* 0x001fea000383ffff */
        .weak           $__internal_12_$__cuda_sm70_shflsync_bfly_p
        .type           $__internal_12_$__cuda_sm70_shflsync_bfly_p,@function
        .size           $__internal_12_$__cuda_sm70_shflsync_bfly_p,(.L_x_2220 - $__internal_12_$__cuda_sm70_shflsync_bfly_p)
$__internal_12_$__cuda_sm70_shflsync_bfly_p:
[----:B------:R-:W-:Y:S01]  /*5b70*/  IMAD.MOV.U32 R5, RZ, RZ, 0x0 ;  /* 0x00000000ff057424 */ /* 0x000fe200078e00ff */
[----:B------:R-:W-:Y:S04]  /*5b80*/  WARPSYNC R7 ;  /* 0x0000000700007348 */ /* 0x000fe80003800000 */
[----:B------:R0:W1:Y:S01]  /*5b90*/  SHFL.BFLY PT, R0, R3, R0, R6 ;  /* 0x0c00000003007389 */ /* 0x00006200000e0006 */
[----:B------:R-:W-:Y:S05]  /*5ba0*/  RET.REL.NODEC R4 `(_ZN4mmha33masked_multihead_attention_kernelItLi32ELi32ELi1ELi4ELi256ELb0ELb1EEEv26Multihead_attention_paramsIT_XT5_EE) ;  /* 0xffffa45004007950 */ /* 0x000fea0003c3ffff */
.L_x_1409:
        /* <DEDUP_REMOVED lines=13> */
.L_x_2220:


//--------------------- .text._ZN4mmha33masked_multihead_attention_kernelItLi32ELi32ELi2ELi4ELi128ELb0ELb1EEEv26Multihead_attention_paramsIT_XT5_EE --------------------------
	.section	.text._ZN4mmha33masked_multihead_attention_kernelItLi32ELi32ELi2ELi4ELi128ELb0ELb1EEEv26Multihead_attention_paramsIT_XT5_EE,"ax",@progbits
	.sectioninfo	@"SHI_REGISTERS=40"
	.align	128
        .global         _ZN4mmha33masked_multihead_attention_kernelItLi32ELi32ELi2ELi4ELi128ELb0ELb1EEEv26Multihead_attention_paramsIT_XT5_EE
        .type           _ZN4mmha33masked_multihead_attention_kernelItLi32ELi32ELi2ELi4ELi128ELb0ELb1EEEv26Multihead_attention_paramsIT_XT5_EE,@function
        .size           _ZN4mmha33masked_multihead_attention_kernelItLi32ELi32ELi2ELi4ELi128ELb0ELb1EEEv26Multihead_attention_paramsIT_XT5_EE,(.L_x_2221 - _ZN4mmha33masked_multihead_attention_kernelItLi32ELi32ELi2ELi4ELi128ELb0ELb1EEEv26Multihead_attention_paramsIT_XT5_EE)
        .other          _ZN4mmha33masked_multihead_attention_kernelItLi32ELi32ELi2ELi4ELi128ELb0ELb1EEEv26Multihead_attention_paramsIT_XT5_EE,@"STO_CUDA_ENTRY STV_DEFAULT"
_ZN4mmha33masked_multihead_attention_kernelItLi32ELi32ELi2ELi4ELi128ELb0ELb1EEEv26Multihead_attention_paramsIT_XT5_EE:
.text._ZN4mmha33masked_multihead_attention_kernelItLi32ELi32ELi2ELi4ELi128ELb0ELb1EEEv26Multihead_attention_paramsIT_XT5_EE:
        /* <DEDUP_REMOVED lines=14> */
.L_x_1410:
        /* <DEDUP_REMOVED lines=53> */
[----:B------:R1:W4:Y:S01]  /*0430*/  F2I.FTZ.U32.TRUNC.NTZ R5, R4 ;  /* 0x0000000400057305 */ /* 0x000322000021f000 */
[----:B------:R-:W-:Y:S01]  /*0440*/  ULDC UR4, c[0x0][0x210] ;  /* 0x0000840000047ab9 */ /* 0x000fe20000000800 */
[----:B-1----:R-:W-:Y:S02]  /*0450*/  IMAD.MOV.U32 R4, RZ, RZ, RZ ;  /* 0x000000ffff047224 */ /* 0x002fe400078e00ff */
[----:B----4-:R-:W-:-:S04]  /*0460*/  IMAD.MOV R7, RZ, RZ, -R5 ;  /* 0x000000ffff077224 */ /* 0x010fc800078e0a05 */
[----:B------:R-:W-:-:S04]  /*0470*/  IMAD R7, R7, R6, RZ ;  /* 0x0000000607077224 */ /* 0x000fc800078e02ff */
[----:B------:R-:W-:Y:S01]  /*0480*/  IMAD.HI.U32 R5, R5, R7, R4 ;  /* 0x0000000705057227 */ /* 0x000fe200078e0004 */
[----:B0-----:R-:W0:Y:S01]  /*0490*/  S2R R2, SR_TID.X ;  /* 0x0000000000027919 */ /* 0x001e220000002100 */
        /* <DEDUP_REMOVED lines=9> */
[----:B------:R-:W-:Y:S02]  /*0530*/  USHF.L.U32 UR5, UR49, 0x5, URZ ;  /* 0x0000000531057899 */ /* 0x000fe4000800063f */
[----:B------:R-:W-:Y:S01]  /*0540*/  USHF.L.U32 UR43, UR43, 0x5, URZ ;  /* 0x000000052b2b7899 */ /* 0x000fe2000800063f */
[----:B------:R-:W-:Y:S01]  /*0550*/  P2R R0, PR, RZ, 0x20 ;  /* 0x00000020ff007803 */ /* 0x000fe20000000000 */
[----:B------:R-:W-:Y:S01]  /*0560*/  USHF.R.S32.HI UR48, URZ, 0x1f, UR47 ;  /* 0x0000001f3f307899 */ /* 0x000fe2000801142f */
        /* <DEDUP_REMOVED lines=21> */
[----:B------:R-:W-:Y:S01]  /*06c0*/  ISETP.LE.AND P2, PT, RZ, UR42, PT ;  /* 0x0000002aff007c0c */ /* 0x000fe2000bf43270 */
[----:B0-----:R-:W-:-:S05]  /*06d0*/  IMAD.SHL.U32 R3, R2, 0x2, RZ ;  /* 0x0000000202037824 */ /* 0x001fca00078e00ff */
[----:B------:R-:W-:-:S07]  /*06e0*/  IADD3 R0, R3, UR5, RZ ;  /* 0x0000000503007c10 */ /* 0x000fce000fffe0ff */
[----:B------:R-:W-:Y:S01]  /*06f0*/  @!P2 IMAD.MOV R23, RZ, RZ, -R23 ;  /* 0x000000ffff17a224 */ /* 0x000fe200078e0a17 */
[----:B------:R-:W-:Y:S02]  /*0700*/  IADD3 R10, R3, UR44, RZ ;  /* 0x0000002c030a7c10 */ /* 0x000fe4000fffe0ff */
        /* <DEDUP_REMOVED lines=18> */
.L_x_1412:
[----:B------:R-:W-:Y:S02]  /*0830*/  IMAD.MOV.U32 R19, RZ, RZ, RZ ;  /* 0x000000ffff137224 */ /* 0x000fe400078e00ff */
.L_x_1413:
[----:B0-----:R-:W-:Y:S05]  /*0840*/  BSYNC B0 ;  /* 0x0000000000007941 */ /* 0x001fea0003800000 */
.L_x_1411:
[----:B------:R-:W-:Y:S01]  /*0850*/  IMAD.MOV.U32 R5, RZ, RZ, 0x2 ;  /* 0x00000002ff057424 */ /* 0x000fe200078e00ff */
[----:B------:R-:W-:Y:S01]  /*0860*/  ULDC.64 UR38, c[0x2][0x0] ;  /* 0x0080000000267ab9 */ /* 0x000fe20000000a00 */
[----:B------:R-:W-:Y:S01]  /*0870*/  BSSY B0, `(.L_x_1414) ;  /* 0x0000017000007945 */ /* 0x000fe20003800000 */
[----:B------:R-:W-:Y:S02]  /*0880*/  ULDC.64 UR4, c[0x0][0x248] ;  /* 0x0000920000047ab9 */ /* 0x000fe40000000a00 */
[----:B------:R-:W-:Y:S01]  /*0890*/  ISETP.NE.AND P0, PT, R5, c[0x0][0x258], PT ;  /* 0x0000960005007a0c */ /* 0x000fe20003f05270 */
[----:B------:R-:W-:Y:S02]  /*08a0*/  UIMAD.WIDE.U32 UR38, UR8, UR4, UR38 ;  /* 0x00000004082672a5 */ /* 0x000fe4000f8e0026 */
[----:B------:R-:W-:-:S04]  /*08b0*/  UIMAD UR4, UR8, UR5, URZ ;  /* 0x00000005080472a4 */ /* 0x000fc8000f8e023f */
[----:B------:R-:W-:-:S06]  /*08c0*/  UIADD3 UR39, UR39, UR4, URZ ;  /* 0x0000000427277290 */ /* 0x000fcc000fffe03f */
[----:B------:R-:W-:Y:S05]  /*08d0*/  @!P0 BRA `(.L_x_1415) ;  /* 0x0000005000008947 */ /* 0x000fea0003800000 */
[----:B------:R-:W-:Y:S01]  /*08e0*/  IMAD.MOV.U32 R4, RZ, RZ, RZ ;  /* 0x000000ffff047224 */ /* 0x000fe200078e00ff */
[----:B------:R-:W-:Y:S05]  /*08f0*/  @P5 BRA `(.L_x_1416) ;  /* 0x000000e000005947 */ /* 0x000fea0003800000 */
[----:B------:R-:W-:-:S05]  /*0900*/  IMAD.WIDE R6, R10, R5, c[0x0][0x178] ;  /* 0x00005e000a067625 */ /* 0x000fca00078e0205 */
[----:B------:R0:W5:Y:S01]  /*0910*/  LDG.E R4, [R6.64] ;  /* 0x0000002406047981 */ /* 0x000162000c1e1900 */
[----:B------:R-:W-:Y:S05]  /*0920*/  BRA `(.L_x_1416) ;  /* 0x000000b000007947 */ /* 0x000fea0003800000 */
.L_x_1415:
[----:B------:R-:W-:-:S04]  /*0930*/  IADD3 R6, P0, R10, c[0x0][0x178], RZ ;  /* 0x00005e000a067a10 */ /* 0x000fc80007f1e0ff */
[----:B------:R-:W-:-:S05]  /*0940*/  LEA.HI.X.SX32 R7, R10, c[0x0][0x17c], 0x1, P0 ;  /* 0x00005f000a077a11 */ /* 0x000fca00000f0eff */
[----:B------:R-:W2:Y:S01]  /*0950*/  LDG.E.U16 R6, [R6.64] ;  /* 0x0000002406067981 */ /* 0x000ea2000c1e1500 */
[----:B------:R-:W-:Y:S02]  /*0960*/  IMAD.U32 R9, RZ, RZ, UR39 ;  /* 0x00000027ff097e24 */ /* 0x000fe4000f8e00ff */
[----:B------:R-:W-:-:S05]  /*0970*/  IMAD.U32 R8, RZ, RZ, UR38 ;  /* 0x00000026ff087e24 */ /* 0x000fca000f8e00ff */
[----:B------:R-:W3:Y:S01]  /*0980*/  LDG.E R9, [R8.64] ;  /* 0x0000002408097981 */ /* 0x000ee2000c1e1900 */
[----:B--2---:R-:W3:Y:S08]  /*0990*/  I2F.S8 R4, R6 ;  /* 0x0000000600047306 */ /* 0x004ef00000001400 */
[----:B------:R-:W0:Y:S01]  /*09a0*/  I2F.S8 R10, R6.B1 ;  /* 0x10000006000a7306 */ /* 0x000e220000001400 */
[----:B---3--:R-:W-:-:S02]  /*09b0*/  FMUL.FTZ R4, R4, R9 ;  /* 0x0000000904047220 */ /* 0x008fc40000410000 */
[----:B0-----:R-:W-:-:S05]  /*09c0*/  FMUL.FTZ R11, R10, R9 ;  /* 0x000000090a0b7220 */ /* 0x001fca0000410000 */
[----:B------:R-:W-:Y:S02]  /*09d0*/  F2FP.PACK_AB R4, R11, R4 ;  /* 0x000000040b04723e */ /* 0x000fe400000000ff */
.L_x_1416:
[----:B------:R-:W-:Y:S05]  /*09e0*/  BSYNC B0 ;  /* 0x0000000000007941 */ /* 0x000fea0003800000 */
.L_x_1414:
        /* <DEDUP_REMOVED lines=16> */
[----:B------:R-:W-:Y:S01]  /*0af0*/  CS2R R14, SRZ ;  /* 0x00000000000e7805 */ /* 0x000fe2000001ff00 */
[----:B------:R-:W-:Y:S01]  /*0b00*/  @!P3 IMAD.WIDE R8, R0, R5, c[0x0][0x180] ;  /* 0x000060000008b625 */ /* 0x000fe200078e0205 */
[----:B-1----:R-:W-:-:S03]  /*0b10*/  @!UP0 UIMAD UR4, UR40, UR4, UR49 ;  /* 0x00000004280482a4 */ /* 0x002fc6000f8e0231 */
[----:B------:R-:W-:Y:S01]  /*0b20*/  IMAD.U32 R12, RZ, RZ, UR6 ;  /* 0x00000006ff0c7e24 */ /* 0x000fe2000f8e00ff */
[----:B------:R-:W2:Y:S01]  /*0b30*/  @!P3 LDG.E R15, [R8.64] ;  /* 0x00000024080fb981 */ /* 0x000ea2000c1e1900 */
[----:B------:R-:W-:Y:S02]  /*0b40*/  IMAD.U32 R13, RZ, RZ, UR7 ;  /* 0x00000007ff0d7e24 */ /* 0x000fe4000f8e00ff */
[----:B------:R-:W-:Y:S02]  /*0b50*/  IMAD.U32 R10, RZ, RZ, UR4 ;  /* 0x00000004ff0a7e24 */ /* 0x000fe4000f8e00ff */
[-C--:B0-----:R-:W-:Y:S01]  /*0b60*/  @!P2 IMAD.WIDE R6, R0, R5.reuse, c[0x0][0x170] ;  /* 0x00005c000006a625 */ /* 0x081fe200078e0205 */
[----:B------:R-:W3:Y:S03]  /*0b70*/  @P4 LDG.E R12, [R12.64] ;  /* 0x000000240c0c4981 */ /* 0x000ee6000c1e1900 */
[----:B------:R-:W-:Y:S01]  /*0b80*/  @!P1 IMAD R10, R10, 0x20, R3 ;  /* 0x000000200a0a9824 */ /* 0x000fe200078e0203 */
[----:B------:R-:W4:Y:S03]  /*0b90*/  @!P2 LDG.E R14, [R6.64] ;  /* 0x00000024060ea981 */ /* 0x000f26000c1e1900 */
[----:B------:R-:W-:-:S06]  /*0ba0*/  @!P1 IMAD.WIDE R10, R10, R5, c[0x0][0x230] ;  /* 0x00008c000a0a9625 */ /* 0x000fcc00078e0205 */
[----:B------:R-:W4:Y:S01]  /*0bb0*/  @!P1 LDG.E R11, [R10.64] ;  /* 0x000000240a0b9981 */ /* 0x000f22000c1e1900 */
[----:B------:R-:W-:Y:S02]  /*0bc0*/  ULDC.U8 UR4, c[0x0][0x1e4] ;  /* 0x0000790000047ab9 */ /* 0x000fe40000000000 */
[----:B------:R-:W-:Y:S01]  /*0bd0*/  UISETP.NE.AND UP0, UPT, UR4, URZ, UPT ;  /* 0x0000003f0400728c */ /* 0x000fe2000bf05270 */
[----:B------:R-:W-:-:S05]  /*0be0*/  ISETP.LT.AND P3, PT, RZ, c[0x0][0x1e0], PT ;  /* 0x00007800ff007a0c */ /* 0x000fca0003f61270 */
[----:B------:R-:W-:Y:S01]  /*0bf0*/  PLOP3.LUT P2, PT, PT, PT, UP0, 0x80, 0x0 ;  /* 0x000000000000781c */ /* 0x000fe20003f4f008 */
[----:B------:R-:W-:Y:S01]  /*0c00*/  UMOV UR41, URZ ;  /* 0x0000003f00297c82 */ /* 0x000fe20008000000 */
[----:B--2--5:R-:W-:-:S03]  /*0c10*/  HFMA2.MMA R18, R4, 1, 1, R15 ;  /* 0x3c003c0004127835 */ /* 0x024fc6000000000f */
[----:B---3--:R0:W1:Y:S01]  /*0c20*/  @P4 R2UR UR41, R12 ;  /* 0x000000000c2943c2 */ /* 0x00806200000e0000 */
[----:B----4-:R-:W-:-:S06]  /*0c30*/  HADD2 R19, R19, R14 ;  /* 0x0000000e13137230 */ /* 0x010fcc0000000000 */
[----:B------:R-:W-:Y:S01]  /*0c40*/  @!P1 HMUL2 R18, R18, R11 ;  /* 0x0000000b12129232 */ /* 0x000fe20000000000 */
        /* <DEDUP_REMOVED lines=18> */
[----:B0-----:R-:W-:Y:S01]  /*0d70*/  MOV R4, RZ ;  /* 0x000000ff00047202 */ /* 0x001fe20000000f00 */
[----:B--2---:R-:W-:-:S04]  /*0d80*/  IMAD.MOV R6, RZ, RZ, -R5 ;  /* 0x000000ffff067224 */ /* 0x004fc800078e0a05 */
        /* <DEDUP_REMOVED lines=15> */
[----:B------:R-:W-:Y:S02]  /*0e80*/  ISETP.NE.U32.AND P0, PT, R0, 0x1, PT ;  /* 0x000000010000780c */ /* 0x000fe40003f05070 */
[----:B------:R-:W-:Y:S01]  /*0e90*/  @!P3 IMAD.MOV R25, RZ, RZ, -R25 ;  /* 0x000000ffff19b224 */ /* 0x000fe200078e0a19 */
[----:B------:R-:W-:Y:S02]  /*0ea0*/  @!P2 LOP3.LUT R25, RZ, R22, RZ, 0x33, !PT ;  /* 0x00000016ff19a212 */ /* 0x000fe400078e33ff */
[----:B------:R-:W-:-:S03]  /*0eb0*/  P2R R26, PR, RZ, 0x2 ;  /* 0x00000002ff1a7803 */ /* 0x000fc60000000000 */
        /* <DEDUP_REMOVED lines=21> */
[----:B01----:R-:W-:Y:S05]  /*1010*/  CALL.ABS.NOINC R14 ;  /* 0x000000000e007343 */ /* 0x003fea0003c00000 */
.L_x_1419:
        /* <DEDUP_REMOVED lines=20> */
[--C-:B------:R-:W-:Y:S01]  /*1160*/  IMAD R8, R22, 0x2, R4.reuse ;  /* 0x0000000216087824 */ /* 0x100fe200078e0204 */
[C---:B------:R-:W-:Y:S01]  /*1170*/  IADD3 R5, R4.reuse, 0x60, RZ ;  /* 0x0000006004057810 */ /* 0x040fe20007ffe0ff */
[C---:B------:R-:W-:Y:S01]  /*1180*/  IMAD R7, R9.reuse, 0x2, R4 ;  /* 0x0000000209077824 */ /* 0x040fe200078e0204 */
[----:B------:R-:W-:Y:S01]  /*1190*/  LDS.U16 R19, [R4+0x60] ;  /* 0x0000600004137984 */ /* 0x000fe20000000400 */
[----:B------:R-:W-:Y:S02]  /*11a0*/  ISETP.GE.AND P0, PT, R4, c[0x0][0x1e0], PT ;  /* 0x0000780004007a0c */ /* 0x000fe40003f06270 */
[----:B------:R-:W-:Y:S01]  /*11b0*/  IMAD R5, R22, 0x2, R5 ;  /* 0x0000000216057824 */ /* 0x000fe200078e0205 */
[----:B------:R-:W0:Y:S03]  /*11c0*/  LDS.U16 R8, [R8+0x60] ;  /* 0x0000600008087984 */ /* 0x000e260000000400 */
[----:B------:R-:W-:Y:S01]  /*11d0*/  IMAD R6, R9, 0x2, R5 ;  /* 0x0000000209067824 */ /* 0x000fe200078e0205 */
[----:B------:R-:W-:Y:S04]  /*11e0*/  LDS.U16 R18, [R7+0x60] ;  /* 0x0000600007127984 */ /* 0x000fe80000000400 */
[----:B------:R-:W2:Y:S01]  /*11f0*/  LDS.U16 R9, [R6] ;  /* 0x0000000006097984 */ /* 0x000ea20000000400 */
[----:B0-----:R-:W-:-:S02]  /*1200*/  PRMT R19, R19, 0x5410, R8 ;  /* 0x0000541013137816 */ /* 0x001fc40000000008 */
        /* <DEDUP_REMOVED lines=29> */
.L_x_1423:
[----:B------:R-:W-:Y:S05]  /*13e0*/  BSYNC B1 ;  /* 0x0000000000017941 */ /* 0x000fea0003800000 */
.L_x_1422:
[----:B------:R-:W-:Y:S01]  /*13f0*/  PRMT R8, R18, 0x7632, R8 ;  /* 0x0000763212087816 */ /* 0x000fe20000000008 */
[----:B------:R0:W-:Y:S01]  /*1400*/  STS.U16 [R7+0x60], R18 ;  /* 0x0000601207007388 */ /* 0x0001e20000000400 */
[----:B------:R-:W-:-:S03]  /*1410*/  PRMT R9, R19, 0x7632, R9 ;  /* 0x0000763213097816 */ /* 0x000fc60000000009 */
[----:B------:R0:W-:Y:S04]  /*1420*/  STS.U16 [R6], R8 ;  /* 0x0000000806007388 */ /* 0x0001e80000000400 */
[----:B------:R0:W-:Y:S04]  /*1430*/  STS.U16 [R4+0x60], R19 ;  /* 0x0000601304007388 */ /* 0x0001e80000000400 */
[----:B------:R0:W-:Y:S02]  /*1440*/  STS.U16 [R5], R9 ;  /* 0x0000000905007388 */ /* 0x0001e40000000400 */
.L_x_1421:
[----:B------:R-:W-:Y:S05]  /*1450*/  BSYNC B0 ;  /* 0x0000000000007941 */ /* 0x000fea0003800000 */
.L_x_1420:
[----:B0-----:R-:W-:Y:S06]  /*1460*/  BAR.SYNC.DEFER_BLOCKING 0x0 ;  /* 0x0000000000007b1d */ /* 0x001fec0000010000 */
[----:B------:R0:W2:Y:S04]  /*1470*/  @P6 LDS R19, [R0] ;  /* 0x0000000000136984 */ /* 0x0000a80000000800 */
[----:B------:R0:W3:Y:S04]  /*1480*/  @P6 LDS R18, [R3] ;  /* 0x0000000003126984 */ /* 0x0000e80000000800 */
[----:B------:R-:W-:Y:S06]  /*1490*/  BAR.SYNC.DEFER_BLOCKING 0x0 ;  /* 0x0000000000007b1d */ /* 0x000fec0000010000 */
[----:B------:R-:W-:Y:S05]  /*14a0*/  BRA `(.L_x_1418) ;  /* 0x000001f000007947 */ /* 0x000fea0003800000 */
.L_x_1417:
[----:B0-----:R-:W-:Y:S01]  /*14b0*/  ISETP.GE.AND P0, PT, R3, c[0x0][0x1e0], PT ;  /* 0x0000780003007a0c */ /* 0x001fe20003f06270 */
[----:B------:R-:W-:-:S12]  /*14c0*/  BSSY B0, `(.L_x_1418) ;  /* 0x000001d000007945 */ /* 0x000fd80003800000 */
[----:B------:R-:W-:Y:S05]  /*14d0*/  @P0 BRA `(.L_x_1424) ;  /* 0x000001b000000947 */ /* 0x000fea0003800000 */
[----:B------:R-:W0:Y:S01]  /*14e0*/  I2F R6, c[0x0][0x1e0] ;  /* 0x0000780000067b06 */ /* 0x000e220000201400 */
[----:B------:R-:W-:Y:S01]  /*14f0*/  ULDC UR4, c[0x0][0x1ec] ;  /* 0x00007b0000047ab9 */ /* 0x000fe20000000800 */
[--C-:B------:R-:W-:Y:S01]  /*1500*/  HADD2.F32 R7, -RZ, R18.reuse.H1_H1 ;  /* 0x30000012ff077230 */ /* 0x100fe20000004100 */
[----:B-1----:R-:W-:Y:S01]  /*1510*/  UIADD3 UR4, -UR41, UR4, URZ ;  /* 0x0000000429047290 */ /* 0x002fe2000fffe13f */
[----:B------:R-:W-:-:S04]  /*1520*/  HADD2.F32 R18, -RZ, R18.H0_H0 ;  /* 0x20000012ff127230 */ /* 0x000fc80000004100 */
[----:B------:R-:W-:Y:S08]  /*1530*/  I2F R3, R3 ;  /* 0x0000000300037306 */ /* 0x000ff00000201400 */
[----:B0-----:R-:W0:Y:S08]  /*1540*/  MUFU.RCP R0, R6 ;  /* 0x0000000600007308 */ /* 0x001e300000001000 */
[----:B------:R-:W-:Y:S01]  /*1550*/  I2F R5, UR4 ;  /* 0x0000000400057d06 */ /* 0x000fe20008201400 */
[----:B0-----:R-:W-:-:S04]  /*1560*/  FMUL.FTZ R0, R3, R0 ;  /* 0x0000000003007220 */ /* 0x001fc80000410000 */
[----:B------:R-:W-:-:S06]  /*1570*/  FMUL.FTZ R0, R0, 13.28771209716796875 ;  /* 0x41549a7800007820 */ /* 0x000fcc0000410000 */
[----:B------:R-:W0:Y:S02]  /*1580*/  MUFU.EX2 R0, -R0 ;  /* 0x8000000000007308 */ /* 0x000e240000000800 */
[----:B0-----:R-:W-:Y:S01]  /*1590*/  FMUL.FTZ R4, R5, R0 ;  /* 0x0000000005047220 */ /* 0x001fe20000410000 */
[--C-:B------:R-:W-:Y:S02]  /*15a0*/  HADD2.F32 R5, -RZ, R19.reuse.H1_H1 ;  /* 0x30000013ff057230 */ /* 0x100fe40000004100 */
[----:B------:R-:W-:Y:S01]  /*15b0*/  HADD2.F32 R19, -RZ, R19.H0_H0 ;  /* 0x20000013ff137230 */ /* 0x000fe20000004100 */
        /* <DEDUP_REMOVED lines=13> */
.L_x_1424:
[----:B------:R-:W-:Y:S05]  /*1690*/  BSYNC B0 ;  /* 0x0000000000007941 */ /* 0x000fea0003800000 */
.L_x_1418:
        /* <DEDUP_REMOVED lines=11> */
[----:B------:R-:W-:Y:S01]  /*1750*/  LOP3.LUT R3, R3, 0xfffffff8, RZ, 0xc0, !PT ;  /* 0xfffffff803037812 */ /* 0x000fe200078ec0ff */
[----:B------:R-:W-:Y:S02]  /*1760*/  IMAD.MOV.U32 R5, RZ, RZ, 0x2 ;  /* 0x00000002ff057424 */ /* 0x000fe400078e00ff */
[----:B------:R-:W-:Y:S01]  /*1770*/  IMAD R0, R23, 0x4, R0 ;  /* 0x0000000417007824 */ /* 0x000fe200078e0200 */
        /* <DEDUP_REMOVED lines=11> */
.L_x_1489:
[----:B------:R-:W-:Y:S01]  /*1830*/  UMOV UR4, 0xffff ;  /* 0x0000ffff00047882 */ /* 0x000fe20000000000 */
[----:B0-2---:R-:W-:Y:S02]  /*1840*/  FADD.FTZ R31, R31, R29 ;  /* 0x0000001d1f1f7221 */ /* 0x005fe40000010000 */
[----:B------:R-:W-:Y:S05]  /*1850*/  BRA.DIV UR4, `(.L_x_1428) ;  /* 0x00003f5204007947 */ /* 0x000fea000b800000 */
[----:B------:R-:W0:Y:S02]  /*1860*/  SHFL.BFLY PT, R0, R31, 0x4, 0x1f ;  /* 0x0c801f001f007f89 */ /* 0x000e2400000e0000 */
[----:B0-----:R-:W-:-:S05]  /*1870*/  FADD.FTZ R0, R31, R0 ;  /* 0x000000001f007221 */ /* 0x001fca0000010000 */
[----:B------:R-:W0:Y:S02]  /*1880*/  SHFL.BFLY PT, R3, R0, 0x2, 0x1f ;  /* 0x0c401f0000037f89 */ /* 0x000e2400000e0000 */
[----:B0-----:R-:W-:-:S05]  /*1890*/  FADD.FTZ R3, R0, R3 ;  /* 0x0000000300037221 */ /* 0x001fca0000010000 */
[----:B------:R0:W2:Y:S02]  /*18a0*/  SHFL.BFLY PT, R29, R3, 0x1, 0x1f ;  /* 0x0c201f00031d7f89 */ /* 0x0000a400000e0000 */
.L_x_1490:
[----:B0-2---:R-:W-:Y:S02]  /*18b0*/  FADD.FTZ R3, R29, R3 ;  /* 0x000000031d037221 */ /* 0x005fe40000010000 */
.L_x_1426:
[----:B------:R-:W-:Y:S05]  /*18c0*/  BSYNC B0 ;  /* 0x0000000000007941 */ /* 0x000fea0003800000 */
.L_x_1425:
[----:B------:R-:W-:-:S13]  /*18d0*/  ISETP.NE.AND P0, PT, R2, RZ, PT ;  /* 0x000000ff0200720c */ /* 0x000fda0003f05270 */
[----:B------:R-:W-:Y:S01]  /*18e0*/  @P0 MOV R0, 0xff7fffff ;  /* 0xff7fffff00000802 */ /* 0x000fe20000000f00 */
        /* <DEDUP_REMOVED lines=19> */
.L_x_1430:
[----:B------:R0:W-:Y:S02]  /*1a20*/  STS [R7.X4+0x60], R0 ;  /* 0x0000600007007388 */ /* 0x0001e40000004800 */
.L_x_1429:
[----:B------:R-:W-:Y:S02]  /*1a30*/  WARPSYNC 0xffffffff ;  /* 0xffffffff00007948 */ /* 0x000fe40003800000 */
[----:B------:R-:W-:Y:S01]  /*1a40*/  UIADD3 UR4, UR42, 0xf, -UR45 ;  /* 0x0000000f2a047890 */ /* 0x000fe2000fffe82d */
[----:B------:R-:W-:Y:S01]  /*1a50*/  LEA.HI R3, R2, R2, RZ, 0x1 ;  /* 0x0000000202037211 */ /* 0x000fe200078f08ff */
[----:B------:R-:W-:Y:S02]  /*1a60*/  BAR.SYNC.DEFER_BLOCKING 0x0 ;  /* 0x0000000000007b1d */ /* 0x000fe40000010000 */
[----:B------:R-:W-:Y:S01]  /*1a70*/  USHF.R.S32.HI UR5, URZ, 0x1f, UR4 ;  /* 0x0000001f3f057899 */ /* 0x000fe20008011404 */
[----:B------:R-:W-:-:S03]  /*1a80*/  LEA.HI.SX32 R5, R3, UR45, 0x1f ;  /* 0x0000002d03057c11 */ /* 0x000fc6000f8ffaff */
        /* <DEDUP_REMOVED lines=9> */
[----:B------:R-:W-:Y:S01]  /*1b20*/  LOP3.LUT R3, R3, 0x3ffffffe, RZ, 0xc0, !PT ;  /* 0x3ffffffe03037812 */ /* 0x000fe200078ec0ff */
[----:B------:R-:W-:Y:S02]  /*1b30*/  IMAD.U32 R4, RZ, RZ, UR46 ;  /* 0x0000002eff047e24 */ /* 0x000fe4000f8e00ff */
[----:B------:R-:W-:Y:S02]  /*1b40*/  IMAD.MOV.U32 R22, RZ, RZ, c[0x0][0x1e8] ;  /* 0x00007a00ff167624 */ /* 0x000fe400078e00ff */
[----:B------:R-:W-:Y:S02]  /*1b50*/  IMAD.IADD R14, R2, 0x1, -R3 ;  /* 0x00000001020e7824 */ /* 0x000fe400078e0a03 */
[----:B------:R-:W-:Y:S01]  /*1b60*/  IMAD.U32 R16, RZ, RZ, UR49 ;  /* 0x00000031ff107e24 */ /* 0x000fe2000f8e00ff */
[----:B------:R-:W-:Y:S01]  /*1b70*/  IADD3 R22, R22, c[0x0][0x210], RZ ;  /* 0x0000840016167a10 */ /* 0x000fe20007ffe0ff */
[----:B------:R-:W-:Y:S01]  /*1b80*/  IMAD.SHL.U32 R3, R14, 0x4, RZ ;  /* 0x000000040e037824 */ /* 0x000fe200078e00ff */
[----:B0-----:R-:W0:Y:S01]  /*1b90*/  LDS.64 R6, [R14.X8+0x20] ;  /* 0x000020000e067984 */ /* 0x001e220000008a00 */
[----:B------:R-:W-:-:S02]  /*1ba0*/  IMAD.MOV.U32 R17, RZ, RZ, c[0x0][0x220] ;  /* 0x00008800ff117624 */ /* 0x000fc400078e00ff */
[----:B------:R-:W-:Y:S01]  /*1bb0*/  IMAD R3, R4, c[0x0][0x1d4], R3 ;  /* 0x0000750004037a24 */ /* 0x000fe200078e0203 */
[----:B------:R-:W4:Y:S01]  /*1bc0*/  LDS.64 R8, [R14.X8+0x30] ;  /* 0x000030000e087984 */ /* 0x000f220000008a00 */
[----:B------:R-:W-:Y:S02]  /*1bd0*/  IMAD.MOV.U32 R15, RZ, RZ, 0x2 ;  /* 0x00000002ff0f7424 */ /* 0x000fe400078e00ff */
[----:B---3--:R-:W-:Y:S01]  /*1be0*/  IMAD.U32 R18, RZ, RZ, UR49 ;  /* 0x00000031ff127e24 */ /* 0x008fe2000f8e00ff */
[----:B------:R-:W3:Y:S01]  /*1bf0*/  LDS.64 R10, [R14.X8+0x40] ;  /* 0x000040000e0a7984 */ /* 0x000ee20000008a00 */
[----:B------:R-:W-:Y:S01]  /*1c00*/  IMAD R4, R16, R17, UR42 ;  /* 0x0000002a10047e24 */ /* 0x000fe2000f8e0211 */
[----:B------:R-:W-:Y:S02]  /*1c10*/  SHF.R.S32.HI R34, RZ, 0x1f, R3 ;  /* 0x0000001fff227819 */ /* 0x000fe40000011403 */
[----:B------:R5:W2:Y:S02]  /*1c20*/  LDS.64 R12, [R14.X8+0x50] ;  /* 0x000050000e0c7984 */ /* 0x000aa40000008a00 */
[----:B-----5:R-:W-:-:S04]  /*1c30*/  IMAD.WIDE R14, R15, R18, c[0x0][0x228] ;  /* 0x00008a000f0e7625 */ /* 0x020fc800078e0212 */
.L_x_1436:
[----:B------:R-:W-:Y:S01]  /*1c40*/  IABS R28, c[0x0][0x1d4] ;  /* 0x00007500001c7a13 */ /* 0x000fe20000000000 */
[----:B------:R-:W-:Y:S01]  /*1c50*/  IMAD.MOV.U32 R26, RZ, RZ, RZ ;  /* 0x000000ffff1a7224 */ /* 0x000fe200078e00ff */
[----:B------:R-:W-:-:S02]  /*1c60*/  IABS R30, R5 ;  /* 0x00000005001e7213 */ /* 0x000fc40000000000 */
[----:B------:R-:W5:Y:S01]  /*1c70*/  I2F.RP R29, R28 ;  /* 0x0000001c001d7306 */ /* 0x000f620000209400 */
[----:B------:R-:W-:Y:S02]  /*1c80*/  ISETP.GE.AND P1, PT, R5, RZ, PT ;  /* 0x000000ff0500720c */ /* 0x000fe40003f26270 */
[----:B------:R-:W-:-:S05]  /*1c90*/  ISETP.NE.AND P2, PT, RZ, c[0x0][0x1d4], PT ;  /* 0x00007500ff007a0c */ /* 0x000fca0003f45270 */
[----:B-----5:R-:W5:Y:S02]  /*1ca0*/  MUFU.RCP R29, R29 ;  /* 0x0000001d001d7308 */ /* 0x020f640000001000 */
[----:B-----5:R-:W-:-:S06]  /*1cb0*/  IADD3 R31, R29, 0xffffffe, RZ ;  /* 0x0ffffffe1d1f7810 */ /* 0x020fcc0007ffe0ff */
[----:B------:R-:W5:Y:S02]  /*1cc0*/  F2I.FTZ.U32.TRUNC.NTZ R27, R31 ;  /* 0x0000001f001b7305 */ /* 0x000f64000021f000 */
[----:B-----5:R-:W-:-:S04]  /*1cd0*/  IMAD.MOV R33, RZ, RZ, -R27 ;  /* 0x000000ffff217224 */ /* 0x020fc800078e0a1b */
[----:B------:R-:W-:-:S04]  /*1ce0*/  IMAD R33, R33, R28, RZ ;  /* 0x0000001c21217224 */ /* 0x000fc800078e02ff */
        /* <DEDUP_REMOVED lines=10> */
[----:B------:R-:W-:Y:S02]  /*1d90*/  @!P2 LOP3.LUT R30, RZ, c[0x0][0x1d4], RZ, 0x33, !PT ;  /* 0x00007500ff1eaa12 */ /* 0x000fe400078e33ff */
[----:B------:R-:W-:Y:S02]  /*1da0*/  ISETP.GE.AND P1, PT, R5, UR42, PT ;  /* 0x0000002a05007c0c */ /* 0x000fe4000bf26270 */
[----:B------:R-:W-:-:S04]  /*1db0*/  IADD3 R26, P0, R30, UR47, RZ ;  /* 0x0000002f1e1a7c10 */ /* 0x000fc8000ff1e0ff */
[----:B------:R-:W-:Y:S02]  /*1dc0*/  LEA.HI.X.SX32 R27, R30, UR48, 0x1, P0 ;  /* 0x000000301e1b7c11 */ /* 0x000fe400080f0eff */
[----:B------:R-:W-:-:S04]  /*1dd0*/  LEA R28, P0, R26, c[0x0][0x1a8], 0x2 ;  /* 0x00006a001a1c7a11 */ /* 0x000fc800078010ff */
[----:B------:R-:W-:-:S05]  /*1de0*/  LEA.HI.X R29, R26, c[0x0][0x1ac], R27, 0x2, P0 ;  /* 0x00006b001a1d7a11 */ /* 0x000fca00000f141b */
[----:B------:R-:W5:Y:S04]  /*1df0*/  @!P1 LDG.E R26, [R28.64] ;  /* 0x000000241c1a9981 */ /* 0x000f68000c1e1900 */
[----:B----4-:R-:W4:Y:S01]  /*1e00*/  @!P1 LDG.E R31, [R28.64] ;  /* 0x000000241c1f9981 */ /* 0x010f22000c1e1900 */
[----:B------:R-:W-:Y:S01]  /*1e10*/  ISETP.NE.U32.AND P0, PT, RZ, c[0x0][0x200], PT ;  /* 0x00008000ff007a0c */ /* 0x000fe20003f05070 */
[C---:B------:R-:W-:Y:S02]  /*1e20*/  @!P1 IMAD.SHL.U32 R27, R30.reuse, 0x8, RZ ;  /* 0x000000081e1b9824 */ /* 0x040fe400078e00ff */
[----:B------:R-:W-:Y:S01]  /*1e30*/  IMAD.U32 R36, RZ, RZ, UR47 ;  /* 0x0000002fff247e24 */ /* 0x000fe2000f8e00ff */
[----:B------:R-:W-:Y:S02]  /*1e40*/  ISETP.NE.AND.EX P0, PT, RZ, c[0x0][0x204], PT, P0 ;  /* 0x00008100ff007a0c */ /* 0x000fe40003f05300 */
[----:B------:R-:W-:-:S05]  /*1e50*/  IADD3 R35, R30, c[0x0][0x1d4], RZ ;  /* 0x000075001e237a10 */ /* 0x000fca0007ffe0ff */
[----:B------:R-:W-:Y:S02]  /*1e60*/  @!P1 IMAD.SHL.U32 R30, R35, 0x8, RZ ;  /* 0x00000008231e9824 */ /* 0x000fe400078e00ff */
[----:B-----5:R-:W-:-:S04]  /*1e70*/  @!P1 IMAD R26, R26, c[0x0][0x1d8], RZ ;  /* 0x000076001a1a9a24 */ /* 0x020fc800078e02ff */
[----:B------:R-:W-:-:S04]  /*1e80*/  @!P1 IMAD.SHL.U32 R26, R26, 0x20, RZ ;  /* 0x000000201a1a9824 */ /* 0x000fc800078e00ff */
[----:B------:R-:W-:Y:S01]  /*1e90*/  @!P1 IMAD R32, R26, c[0x0][0x1d4], R27 ;  /* 0x000075001a209a24 */ /* 0x000fe200078e021b */
[----:B------:R-:W-:Y:S01]  /*1ea0*/  @P0 IADD3 R26, P2, P3, R5, c[0x0][0x200], R36 ;  /* 0x00008000051a0a10 */ /* 0x000fe20007b5e024 */
[----:B------:R-:W-:Y:S01]  /*1eb0*/  IMAD.U32 R36, RZ, RZ, UR48 ;  /* 0x00000030ff247e24 */ /* 0x000fe2000f8e00ff */
[----:B------:R-:W-:Y:S01]  /*1ec0*/  @P0 SHF.R.S32.HI R27, RZ, 0x1f, R5 ;  /* 0x0000001fff1b0819 */ /* 0x000fe20000011405 */
[----:B----4-:R-:W-:-:S03]  /*1ed0*/  @!P1 IMAD R31, R31, c[0x0][0x1d8], RZ ;  /* 0x000076001f1f9a24 */ /* 0x010fc600078e02ff */
[----:B------:R-:W-:Y:S01]  /*1ee0*/  @P0 IADD3.X R27, R27, c[0x0][0x204], R36, P2, P3 ;  /* 0x000081001b1b0a10 */ /* 0x000fe200017e6424 */
[----:B------:R-:W-:Y:S01]  /*1ef0*/  @!P1 IMAD.SHL.U32 R31, R31, 0x20, RZ ;  /* 0x000000201f1f9824 */ /* 0x000fe200078e00ff */
[----:B------:R-:W-:-:S03]  /*1f00*/  @!P1 IADD3 R33, P2, R3, R32, RZ ;  /* 0x0000002003219210 */ /* 0x000fc60007f5e0ff */
[----:B------:R-:W-:Y:S01]  /*1f10*/  @!P1 IMAD R30, R31, c[0x0][0x1d4], R30 ;  /* 0x000075001f1e9a24 */ /* 0x000fe200078e021e */
[----:B------:R-:W-:Y:S01]  /*1f20*/  @!P1 LEA.HI.X.SX32 R36, R32, R34, 0x1, P2 ;  /* 0x0000002220249211 */ /* 0x000fe200010f0eff */
[----:B------:R4:W5:Y:S01]  /*1f30*/  @P0 LDG.E.U8 R26, [R26.64] ;  /* 0x000000241a1a0981 */ /* 0x000962000c1e1100 */
[----:B------:R-:W-:-:S04]  /*1f40*/  @!P1 LEA R32, P2, R33, c[0x0][0x198], 0x1 ;  /* 0x0000660021209a11 */ /* 0x000fc800078408ff */
[----:B------:R-:W-:Y:S02]  /*1f50*/  @!P1 LEA.HI.X R33, R33, c[0x0][0x19c], R36, 0x1, P2 ;  /* 0x0000670021219a11 */ /* 0x000fe400010f0c24 */
[----:B------:R-:W-:-:S03]  /*1f60*/  @!P1 IADD3 R31, P2, R3, R30, RZ ;  /* 0x0000001e031f9210 */ /* 0x000fc60007f5e0ff */
[----:B------:R3:W4:Y:S01]  /*1f70*/  @!P1 LDG.E.64 R16, [R32.64] ;  /* 0x0000002420109981 */ /* 0x000722000c1e1b00 */
[----:B------:R-:W-:Y:S02]  /*1f80*/  @!P1 LEA.HI.X.SX32 R36, R30, R34, 0x1, P2 ;  /* 0x000000221e249211 */ /* 0x000fe400010f0eff */
[----:B------:R-:W-:-:S04]  /*1f90*/  @!P1 LEA R30, P2, R31, c[0x0][0x198], 0x1 ;  /* 0x000066001f1e9a11 */ /* 0x000fc800078408ff */
[----:B------:R-:W-:Y:S02]  /*1fa0*/  @!P1 LEA.HI.X R31, R31, c[0x0][0x19c], R36, 0x1, P2 ;  /* 0x000067001f1f9a11 */ /* 0x000fe400010f0c24 */
[----:B--2---:R-:W2:Y:S04]  /*1fb0*/  @!P1 LDG.E R36, [R28.64] ;  /* 0x000000241c249981 */ /* 0x004ea8000c1e1900 */
[----:B---3--:R-:W3:Y:S01]  /*1fc0*/  @!P1 LDG.E R32, [R28.64] ;  /* 0x000000241c209981 */ /* 0x008ee2000c1e1900 */
[----:B------:R-:W-:-:S03]  /*1fd0*/  IADD3 R35, R35, c[0x0][0x1d4], RZ ;  /* 0x0000750023237a10 */ /* 0x000fc60007ffe0ff */
[----:B------:R-:W4:Y:S01]  /*1fe0*/  @!P1 LDG.E.64 R18, [R30.64] ;  /* 0x000000241e129981 */ /* 0x000f22000c1e1b00 */
[C---:B------:R-:W-:Y:S02]  /*1ff0*/  @!P1 SHF.L.U32 R33, R35.reuse, 0x3, RZ ;  /* 0x0000000323219819 */ /* 0x040fe400000006ff */
[----:B------:R-:W-:Y:S01]  /*2000*/  IADD3 R35, R35, c[0x0][0x1d4], RZ ;  /* 0x0000750023237a10 */ /* 0x000fe20007ffe0ff */
[----:B--2---:R-:W-:-:S04]  /*2010*/  @!P1 IMAD R36, R36, c[0x0][0x1d8], RZ ;  /* 0x0000760024249a24 */ /* 0x004fc800078e02ff */
[----:B------:R-:W-:Y:S02]  /*2020*/  @!P1 IMAD.SHL.U32 R36, R36, 0x20, RZ ;  /* 0x0000002024249824 */ /* 0x000fe400078e00ff */
[----:B---3--:R-:W-:Y:S02]  /*2030*/  @!P1 IMAD R37, R32, c[0x0][0x1d8], RZ ;  /* 0x0000760020259a24 */ /* 0x008fe400078e02ff */
[----:B------:R-:W-:Y:S02]  /*2040*/  @!P1 IMAD R33, R36, c[0x0][0x1d4], R33 ;  /* 0x0000750024219a24 */ /* 0x000fe400078e0221 */
[----:B------:R-:W-:Y:S02]  /*2050*/  @!P1 IMAD.SHL.U32 R32, R35, 0x8, RZ ;  /* 0x0000000823209824 */ /* 0x000fe400078e00ff */
[----:B------:R-:W-:Y:S01]  /*2060*/  @!P1 IMAD.SHL.U32 R37, R37, 0x20, RZ ;  /* 0x0000002025259824 */ /* 0x000fe200078e00ff */
[----:B------:R-:W-:-:S03]  /*2070*/  @!P1 IADD3 R29, P2, R3, R33, RZ ;  /* 0x00000021031d9210 */ /* 0x000fc60007f5e0ff */
[----:B------:R-:W-:Y:S01]  /*2080*/  @!P1 IMAD R32, R37, c[0x0][0x1d4], R32 ;  /* 0x0000750025209a24 */ /* 0x000fe200078e0220 */
[----:B------:R-:W-:Y:S02]  /*2090*/  @!P1 LEA.HI.X.SX32 R36, R33, R34, 0x1, P2 ;  /* 0x0000002221249211 */ /* 0x000fe400010f0eff */
[----:B------:R-:W-:Y:S02]  /*20a0*/  @!P1 LEA R28, P2, R29, c[0x0][0x198], 0x1 ;  /* 0x000066001d1c9a11 */ /* 0x000fe400078408ff */
[----:B------:R-:W-:Y:S02]  /*20b0*/  @!P1 IADD3 R33, P3, R3, R32, RZ ;  /* 0x0000002003219210 */ /* 0x000fe40007f7e0ff */
[----:B------:R-:W-:Y:S02]  /*20c0*/  @!P1 LEA.HI.X R29, R29, c[0x0][0x19c], R36, 0x1, P2 ;  /* 0x000067001d1d9a11 */ /* 0x000fe400010f0c24 */
[----:B------:R-:W-:Y:S02]  /*20d0*/  @!P1 LEA.HI.X.SX32 R36, R32, R34, 0x1, P3 ;  /* 0x0000002220249211 */ /* 0x000fe400018f0eff */
[C---:B------:R-:W-:Y:S01]  /*20e0*/  @!P1 LEA R32, P2, R33.reuse, c[0x0][0x198], 0x1 ;  /* 0x0000660021209a11 */ /* 0x040fe200078408ff */
[----:B------:R2:W3:Y:S03]  /*20f0*/  @!P1 LDG.E.64 R20, [R28.64] ;  /* 0x000000241c149981 */ /* 0x0004e6000c1e1b00 */
[----:B------:R-:W-:-:S05]  /*2100*/  @!P1 LEA.HI.X R33, R33, c[0x0][0x19c], R36, 0x1, P2 ;  /* 0x0000670021219a11 */ /* 0x000fca00010f0c24 */
[----:B------:R-:W3:Y:S01]  /*2110*/  @!P1 LDG.E.64 R24, [R32.64] ;  /* 0x0000002420189981 */ /* 0x000ee2000c1e1b00 */
[----:B0---4-:R-:W-:Y:S01]  /*2120*/  HMUL2 R27, R6, R16 ;  /* 0x00000010061b7232 */ /* 0x011fe20000000000 */
[----:B--2---:R-:W-:-:S05]  /*2130*/  HFMA2.MMA R29, R7, R17, -RZ ;  /* 0x00000011071d7235 */ /* 0x004fca00001000ff */
[----:B------:R-:W-:-:S05]  /*2140*/  HFMA2.MMA R27, R8, R18, R27 ;  /* 0x00000012081b7235 */ /* 0x000fca000000001b */
[----:B------:R-:W-:Y:S01]  /*2150*/  HFMA2 R29, R9, R19, R29 ;  /* 0x00000013091d7231 */ /* 0x000fe2000000001d */
[----:B-----5:R-:W-:Y:S01]  /*2160*/  ISETP.NE.AND P0, PT, R26, RZ, P0 ;  /* 0x000000ff1a00720c */ /* 0x020fe20000705270 */
[----:B---3--:R-:W-:Y:S02]  /*2170*/  HFMA2.MMA R27, R10, R20, R27 ;  /* 0x000000140a1b7235 */ /* 0x008fe4000000001b */
[----:B------:R-:W-:-:S04]  /*2180*/  HFMA2 R29, R11, R21, R29 ;  /* 0x000000150b1d7231 */ /* 0x000fc8000000001d */
[----:B------:R-:W-:Y:S01]  /*2190*/  HFMA2.MMA R27, R12, R24, R27 ;  /* 0x000000180c1b7235 */ /* 0x000fe2000000001b */
[----:B------:R-:W-:-:S09]  /*21a0*/  HFMA2 R29, R13, R25, R29 ;  /* 0x000000190d1d7231 */ /* 0x000fd2000000001d */
[----:B------:R-:W-:-:S05]  /*21b0*/  HADD2 R27, R27, R29 ;  /* 0x0000001d1b1b7230 */ /* 0x000fca0000000000 */
[--C-:B------:R-:W-:Y:S02]  /*21c0*/  HADD2.F32 R26, -RZ, R27.reuse.H0_H0 ;  /* 0x2000001bff1a7230 */ /* 0x100fe40000004100 */
[----:B------:R-:W-:-:S05]  /*21d0*/  HADD2.F32 R27, -RZ, R27.H1_H1 ;  /* 0x3000001bff1b7230 */ /* 0x000fca0000004100 */
[----:B------:R-:W-:Y:S01]  /*21e0*/  FADD.FTZ R31, R26, R27 ;  /* 0x0000001b1a1f7221 */ /* 0x000fe20000010000 */
[----:B------:R-:W-:Y:S05]  /*21f0*/  BRA.DIV ~URZ, `(.L_x_1433) ;  /* 0x000036e27f007947 */ /* 0x000fea000b800000 */
[----:B------:R0:W2:Y:S02]  /*2200*/  SHFL.BFLY PT, R29, R31, 0x1, 0x1f ;  /* 0x0c201f001f1d7f89 */ /* 0x0000a400000e0000 */
.L_x_1491:
[----:B------:R-:W-:Y:S01]  /*2210*/  LOP3.LUT P1, RZ, R2, 0x1, RZ, 0xc0, !PT ;  /* 0x0000000102ff7812 */ /* 0x000fe2000782c0ff */
[----:B------:R-:W-:Y:S01]  /*2220*/  BSSY B1, `(.L_x_1434) ;  /* 0x0000019000017945 */ /* 0x000fe20003800000 */
[----:B--2---:R-:W-:Y:S02]  /*2230*/  FADD.FTZ R29, R31, R29 ;  /* 0x0000001d1f1d7221 */ /* 0x004fe40000010000 */
[----:B------:R-:W-:-:S13]  /*2240*/  ISETP.GE.OR P1, PT, R5, UR42, P1 ;  /* 0x0000002a05007c0c */ /* 0x000fda0008f26670 */
        /* <DEDUP_REMOVED lines=22> */
.L_x_1435:
[----:B------:R-:W-:Y:S05]  /*23b0*/  BSYNC B1 ;  /* 0x0000000000017941 */ /* 0x000fea0003800000 */
.L_x_1434:
[----:B------:R-:W-:-:S04]  /*23c0*/  IADD3 R5, R5, 0x40, RZ ;  /* 0x0000004005057810 */ /* 0x000fc80007ffe0ff */
[----:B------:R-:W-:-:S13]  /*23d0*/  ISETP.GE.AND P0, PT, R5, UR5, PT ;  /* 0x0000000505007c0c */ /* 0x000fda000bf06270 */
[----:B01----:R-:W-:Y:S05]  /*23e0*/  @!P0 BRA `(.L_x_1436) ;  /* 0xfffff85000008947 */ /* 0x003fea000383ffff */
.L_x_1432:
[----:B------:R-:W-:Y:S05]  /*23f0*/  BSYNC B0 ;  /* 0x0000000000007941 */ /* 0x000fea0003800000 */
.L_x_1431:
[----:B------:R-:W-:Y:S05]  /*2400*/  BRA.DIV ~URZ, `(.L_x_1437) ;  /* 0x000035327f007947 */ /* 0x000fea000b800000 */
[----:B------:R4:W0:Y:S02]  /*2410*/  SHFL.BFLY PT, R29, R0, 0x10, 0x1f ;  /* 0x0e001f00001d7f89 */ /* 0x00082400000e0000 */
.L_x_1492:
[----:B0-----:R-:W-:Y:S01]  /*2420*/  FMNMX.FTZ R31, R29, R0, !PT ;  /* 0x000000001d1f7209 */ /* 0x001fe20007810000 */
[----:B------:R-:W-:Y:S05]  /*2430*/  BRA.DIV ~URZ, `(.L_x_1438) ;  /* 0x000035727f007947 */ /* 0x000fea000b800000 */
[----:B----4-:R-:W0:Y:S02]  /*2440*/  SHFL.BFLY PT, R0, R31, 0x8, 0x1f ;  /* 0x0d001f001f007f89 */ /* 0x010e2400000e0000 */
[----:B0-----:R-:W-:-:S05]  /*2450*/  FMNMX.FTZ R0, R31, R0, !PT ;  /* 0x000000001f007209 */ /* 0x001fca0007810000 */
[----:B------:R-:W0:Y:S02]  /*2460*/  SHFL.BFLY PT, R3, R0, 0x4, 0x1f ;  /* 0x0c801f0000037f89 */ /* 0x000e2400000e0000 */
[----:B0-----:R-:W-:-:S05]  /*2470*/  FMNMX.FTZ R4, R0, R3, !PT ;  /* 0x0000000300047209 */ /* 0x001fca0007810000 */
[----:B------:R0:W4:Y:S02]  /*2480*/  SHFL.BFLY PT, R29, R4, 0x2, 0x1f ;  /* 0x0c401f00041d7f89 */ /* 0x00012400000e0000 */
.L_x_1493:
[----:B------:R-:W-:Y:S01]  /*2490*/  SHF.R.S32.HI R3, RZ, 0x1f, R2 ;  /* 0x0000001fff037819 */ /* 0x000fe20000011402 */
[----:B------:R-:W-:Y:S03]  /*24a0*/  WARPSYNC 0xffffffff ;  /* 0xffffffff00007948 */ /* 0x000fe60003800000 */
[----:B------:R-:W-:-:S04]  /*24b0*/  LEA.HI R0, R3, R2, RZ, 0x5 ;  /* 0x0000000203007211 */ /* 0x000fc800078f28ff */
        /* <DEDUP_REMOVED lines=14> */
[----:B----4-:R-:W0:Y:S02]  /*25a0*/  SHFL.BFLY PT, R0, R7, 0x1, 0x1f ;  /* 0x0c201f0007007f89 */ /* 0x010e2400000e0000 */
[----:B0-----:R-:W-:Y:S02]  /*25b0*/  FMNMX.FTZ R6, R7, R0, !PT ;  /* 0x0000000007067209 */ /* 0x001fe40007810000 */
[----:B------:R-:W-:-:S03]  /*25c0*/  IADD3 R0, R2, UR45, RZ ;  /* 0x0000002d02007c10 */ /* 0x000fc6000fffe0ff */
[----:B------:R0:W4:Y:S01]  /*25d0*/  SHFL.IDX PT, R9, R6, RZ, 0x1f ;  /* 0x00001fff06097589 */ /* 0x00012200000e0000 */
[----:B------:R-:W-:-:S13]  /*25e0*/  ISETP.GT.AND P1, PT, R0, UR42, PT ;  /* 0x0000002a00007c0c */ /* 0x000fda000bf24270 */
[----:B------:R-:W-:Y:S05]  /*25f0*/  @P1 BRA `(.L_x_1440) ;  /* 0x000001b000001947 */ /* 0x000fea0003800000 */
[----:B0-----:R-:W-:Y:S01]  /*2600*/  ISETP.NE.U32.AND P0, PT, RZ, c[0x0][0x200], PT ;  /* 0x00008000ff007a0c */ /* 0x001fe20003f05070 */
[----:B------:R-:W-:Y:S02]  /*2610*/  IMAD.MOV.U32 R8, RZ, RZ, RZ ;  /* 0x000000ffff087224 */ /* 0x000fe400078e00ff */
[----:B------:R-:W-:Y:S01]  /*2620*/  IMAD.MOV.U32 R6, RZ, RZ, R0 ;  /* 0x000000ffff067224 */ /* 0x000fe200078e0000 */
[----:B------:R-:W-:-:S08]  /*2630*/  ISETP.NE.AND.EX P0, PT, RZ, c[0x0][0x204], PT, P0 ;  /* 0x00008100ff007a0c */ /* 0x000fd00003f05300 */
.L_x_1444:
        /* <DEDUP_REMOVED lines=9> */
[----:B------:R-:W5:Y:S02]  /*26d0*/  LDG.E.U8 R4, [R4.64] ;  /* 0x0000002404047981 */ /* 0x000f64000c1e1100 */
[----:B-----5:R-:W-:-:S13]  /*26e0*/  ISETP.NE.AND P2, PT, R4, RZ, PT ;  /* 0x000000ff0400720c */ /* 0x020fda0003f45270 */
[----:B------:R-:W-:Y:S01]  /*26f0*/  @P2 IMAD.MOV.U32 R7, RZ, RZ, RZ ;  /* 0x000000ffff072224 */ /* 0x000fe200078e00ff */
[----:B------:R-:W-:Y:S05]  /*2700*/  @P2 BRA `(.L_x_1443) ;  /* 0x0000004000002947 */ /* 0x000fea0003800000 */
.L_x_1442:
[----:B------:R-:W0:Y:S02]  /*2710*/  LDS R4, [R10] ;  /* 0x000000000a047984 */ /* 0x000e240000000800 */
[----:B0---4-:R-:W-:-:S04]  /*2720*/  FADD.FTZ R4, -R9, R4 ;  /* 0x0000000409047221 */ /* 0x011fc80000010100 */
[----:B------:R-:W-:-:S04]  /*2730*/  FMUL.FTZ R4, R4, 1.4426950216293334961 ;  /* 0x3fb8aa3b04047820 */ /* 0x000fc80000410000 */
[----:B------:R0:W4:Y:S03]  /*2740*/  MUFU.EX2 R7, R4 ;  /* 0x0000000400077308 */ /* 0x0001260000000800 */
.L_x_1443:
[----:B------:R-:W-:Y:S05]  /*2750*/  BSYNC B1 ;  /* 0x0000000000017941 */ /* 0x000fea0003800000 */
.L_x_1441:
[----:B----4-:R4:W-:Y:S01]  /*2760*/  STS [R10], R7 ;  /* 0x000000070a007388 */ /* 0x0109e20000000800 */
[----:B------:R-:W-:Y:S01]  /*2770*/  IADD3 R6, R6, 0x80, RZ ;  /* 0x0000008006067810 */ /* 0x000fe20007ffe0ff */
[----:B------:R-:W-:-:S03]  /*2780*/  FADD.FTZ R8, R7, R8 ;  /* 0x0000000807087221 */ /* 0x000fc60000010000 */
[----:B------:R-:W-:-:S13]  /*2790*/  ISETP.GT.AND P2, PT, R6, UR42, PT ;  /* 0x0000002a06007c0c */ /* 0x000fda000bf44270 */
[----:B----4-:R-:W-:Y:S05]  /*27a0*/  @!P2 BRA `(.L_x_1444) ;  /* 0xfffffe900000a947 */ /* 0x010fea000383ffff */
.L_x_1440:
[----:B0-----:R-:W-:Y:S05]  /*27b0*/  BSYNC B0 ;  /* 0x0000000000007941 */ /* 0x001fea0003800000 */
.L_x_1439:
[----:B------:R-:W0:Y:S01]  /*27c0*/  SHFL.BFLY PT, R5, R8, 0x10, 0x1f ;  /* 0x0e001f0008057f89 */ /* 0x000e2200000e0000 */
        /* <DEDUP_REMOVED lines=9> */
[----:B0-----:R-:W-:Y:S01]  /*2860*/  FADD.FTZ R5, R5, R8 ;  /* 0x0000000805057221 */ /* 0x001fe20000010000 */
[----:B------:R-:W-:Y:S01]  /*2870*/  @!P0 SHF.R.U32.HI R8, RZ, 0x3, R2 ;  /* 0x00000003ff088819 */ /* 0x000fe20000011602 */
[----:B------:R-:W-:Y:S02]  /*2880*/  ULDC.U8 UR4, c[0x0][0x26c] ;  /* 0x00009b0000047ab9 */ /* 0x000fe40000000000 */
[----:B------:R-:W-:Y:S01]  /*2890*/  USHF.L.U32 UR5, UR5, 0x2, URZ ;  /* 0x0000000205057899 */ /* 0x000fe2000800063f */
[----:B------:R-:W0:Y:S01]  /*28a0*/  SHFL.BFLY PT, R4, R5, 0x8, 0x1f ;  /* 0x0d001f0005047f89 */ /* 0x000e2200000e0000 */
        /* <DEDUP_REMOVED lines=9> */
[----:B----4-:R-:W0:Y:S02]  /*2940*/  SHFL.BFLY PT, R9, R6, 0x1, 0x1f ;  /* 0x0c201f0006097f89 */ /* 0x010e2400000e0000 */
        /* <DEDUP_REMOVED lines=10> */
[----:B------:R0:W4:Y:S01]  /*29f0*/  SHFL.IDX PT, R4, R5, RZ, 0x1f ;  /* 0x00001fff05047589 */ /* 0x00012200000e0000 */
[----:B------:R-:W-:Y:S05]  /*2a00*/  @!P0 BRA `(.L_x_1445) ;  /* 0x0000009000008947 */ /* 0x000fea0003800000 */
[----:B------:R-:W5:Y:S01]  /*2a10*/  S2UR UR4, SR_CTAID.X ;  /* 0x00000000000479c3 */ /* 0x000f620000002500 */
[----:B------:R-:W-:-:S07]  /*2a20*/  ULDC UR8, c[0x0][0x1d8] ;  /* 0x0000760000087ab9 */ /* 0x000fce0000000800 */
[----:B------:R-:W5:Y:S02]  /*2a30*/  S2UR UR5, SR_CTAID.Y ;  /* 0x00000000000579c3 */ /* 0x000f640000002600 */
[----:B-----5:R-:W-:-:S03]  /*2a40*/  UIMAD UR4, UR5, UR8, UR4 ;  /* 0x00000008050472a4 */ /* 0x020fc6000f8e0204 */
[----:B------:R-:W-:Y:S02]  /*2a50*/  ULDC UR5, c[0x0][0x268] ;  /* 0x00009a0000057ab9 */ /* 0x000fe40000000800 */
[----:B------:R-:W-:-:S03]  /*2a60*/  UIMAD UR4, UR4, UR5, UR7 ;  /* 0x00000005040472a4 */ /* 0x000fc6000f8e0207 */
[----:B------:R-:W-:Y:S02]  /*2a70*/  ULDC UR5, c[0x0][0x1d4] ;  /* 0x0000750000057ab9 */ /* 0x000fe40000000800 */
[----:B------:R-:W-:-:S04]  /*2a80*/  UIMAD UR4, UR4, UR5, URZ ;  /* 0x00000005040472a4 */ /* 0x000fc8000f8e023f */
[----:B------:R-:W-:-:S06]  /*2a90*/  USHF.R.S32.HI UR5, URZ, 0x1f, UR4 ;  /* 0x0000001f3f057899 */ /* 0x000fcc0008011404 */
.L_x_1445:
[----:B------:R-:W-:Y:S01]  /*2aa0*/  BSSY B0, `(.L_x_1446) ;  /* 0x0000012000007945 */ /* 0x000fe20003800000 */
[----:B------:R-:W-:Y:S05]  /*2ab0*/  @P1 BRA `(.L_x_1447) ;  /* 0x0000010000001947 */ /* 0x000fea0003800000 */
[----:B----4-:R-:W-:-:S04]  /*2ac0*/  FADD.FTZ R4, R4, 9.9999999747524270788e-07 ;  /* 0x358637bd04047421 */ /* 0x010fc80000010000 */
[----:B------:R4:W0:Y:S03]  /*2ad0*/  MUFU.RCP R9, R4 ;  /* 0x0000000400097308 */ /* 0x0008260000001000 */
.L_x_1448:
[C---:B------:R-:W-:Y:S02]  /*2ae0*/  IADD3 R8, R0.reuse, -UR45, RZ ;  /* 0x8000002d00087c10 */ /* 0x040fe4000fffe0ff */
[----:B0-----:R-:W-:-:S03]  /*2af0*/  @P0 IADD3 R5, P1, R0, UR4, RZ ;  /* 0x0000000400050c10 */ /* 0x001fc6000ff3e0ff */
[----:B----4-:R-:W0:Y:S01]  /*2b00*/  LDS R4, [R8.X4+0x60] ;  /* 0x0000600008047984 */ /* 0x010e220000004800 */
[C---:B------:R-:W-:Y:S02]  /*2b10*/  @P0 LEA.HI.X.SX32 R6, R0.reuse, UR5, 0x1, P1 ;  /* 0x0000000500060c11 */ /* 0x040fe400088f0eff */
[----:B------:R-:W-:Y:S01]  /*2b20*/  IADD3 R0, R0, 0x80, RZ ;  /* 0x0000008000007810 */ /* 0x000fe20007ffe0ff */
[----:B0-----:R-:W-:Y:S01]  /*2b30*/  FMUL.FTZ R11, R4, R9 ;  /* 0x00000009040b7220 */ /* 0x001fe20000410000 */
[----:B------:R-:W-:-:S04]  /*2b40*/  @P0 LEA R4, P1, R5, c[0x0][0x260], 0x2 ;  /* 0x0000980005040a11 */ /* 0x000fc800078210ff */
[----:B------:R-:W-:Y:S02]  /*2b50*/  @P0 LEA.HI.X R5, R5, c[0x0][0x264], R6, 0x2, P1 ;  /* 0x0000990005050a11 */ /* 0x000fe400008f1406 */
[----:B------:R-:W-:Y:S02]  /*2b60*/  F2FP.PACK_AB R7, RZ, R11 ;  /* 0x0000000bff07723e */ /* 0x000fe400000000ff */
[----:B------:R-:W-:Y:S01]  /*2b70*/  LEA R6, R8, UR9, 0x1 ;  /* 0x0000000908067c11 */ /* 0x000fe2000f8e08ff */
[----:B------:R0:W-:Y:S01]  /*2b80*/  @P0 STG.E [R4.64], R11 ;  /* 0x0000000b04000986 */ /* 0x0001e2000c101924 */
[----:B------:R-:W-:-:S03]  /*2b90*/  ISETP.GT.AND P1, PT, R0, UR42, PT ;  /* 0x0000002a00007c0c */ /* 0x000fc6000bf24270 */
[----:B------:R0:W-:Y:S10]  /*2ba0*/  STS.U16 [R6], R7 ;  /* 0x0000000706007388 */ /* 0x0001f40000000400 */
[----:B0-----:R-:W-:Y:S05]  /*2bb0*/  @!P1 BRA `(.L_x_1448) ;  /* 0xffffff2000009947 */ /* 0x001fea000383ffff */
.L_x_1447:
[----:B------:R-:W-:Y:S05]  /*2bc0*/  BSYNC B0 ;  /* 0x0000000000007941 */ /* 0x000fea0003800000 */
.L_x_1446:
[----:B------:R-:W-:Y:S01]  /*2bd0*/  USHF.R.S32.HI UR4, URZ, 0x1f, UR42 ;  /* 0x0000001f3f047899 */ /* 0x000fe2000801142a */
[----:B------:R-:W-:Y:S01]  /*2be0*/  ISETP.NE.U32.AND P0, PT, RZ, c[0x0][0x190], PT ;  /* 0x00006400ff007a0c */ /* 0x000fe20003f05070 */
[----:B------:R-:W-:Y:S01]  /*2bf0*/  CS2R R10, SRZ ;  /* 0x00000000000a7805 */ /* 0x000fe2000001ff00 */
[----:B------:R-:W-:Y:S01]  /*2c00*/  LEA.HI R3, R3, R2, RZ, 0x2 ;  /* 0x0000000203037211 */ /* 0x000fe200078f10ff */
[----:B------:R-:W-:Y:S01]  /*2c10*/  ULEA.HI UR4, UR4, UR42, URZ, 0x5 ;  /* 0x0000002a04047291 */ /* 0x000fe2000f8f283f */
[----:B------:R-:W-:Y:S01]  /*2c20*/  ISETP.NE.AND.EX P0, PT, RZ, c[0x0][0x194], PT, P0 ;  /* 0x00006500ff007a0c */ /* 0x000fe20003f05300 */
[----:B------:R-:W-:Y:S01]  /*2c30*/  CS2R R8, SRZ ;  /* 0x0000000000087805 */ /* 0x000fe2000001ff00 */
[----:B------:R-:W-:Y:S01]  /*2c40*/  SHF.R.S32.HI R25, RZ, 0x2, R3 ;  /* 0x00000002ff197819 */ /* 0x000fe20000011403 */
[----:B------:R-:W-:Y:S01]  /*2c50*/  ULOP3.LUT UR4, UR4, 0xffffffe0, URZ, 0xc0, !UPT ;  /* 0xffffffe004047892 */ /* 0x000fe2000f8ec03f */
[----:B------:R-:W-:-:S03]  /*2c60*/  LOP3.LUT R3, R3, 0x1ffffffc, RZ, 0xc0, !PT ;  /* 0x1ffffffc03037812 */ /* 0x000fc600078ec0ff */
[----:B------:R-:W-:Y:S02]  /*2c70*/  UIADD3 UR4, -UR4, UR42, URZ ;  /* 0x0000002a04047290 */ /* 0x000fe4000fffe13f */
[----:B------:R-:W-:Y:S01]  /*2c80*/  ULDC UR5, c[0x0][0x1d4] ;  /* 0x0000750000057ab9 */ /* 0x000fe20000000800 */
[----:B------:R-:W-:-:S03]  /*2c90*/  IMAD.IADD R0, R2, 0x1, -R3 ;  /* 0x0000000102007824 */ /* 0x000fc600078e0a03 */
[C---:B------:R-:W-:Y:S01]  /*2ca0*/  ISETP.NE.OR P0, PT, R25.reuse, UR4, !P0 ;  /* 0x0000000419007c0c */ /* 0x040fe2000c705670 */
[----:B------:R-:W-:Y:S01]  /*2cb0*/  UISETP.LT.AND UP0, UPT, UR42, UR5, UPT ;  /* 0x000000052a00728c */ /* 0x000fe2000bf01270 */
[----:B------:R-:W-:Y:S01]  /*2cc0*/  IADD3 R27, R25, UR45, RZ ;  /* 0x0000002d191b7c10 */ /* 0x000fe2000fffe0ff */
[----:B------:R-:W-:-:S10]  /*2cd0*/  IMAD.SHL.U32 R0, R0, 0x8, RZ ;  /* 0x0000000800007824 */ /* 0x000fd400078e00ff */
[----:B0-----:R-:W0:Y:S01]  /*2ce0*/  @!P0 S2R R5, SR_CTAID.X ;  /* 0x0000000000058919 */ /* 0x001e220000002500 */
[----:B------:R-:W-:Y:S01]  /*2cf0*/  USEL UR5, UR42, UR5, UP0 ;  /* 0x000000052a057287 */ /* 0x000fe20008000000 */
[----:B------:R-:W-:-:S05]  /*2d00*/  @!P0 IMAD.MOV.U32 R3, RZ, RZ, 0x2 ;  /* 0x00000002ff038424 */ /* 0x000fca00078e00ff */
[----:B------:R-:W-:Y:S01]  /*2d10*/  ISETP.GE.AND P1, PT, R27, UR5, PT ;  /* 0x000000051b007c0c */ /* 0x000fe2000bf26270 */
[----:B------:R-:W-:Y:S01]  /*2d20*/  IMAD.U32 R7, RZ, RZ, UR46 ;  /* 0x0000002eff077e24 */ /* 0x000fe2000f8e00ff */
[----:B------:R-:W-:Y:S03]  /*2d30*/  BSSY B0, `(.L_x_1449) ;  /* 0x0000089000007945 */ /* 0x000fe60003800000 */
[--C-:B------:R-:W-:Y:S02]  /*2d40*/  IMAD R26, R7, c[0x0][0x1d4], R0.reuse ;  /* 0x00007500071a7a24 */ /* 0x100fe400078e0200 */
[----:B0---4-:R-:W-:-:S04]  /*2d50*/  @!P0 IMAD R4, R5, 0x20, R0 ;  /* 0x0000002005048824 */ /* 0x011fc800078e0200 */
[----:B------:R-:W-:Y:S01]  /*2d60*/  @!P0 IMAD.WIDE R4, R4, R3, c[0x0][0x190] ;  /* 0x0000640004048625 */ /* 0x000fe200078e0203 */
[----:B------:R-:W-:-:S04]  /*2d70*/  CS2R R20, SRZ ;  /* 0x0000000000147805 */ /* 0x000fc8000001ff00 */
[----:B------:R0:W5:Y:S04]  /*2d80*/  @!P0 LDG.E.128 R8, [R4.64] ;  /* 0x0000002404088981 */ /* 0x000168000c1e1d00 */
[----:B------:R-:W-:Y:S01]  /*2d90*/  BAR.SYNC.DEFER_BLOCKING 0x0 ;  /* 0x0000000000007b1d */ /* 0x000fe20000010000 */
[C---:B------:R-:W-:Y:S01]  /*2da0*/  ISETP.NE.AND P0, PT, R25.reuse, UR4, PT ;  /* 0x0000000419007c0c */ /* 0x040fe2000bf05270 */
[----:B------:R-:W-:Y:S01]  /*2db0*/  IMAD.MOV.U32 R3, RZ, RZ, RZ ;  /* 0x000000ffff037224 */ /* 0x000fe200078e00ff */
[----:B------:R-:W-:Y:S01]  /*2dc0*/  CS2R R6, SRZ ;  /* 0x0000000000067805 */ /* 0x000fe2000001ff00 */
[----:B------:R-:W-:Y:S01]  /*2dd0*/  IMAD.MOV.U32 R22, RZ, RZ, RZ ;  /* 0x000000ffff167224 */ /* 0x000fe200078e00ff */
[----:B------:R-:W-:Y:S01]  /*2de0*/  SHF.R.S32.HI R24, RZ, 0x1f, R26 ;  /* 0x0000001fff187819 */ /* 0x000fe2000001141a */
[----:B0-----:R-:W-:Y:S01]  /*2df0*/  CS2R R4, SRZ ;  /* 0x0000000000047805 */ /* 0x001fe2000001ff00 */
[----:B------:R-:W-:Y:S01]  /*2e00*/  LEA R28, R25, UR9, 0x1 ;  /* 0x00000009191c7c11 */ /* 0x000fe2000f8e08ff */
[----:B------:R-:W-:Y:S05]  /*2e10*/  @P1 BRA `(.L_x_1450) ;  /* 0x000007a000001947 */ /* 0x000fea0003800000 */
[----:B------:R-:W-:Y:S01]  /*2e20*/  IMAD.U32 R4, RZ, RZ, UR45 ;  /* 0x0000002dff047e24 */ /* 0x000fe2000f8e00ff */
[----:B------:R-:W-:Y:S01]  /*2e30*/  ULOP3.LUT UR4, URZ, UR5, URZ, 0x33, !UPT ;  /* 0x000000053f047292 */ /* 0x000fe2000f8e333f */
[----:B------:R-:W-:Y:S01]  /*2e40*/  BSSY B1, `(.L_x_1451) ;  /* 0x000002c000017945 */ /* 0x000fe20003800000 */
[----:B------:R-:W-:Y:S01]  /*2e50*/  CS2R R6, SRZ ;  /* 0x0000000000067805 */ /* 0x000fe2000001ff00 */
[----:B------:R-:W-:Y:S01]  /*2e60*/  IMAD.MOV.U32 R30, RZ, RZ, R27 ;  /* 0x000000ffff1e7224 */ /* 0x000fe200078e001b */
[----:B------:R-:W-:Y:S01]  /*2e70*/  IADD3 R3, -R4, -0x2, -R25 ;  /* 0xfffffffe04037810 */ /* 0x000fe20007ffe919 */
[----:B------:R-:W-:Y:S01]  /*2e80*/  CS2R R20, SRZ ;  /* 0x0000000000147805 */ /* 0x000fe2000001ff00 */
[----:B------:R-:W-:Y:S01]  /*2e90*/  CS2R R4, SRZ ;  /* 0x0000000000047805 */ /* 0x000fe2000001ff00 */
[----:B------:R-:W-:Y:S01]  /*2ea0*/  IMAD.MOV.U32 R22, RZ, RZ, RZ ;  /* 0x000000ffff167224 */ /* 0x000fe200078e00ff */
[----:B------:R-:W-:-:S04]  /*2eb0*/  IADD3 R3, R3, -UR4, RZ ;  /* 0x8000000403037c10 */ /* 0x000fc8000fffe0ff */
[C---:B------:R-:W-:Y:S02]  /*2ec0*/  LOP3.LUT P1, RZ, R3.reuse, 0x20, RZ, 0xc0, !PT ;  /* 0x0000002003ff7812 */ /* 0x040fe4000782c0ff */
[----:B------:R-:W-:Y:S01]  /*2ed0*/  LOP3.LUT P2, RZ, R3, 0xffffffe0, RZ, 0xc0, !PT ;  /* 0xffffffe003ff7812 */ /* 0x000fe2000784c0ff */
[----:B------:R-:W-:-:S10]  /*2ee0*/  IMAD.MOV.U32 R3, RZ, RZ, RZ ;  /* 0x000000ffff037224 */ /* 0x000fd400078e00ff */
[----:B------:R-:W-:Y:S05]  /*2ef0*/  @P1 BRA `(.L_x_1452) ;  /* 0x0000020000001947 */ /* 0x000fea0003800000 */
[----:B------:R-:W-:-:S04]  /*2f00*/  IADD3 R3, P1, R27, UR47, RZ ;  /* 0x0000002f1b037c10 */ /* 0x000fc8000ff3e0ff */
[----:B------:R-:W-:Y:S02]  /*2f10*/  LEA.HI.X.SX32 R4, R27, UR48, 0x1, P1 ;  /* 0x000000301b047c11 */ /* 0x000fe400088f0eff */
[----:B------:R-:W-:-:S04]  /*2f20*/  LEA R12, P1, R3, c[0x0][0x1a8], 0x2 ;  /* 0x00006a00030c7a11 */ /* 0x000fc800078210ff */
[----:B------:R-:W-:-:S05]  /*2f30*/  LEA.HI.X R13, R3, c[0x0][0x1ac], R4, 0x2, P1 ;  /* 0x00006b00030d7a11 */ /* 0x000fca00008f1404 */
[----:B------:R-:W4:Y:S02]  /*2f40*/  LDG.E R12, [R12.64] ;  /* 0x000000240c0c7981 */ /* 0x000f24000c1e1900 */
[----:B----4-:R-:W-:-:S04]  /*2f50*/  IMAD R4, R12, c[0x0][0x1d8], RZ ;  /* 0x000076000c047a24 */ /* 0x010fc800078e02ff */
[----:B------:R-:W-:-:S04]  /*2f60*/  IMAD R4, R4, c[0x0][0x1d4], R27 ;  /* 0x0000750004047a24 */ /* 0x000fc800078e021b */
[----:B------:R-:W-:-:S05]  /*2f70*/  IMAD.SHL.U32 R3, R4, 0x20, RZ ;  /* 0x0000002004037824 */ /* 0x000fca00078e00ff */
[----:B------:R-:W-:-:S04]  /*2f80*/  IADD3 R5, P1, R26, R3, RZ ;  /* 0x000000031a057210 */ /* 0x000fc80007f3e0ff */
[----:B------:R-:W-:Y:S02]  /*2f90*/  LEA.HI.X.SX32 R6, R3, R24, 0x1, P1 ;  /* 0x0000001803067211 */ /* 0x000fe400008f0eff */
[C---:B------:R-:W-:Y:S01]  /*2fa0*/  LEA R4, P1, R5.reuse, c[0x0][0x1a0], 0x1 ;  /* 0x0000680005047a11 */ /* 0x040fe200078208ff */
[----:B------:R-:W0:Y:S03]  /*2fb0*/  LDS.U16 R3, [R28] ;  /* 0x000000001c037984 */ /* 0x000e260000000400 */
[----:B------:R-:W-:-:S06]  /*2fc0*/  LEA.HI.X R5, R5, c[0x0][0x1a4], R6, 0x1, P1 ;  /* 0x0000690005057a11 */ /* 0x000fcc00008f0c06 */
[----:B------:R-:W4:Y:S01]  /*2fd0*/  LDG.E.128 R4, [R4.64] ;  /* 0x0000002404047981 */ /* 0x000f22000c1e1d00 */
[----:B0-----:R-:W-:Y:S02]  /*2fe0*/  HADD2.F32 R3, -RZ, R3.H0_H0 ;  /* 0x20000003ff037230 */ /* 0x001fe40000004100 */
[----:B----4-:R-:W-:Y:S02]  /*2ff0*/  HADD2.F32 R22, -RZ, R6.H1_H1 ;  /* 0x30000006ff167230 */ /* 0x010fe40000004100 */
[--C-:B------:R-:W-:Y:S02]  /*3000*/  HADD2.F32 R12, -RZ, R4.reuse.H0_H0 ;  /* 0x20000004ff0c7230 */ /* 0x100fe40000004100 */
[----:B------:R-:W-:Y:S01]  /*3010*/  HADD2.F32 R14, -RZ, R4.H1_H1 ;  /* 0x30000004ff0e7230 */ /* 0x000fe20000004100 */
[C---:B------:R-:W-:Y:S01]  /*3020*/  FFMA.FTZ R21, R3.reuse, R22, RZ ;  /* 0x0000001603157223 */ /* 0x040fe200000100ff */
[--C-:B------:R-:W-:Y:S02]  /*3030*/  HADD2.F32 R16, -RZ, R5.reuse.H0_H0 ;  /* 0x20000005ff107230 */ /* 0x100fe40000004100 */
[----:B---3--:R-:W-:Y:S01]  /*3040*/  HADD2.F32 R18, -RZ, R5.H1_H1 ;  /* 0x30000005ff127230 */ /* 0x008fe20000004100 */
        /* <DEDUP_REMOVED lines=8> */
[----:B------:R-:W-:Y:S01]  /*30d0*/  FFMA.FTZ R22, R3, R30, RZ ;  /* 0x0000001e03167223 */ /* 0x000fe200000100ff */
[----:B------:R-:W-:Y:S01]  /*30e0*/  IADD3 R30, R27, 0x20, RZ ;  /* 0x000000201b1e7810 */ /* 0x000fe20007ffe0ff */
[----:B------:R-:W-:Y:S02]  /*30f0*/  FFMA.FTZ R3, R3, R32, RZ ;  /* 0x0000002003037223 */ /* 0x000fe400000100ff */
.L_x_1452:
[----:B------:R-:W-:Y:S05]  /*3100*/  BSYNC B1 ;  /* 0x0000000000017941 */ /* 0x000fea0003800000 */
.L_x_1451:
[----:B------:R-:W-:Y:S05]  /*3110*/  @!P2 BRA `(.L_x_1450) ;  /* 0x000004a00000a947 */ /* 0x000fea0003800000 */
[C---:B------:R-:W-:Y:S01]  /*3120*/  LEA R12, R30.reuse, UR6, 0x1 ;  /* 0x000000061e0c7c11 */ /* 0x040fe2000f8e08ff */
[----:B------:R-:W-:Y:S01]  /*3130*/  IMAD.U32 R13, RZ, RZ, UR45 ;  /* 0x0000002dff0d7e24 */ /* 0x000fe2000f8e00ff */
[----:B------:R-:W-:Y:S01]  /*3140*/  IADD3 R37, P1, R30, UR47, RZ ;  /* 0x0000002f1e257c10 */ /* 0x000fe2000ff3e0ff */
[----:B------:R-:W-:Y:S01]  /*3150*/  IMAD.MOV.U32 R35, RZ, RZ, c[0x0][0x1d8] ;  /* 0x00007600ff237624 */ /* 0x000fe200078e00ff */
[----:B------:R-:W-:Y:S01]  /*3160*/  IADD3 R12, R12, 0x40, RZ ;  /* 0x000000400c0c7810 */ /* 0x000fe20007ffe0ff */
[----:B------:R-:W-:Y:S01]  /*3170*/  IMAD.MOV.U32 R33, RZ, RZ, RZ ;  /* 0x000000ffff217224 */ /* 0x000fe200078e00ff */
[C---:B------:R-:W-:Y:S01]  /*3180*/  LEA.HI.X.SX32 R14, R30.reuse, UR48, 0x1, P1 ;  /* 0x000000301e0e7c11 */ /* 0x040fe200088f0eff */
[----:B------:R-:W-:Y:S01]  /*3190*/  IMAD R35, R35, c[0x0][0x1d4], RZ ;  /* 0x0000750023237a24 */ /* 0x000fe200078e02ff */
[----:B------:R-:W-:Y:S01]  /*31a0*/  LEA R36, P1, R37, c[0x0][0x1a8], 0x2 ;  /* 0x00006a0025247a11 */ /* 0x000fe200078210ff */
[----:B------:R-:W-:Y:S01]  /*31b0*/  IMAD R12, R13, -0x2, R12 ;  /* 0xfffffffe0d0c7824 */ /* 0x000fe200078e020c */
[----:B------:R-:W-:Y:S01]  /*31c0*/  SHF.L.U32 R32, R30, 0x5, RZ ;  /* 0x000000051e207819 */ /* 0x000fe200000006ff */
[----:B------:R-:W-:Y:S01]  /*31d0*/  IMAD.SHL.U32 R35, R35, 0x20, RZ ;  /* 0x0000002023237824 */ /* 0x000fe200078e00ff */
[----:B------:R-:W-:-:S02]  /*31e0*/  LEA.HI.X R37, R37, c[0x0][0x1ac], R14, 0x2, P1 ;  /* 0x00006b0025257a11 */ /* 0x000fc400008f140e */
[----:B------:R-:W-:Y:S02]  /*31f0*/  IADD3 R34, R32, 0x400, RZ ;  /* 0x0000040020227810 */ /* 0x000fe40007ffe0ff */
[----:B------:R-:W-:Y:S02]  /*3200*/  IADD3 R29, R12, 0x60, RZ ;  /* 0x000000600c1d7810 */ /* 0x000fe40007ffe0ff */
.L_x_1453:
[----:B------:R-:W4:Y:S04]  /*3210*/  LDG.E R12, [R36.64] ;  /* 0x00000024240c7981 */ /* 0x000f28000c1e1900 */
[----:B---3--:R-:W3:Y:S04]  /*3220*/  LDG.E R16, [R36.64+0x80] ;  /* 0x0000802424107981 */ /* 0x008ee8000c1e1900 */
[----:B------:R-:W0:Y:S01]  /*3230*/  LDS.U16 R31, [R29+-0x40] ;  /* 0xffffc0001d1f7984 */ /* 0x000e220000000400 */
[----:B----4-:R-:W-:-:S04]  /*3240*/  IMAD R12, R35, R12, R32 ;  /* 0x0000000c230c7224 */ /* 0x010fc800078e0220 */
[----:B------:R-:W-:-:S05]  /*3250*/  IMAD.IADD R13, R12, 0x1, R33 ;  /* 0x000000010c0d7824 */ /* 0x000fca00078e0221 */
[----:B------:R-:W-:-:S04]  /*3260*/  IADD3 R14, P1, R26, R13, RZ ;  /* 0x0000000d1a0e7210 */ /* 0x000fc80007f3e0ff */
[----:B------:R-:W-:Y:S02]  /*3270*/  LEA.HI.X.SX32 R13, R13, R24, 0x1, P1 ;  /* 0x000000180d0d7211 */ /* 0x000fe400008f0eff */
[----:B------:R-:W-:-:S04]  /*3280*/  LEA R12, P1, R14, c[0x0][0x1a0], 0x1 ;  /* 0x000068000e0c7a11 */ /* 0x000fc800078208ff */
[----:B------:R-:W-:-:S06]  /*3290*/  LEA.HI.X R13, R14, c[0x0][0x1a4], R13, 0x1, P1 ;  /* 0x000069000e0d7a11 */ /* 0x000fcc00008f0c0d */
[----:B------:R-:W4:Y:S01]  /*32a0*/  LDG.E.128 R12, [R12.64] ;  /* 0x000000240c0c7981 */ /* 0x000f22000c1e1d00 */
[----:B0-----:R-:W-:Y:S01]  /*32b0*/  HADD2.F32 R31, -RZ, R31.H0_H0 ;  /* 0x2000001fff1f7230 */ /* 0x001fe20000004100 */
[----:B---3--:R-:W-:Y:S01]  /*32c0*/  IMAD R16, R35, R16, R34 ;  /* 0x0000001023107224 */ /* 0x008fe200078e0222 */
[--C-:B----4-:R-:W-:Y:S02]  /*32d0*/  HADD2.F32 R17, -RZ, R12.reuse.H0_H0 ;  /* 0x2000000cff117230 */ /* 0x110fe40000004100 */
[----:B------:R-:W-:Y:S02]  /*32e0*/  HADD2.F32 R18, -RZ, R12.H1_H1 ;  /* 0x3000000cff127230 */ /* 0x000fe40000004100 */
[----:B------:R-:W-:Y:S01]  /*32f0*/  HADD2.F32 R12, -RZ, R14.H0_H0 ;  /* 0x2000000eff0c7230 */ /* 0x000fe20000004100 */
[C---:B------:R-:W-:Y:S01]  /*3300*/  FFMA.FTZ R6, R31.reuse, R17, R6 ;  /* 0x000000111f067223 */ /* 0x040fe20000010006 */
[--C-:B------:R-:W-:Y:S01]  /*3310*/  HADD2.F32 R17, -RZ, R13.reuse.H0_H0 ;  /* 0x2000000dff117230 */ /* 0x100fe20000004100 */
[----:B------:R-:W-:Y:S01]  /*3320*/  FFMA.FTZ R5, R31, R18, R5 ;  /* 0x000000121f057223 */ /* 0x000fe20000010005 */
[----:B------:R-:W-:Y:S01]  /*3330*/  HADD2.F32 R18, -RZ, R13.H1_H1 ;  /* 0x3000000dff127230 */ /* 0x000fe20000004100 */
[----:B------:R-:W-:-:S02]  /*3340*/  IMAD.IADD R13, R16, 0x1, R33 ;  /* 0x00000001100d7824 */ /* 0x000fc400078e0221 */
[----:B------:R-:W-:-:S03]  /*3350*/  FFMA.FTZ R20, R31, R12, R20 ;  /* 0x0000000c1f147223 */ /* 0x000fc60000010014 */
[----:B------:R-:W-:-:S04]  /*3360*/  IADD3 R12, P1, R26, R13, RZ ;  /* 0x0000000d1a0c7210 */ /* 0x000fc80007f3e0ff */
[----:B------:R-:W-:Y:S02]  /*3370*/  LEA.HI.X.SX32 R13, R13, R24, 0x1, P1 ;  /* 0x000000180d0d7211 */ /* 0x000fe400008f0eff */
[----:B------:R-:W-:Y:S01]  /*3380*/  LEA R16, P1, R12, c[0x0][0x1a0], 0x1 ;  /* 0x000068000c107a11 */ /* 0x000fe200078208ff */
[----:B------:R-:W-:-:S03]  /*3390*/  FFMA.FTZ R4, R31, R17, R4 ;  /* 0x000000111f047223 */ /* 0x000fc60000010004 */
[----:B------:R-:W-:Y:S01]  /*33a0*/  LEA.HI.X R17, R12, c[0x0][0x1a4], R13, 0x1, P1 ;  /* 0x000069000c117a11 */ /* 0x000fe200008f0c0d */
[----:B------:R-:W-:-:S05]  /*33b0*/  FFMA.FTZ R7, R31, R18, R7 ;  /* 0x000000121f077223 */ /* 0x000fca0000010007 */
[----:B--2---:R-:W2:Y:S01]  /*33c0*/  LDG.E.128 R16, [R16.64] ;  /* 0x0000002410107981 */ /* 0x004ea2000c1e1d00 */
[----:B------:R-:W-:-:S05]  /*33d0*/  HADD2.F32 R12, -RZ, R15.H0_H0 ;  /* 0x2000000fff0c7230 */ /* 0x000fca0000004100 */
[----:B------:R-:W-:Y:S01]  /*33e0*/  FFMA.FTZ R22, R31, R12, R22 ;  /* 0x0000000c1f167223 */ /* 0x000fe20000010016 */
[----:B------:R-:W-:-:S05]  /*33f0*/  HADD2.F32 R12, -RZ, R15.H1_H1 ;  /* 0x3000000fff0c7230 */ /* 0x000fca0000004100 */
[----:B------:R-:W-:Y:S02]  /*3400*/  FFMA.FTZ R12, R31, R12, R3 ;  /* 0x0000000c1f0c7223 */ /* 0x000fe40000010003 */
[----:B------:R0:W3:Y:S01]  /*3410*/  LDS.U16 R3, [R29] ;  /* 0x000000001d037984 */ /* 0x0000e20000000400 */
[----:B------:R-:W-:Y:S01]  /*3420*/  IADD3 R30, R30, 0x40, RZ ;  /* 0x000000401e1e7810 */ /* 0x000fe20007ffe0ff */
[----:B------:R-:W-:-:S03]  /*3430*/  HADD2.F32 R14, -RZ, R14.H1_H1 ;  /* 0x3000000eff0e7230 */ /* 0x000fc60000004100 */
[----:B------:R-:W-:Y:S02]  /*3440*/  ISETP.GE.AND P1, PT, R30, UR5, PT ;  /* 0x000000051e007c0c */ /* 0x000fe4000bf26270 */
[----:B------:R-:W-:Y:S01]  /*3450*/  FFMA.FTZ R21, R31, R14, R21 ;  /* 0x0000000e1f157223 */ /* 0x000fe20000010015 */
[----:B------:R-:W-:Y:S02]  /*3460*/  IADD3 R36, P2, R36, 0x100, RZ ;  /* 0x0000010024247810 */ /* 0x000fe40007f5e0ff */
[----:B0-----:R-:W-:Y:S02]  /*3470*/  IADD3 R29, R29, 0x80, RZ ;  /* 0x000000801d1d7810 */ /* 0x001fe40007ffe0ff */
[----:B------:R-:W-:Y:S01]  /*3480*/  IADD3 R33, R33, 0x800, RZ ;  /* 0x0000080021217810 */ /* 0x000fe20007ffe0ff */
[----:B------:R-:W-:Y:S01]  /*3490*/  IMAD.X R37, RZ, RZ, R37, P2 ;  /* 0x000000ffff257224 */ /* 0x000fe200010e0625 */
[----:B---3--:R-:W-:Y:S02]  /*34a0*/  HADD2.F32 R3, -RZ, R3.H0_H0 ;  /* 0x20000003ff037230 */ /* 0x008fe40000004100 */
[----:B--2---:R-:W-:-:S05]  /*34b0*/  HADD2.F32 R13, -RZ, R16.H0_H0 ;  /* 0x20000010ff0d7230 */ /* 0x004fca0000004100 */
[----:B------:R-:W-:Y:S01]  /*34c0*/  FFMA.FTZ R6, R3, R13, R6 ;  /* 0x0000000d03067223 */ /* 0x000fe20000010006 */
[----:B------:R-:W-:Y:S02]  /*34d0*/  HADD2.F32 R13, -RZ, R17.H0_H0 ;  /* 0x20000011ff0d7230 */ /* 0x000fe40000004100 */
[----:B------:R-:W-:-:S03]  /*34e0*/  HADD2.F32 R14, -RZ, R16.H1_H1 ;  /* 0x30000010ff0e7230 */ /* 0x000fc60000004100 */
[C---:B------:R-:W-:Y:S01]  /*34f0*/  FFMA.FTZ R4, R3.reuse, R13, R4 ;  /* 0x0000000d03047223 */ /* 0x040fe20000010004 */
[--C-:B------:R-:W-:Y:S01]  /*3500*/  HADD2.F32 R13, -RZ, R18.reuse.H0_H0 ;  /* 0x20000012ff0d7230 */ /* 0x100fe20000004100 */
[C---:B------:R-:W-:Y:S01]  /*3510*/  FFMA.FTZ R5, R3.reuse, R14, R5 ;  /* 0x0000000e03057223 */ /* 0x040fe20000010005 */
[----:B------:R-:W-:Y:S02]  /*3520*/  HADD2.F32 R14, -RZ, R17.H1_H1 ;  /* 0x30000011ff0e7230 */ /* 0x000fe40000004100 */
[----:B------:R-:W-:Y:S01]  /*3530*/  HADD2.F32 R18, -RZ, R18.H1_H1 ;  /* 0x30000012ff127230 */ /* 0x000fe20000004100 */
[C---:B------:R-:W-:Y:S01]  /*3540*/  FFMA.FTZ R20, R3.reuse, R13, R20 ;  /* 0x0000000d03147223 */ /* 0x040fe20000010014 */
[--C-:B------:R-:W-:Y:S02]  /*3550*/  HADD2.F32 R13, -RZ, R19.reuse.H0_H0 ;  /* 0x20000013ff0d7230 */ /* 0x100fe40000004100 */
[----:B------:R-:W-:Y:S01]  /*3560*/  HADD2.F32 R19, -RZ, R19.H1_H1 ;  /* 0x30000013ff137230 */ /* 0x000fe20000004100 */
[----:B------:R-:W-:-:S02]  /*3570*/  FFMA.FTZ R7, R3, R14, R7 ;  /* 0x0000000e03077223 */ /* 0x000fc40000010007 */
[C---:B------:R-:W-:Y:S02]  /*3580*/  FFMA.FTZ R21, R3.reuse, R18, R21 ;  /* 0x0000001203157223 */ /* 0x040fe40000010015 */
[C---:B------:R-:W-:Y:S02]  /*3590*/  FFMA.FTZ R22, R3.reuse, R13, R22 ;  /* 0x0000000d03167223 */ /* 0x040fe40000010016 */
[----:B------:R-:W-:Y:S01]  /*35a0*/  FFMA.FTZ R3, R3, R19, R12 ;  /* 0x0000001303037223 */ /* 0x000fe2000001000c */
[----:B------:R-:W-:Y:S05]  /*35b0*/  @!P1 BRA `(.L_x_1453) ;  /* 0xfffffc5000009947 */ /* 0x000fea000383ffff */
.L_x_1450:
[----:B------:R-:W-:Y:S05]  /*35c0*/  BSYNC B0 ;  /* 0x0000000000007941 */ /* 0x000fea0003800000 */
.L_x_1449:
[----:B------:R-:W-:Y:S01]  /*35d0*/  ISETP.GE.AND P1, PT, R27, UR42, PT ;  /* 0x0000002a1b007c0c */ /* 0x000fe2000bf26270 */
[----:B------:R-:W-:-:S12]  /*35e0*/  BSSY B0, `(.L_x_1454) ;  /* 0x00000c4000007945 */ /* 0x000fd80003800000 */
[----:B------:R-:W-:Y:S05]  /*35f0*/  @P1 BRA `(.L_x_1455) ;  /* 0x00000c2000001947 */ /* 0x000fea0003800000 */
[----:B------:R-:W-:Y:S01]  /*3600*/  IMAD.U32 R13, RZ, RZ, UR45 ;  /* 0x0000002dff0d7e24 */ /* 0x000fe2000f8e00ff */
[----:B---3--:R-:W-:Y:S01]  /*3610*/  LOP3.LUT R18, RZ, R25, RZ, 0x33, !PT ;  /* 0x00000019ff127212 */ /* 0x008fe200078e33ff */
        /* <DEDUP_REMOVED lines=9> */
[----:B--2---:R-:W-:Y:S02]  /*36b0*/  IABS R19, R27 ;  /* 0x0000001b00137213 */ /* 0x004fe40000000000 */
        /* <DEDUP_REMOVED lines=51> */
.L_x_1459:
[----:B------:R-:W-:Y:S05]  /*39f0*/  BSYNC B2 ;  /* 0x0000000000027941 */ /* 0x000fea0003800000 */
.L_x_1458:
[----:B------:R-:W-:Y:S02]  /*3a00*/  IADD3 R27, R27, 0x20, RZ ;  /* 0x000000201b1b7810 */ /* 0x000fe40007ffe0ff */
.L_x_1457:
[----:B------:R-:W-:Y:S05]  /*3a10*/  BSYNC B1 ;  /* 0x0000000000017941 */ /* 0x000fea0003800000 */
.L_x_1456:
[----:B------:R-:W-:-:S13]  /*3a20*/  LOP3.LUT P1, RZ, R18, 0xffffffe0, RZ, 0xc0, !PT ;  /* 0xffffffe012ff7812 */ /* 0x000fda000782c0ff */
[----:B------:R-:W-:Y:S05]  /*3a30*/  @!P1 BRA `(.L_x_1455) ;  /* 0x000007e000009947 */ /* 0x000fea0003800000 */
[----:B------:R-:W-:Y:S01]  /*3a40*/  LEA R16, R27, UR6, 0x1 ;  /* 0x000000061b107c11 */ /* 0x000fe2000f8e08ff */
[----:B------:R-:W-:Y:S02]  /*3a50*/  IMAD.U32 R13, RZ, RZ, UR45 ;  /* 0x0000002dff0d7e24 */ /* 0x000fe4000f8e00ff */
[----:B------:R-:W-:Y:S02]  /*3a60*/  IMAD.MOV.U32 R17, RZ, RZ, RZ ;  /* 0x000000ffff117224 */ /* 0x000fe400078e00ff */
[----:B------:R-:W-:Y:S02]  /*3a70*/  IMAD R16, R13, -0x2, R16 ;  /* 0xfffffffe0d107824 */ /* 0x000fe400078e0210 */
.L_x_1464:
[C---:B------:R-:W-:Y:S01]  /*3a80*/  ISETP.GE.AND P2, PT, R27.reuse, c[0x0][0x1d4], PT ;  /* 0x000075001b007a0c */ /* 0x040fe20003f46270 */
[----:B------:R-:W-:Y:S01]  /*3a90*/  BSSY B1, `(.L_x_1460) ;  /* 0x000003b000017945 */ /* 0x000fe20003800000 */
[----:B--2---:R-:W-:Y:S01]  /*3aa0*/  IADD3 R19, R27, 0x20, RZ ;  /* 0x000000201b137810 */ /* 0x004fe20007ffe0ff */
[----:B------:R-:W-:-:S03]  /*3ab0*/  IMAD.IADD R18, R16, 0x1, R17 ;  /* 0x0000000110127824 */ /* 0x000fc600078e0211 */
[----:B------:R-:W-:-:S07]  /*3ac0*/  ISETP.GE.AND P1, PT, R19, c[0x0][0x1d4], PT ;  /* 0x0000750013007a0c */ /* 0x000fce0003f26270 */
[----:B------:R-:W-:Y:S05]  /*3ad0*/  @!P2 BRA `(.L_x_1461) ;  /* 0x000003600000a947 */ /* 0x000fea0003800000 */
[----:B------:R-:W-:Y:S01]  /*3ae0*/  IABS R14, c[0x0][0x1d4] ;  /* 0x00007500000e7a13 */ /* 0x000fe20000000000 */
[----:B------:R-:W-:Y:S01]  /*3af0*/  IMAD.MOV.U32 R12, RZ, RZ, RZ ;  /* 0x000000ffff0c7224 */ /* 0x000fe200078e00ff */
        /* <DEDUP_REMOVED lines=8> */
[----:B------:R-:W-:-:S04]  /*3b80*/  IMAD R29, R29, R14, RZ ;  /* 0x0000000e1d1d7224 */ /* 0x000fc800078e02ff */
[----:B------:R-:W-:-:S04]  /*3b90*/  IMAD.HI.U32 R12, R13, R29, R12 ;  /* 0x0000001d0d0c7227 */ /* 0x000fc800078e000c */
[----:B------:R-:W-:Y:S02]  /*3ba0*/  IMAD.MOV.U32 R13, RZ, RZ, R30 ;  /* 0x000000ffff0d7224 */ /* 0x000fe400078e001e */
[----:B------:R-:W0:Y:S02]  /*3bb0*/  LDS.U16 R30, [R18+0x60] ;  /* 0x00006000121e7984 */ /* 0x000e240000000400 */
        /* <DEDUP_REMOVED lines=26> */
[----:B------:R-:W-:Y:S01]  /*3d60*/  HADD2.F32 R35, -RZ, R15.H0_H0 ;  /* 0x2000000fff237230 */ /* 0x000fe20000004100 */
        /* <DEDUP_REMOVED lines=13> */
.L_x_1461:
[----:B------:R-:W-:Y:S05]  /*3e40*/  BSYNC B1 ;  /* 0x0000000000017941 */ /* 0x000fea0003800000 */
.L_x_1460:
[----:B------:R-:W-:Y:S01]  /*3e50*/  BSSY B1, `(.L_x_1462) ;  /* 0x0000038000017945 */ /* 0x000fe20003800000 */
[----:B------:R-:W-:Y:S05]  /*3e60*/  @!P1 BRA `(.L_x_1463) ;  /* 0x0000036000009947 */ /* 0x000fea0003800000 */
[----:B------:R-:W-:Y:S01]  /*3e70*/  IABS R14, c[0x0][0x1d4] ;  /* 0x00007500000e7a13 */ /* 0x000fe20000000000 */
[----:B------:R-:W-:Y:S01]  /*3e80*/  IMAD.MOV.U32 R12, RZ, RZ, RZ ;  /* 0x000000ffff0c7224 */ /* 0x000fe200078e00ff */
[----:B------:R-:W-:Y:S01]  /*3e90*/  IABS R30, R19 ;  /* 0x00000013001e7213 */ /* 0x000fe20000000000 */
[----:B------:R-:W0:Y:S01]  /*3ea0*/  LDS.U16 R18, [R18+0xa0] ;  /* 0x0000a00012127984 */ /* 0x000e220000000400 */
[----:B------:R-:W2:Y:S01]  /*3eb0*/  I2F.RP R15, R14 ;  /* 0x0000000e000f7306 */ /* 0x000ea20000209400 */
[----:B------:R-:W-:Y:S02]  /*3ec0*/  ISETP.GE.AND P2, PT, R19, RZ, PT ;  /* 0x000000ff1300720c */ /* 0x000fe40003f46270 */
[----:B------:R-:W-:-:S05]  /*3ed0*/  ISETP.NE.AND P3, PT, RZ, c[0x0][0x1d4], PT ;  /* 0x00007500ff007a0c */ /* 0x000fca0003f65270 */
[----:B--2---:R-:W2:Y:S02]  /*3ee0*/  MUFU.RCP R15, R15 ;  /* 0x0000000f000f7308 */ /* 0x004ea40000001000 */
[----:B--2---:R-:W-:-:S06]  /*3ef0*/  IADD3 R28, R15, 0xffffffe, RZ ;  /* 0x0ffffffe0f1c7810 */ /* 0x004fcc0007ffe0ff */
[----:B------:R-:W2:Y:S02]  /*3f00*/  F2I.FTZ.U32.TRUNC.NTZ R13, R28 ;  /* 0x0000001c000d7305 */ /* 0x000ea4000021f000 */
[----:B--2---:R-:W-:-:S05]  /*3f10*/  IADD3 R29, RZ, -R13, RZ ;  /* 0x8000000dff1d7210 */ /* 0x004fca0007ffe0ff */
        /* <DEDUP_REMOVED lines=43> */
.L_x_1463:
[----:B------:R-:W-:Y:S05]  /*41d0*/  BSYNC B1 ;  /* 0x0000000000017941 */ /* 0x000fea0003800000 */
.L_x_1462:
[----:B------:R-:W-:Y:S02]  /*41e0*/  IADD3 R27, R27, 0x40, RZ ;  /* 0x000000401b1b7810 */ /* 0x000fe40007ffe0ff */
[----:B------:R-:W-:Y:S02]  /*41f0*/  IADD3 R17, R17, 0x80, RZ ;  /* 0x0000008011117810 */ /* 0x000fe40007ffe0ff */
[----:B------:R-:W-:-:S13]  /*4200*/  ISETP.GE.AND P1, PT, R27, UR42, PT ;  /* 0x0000002a1b007c0c */ /* 0x000fda000bf26270 */
[----:B------:R-:W-:Y:S05]  /*4210*/  @!P1 BRA `(.L_x_1464) ;  /* 0xfffff86000009947 */ /* 0x000fea000383ffff */
.L_x_1455:
[----:B------:R-:W-:Y:S05]  /*4220*/  BSYNC B0 ;  /* 0x0000000000007941 */ /* 0x000fea0003800000 */
.L_x_1454:
        /* <DEDUP_REMOVED lines=8> */
[----:B---3--:R-:W0:Y:S02]  /*42b0*/  @P2 S2R R18, SR_CTAID.X ;  /* 0x0000000000122919 */ /* 0x008e240000002500 */
        /* <DEDUP_REMOVED lines=9> */
[----:B--2---:R-:W5:Y:S01]  /*4350*/  @P1 LDG.E.128 R16, [R16.64] ;  /* 0x0000002410101981 */ /* 0x004f62000c1e1d00 */
        /* <DEDUP_REMOVED lines=12> */
[----:B-----5:R-:W-:-:S04]  /*4420*/  IADD3 R16, P0, R28, c[0x0][0x188], RZ ;  /* 0x000062001c107a10 */ /* 0x020fc80007f1e0ff */
[----:B------:R-:W-:-:S06]  /*4430*/  LEA.HI.X.SX32 R17, R28, c[0x0][0x18c], 0x1, P0 ;  /* 0x000063001c117a11 */ /* 0x000fcc00000f0eff */
[----:B------:R-:W2:Y:S01]  /*4440*/  LDG.E.64 R16, [R16.64] ;  /* 0x0000002410107981 */ /* 0x000ea2000c1e1b00 */
[----:B------:R-:W-:Y:S02]  /*4450*/  IMAD.U32 R18, RZ, RZ, UR38 ;  /* 0x00000026ff127e24 */ /* 0x000fe4000f8e00ff */
[----:B------:R-:W-:-:S05]  /*4460*/  IMAD.U32 R19, RZ, RZ, UR39 ;  /* 0x00000027ff137e24 */ /* 0x000fca000f8e00ff */
[----:B------:R3:W4:Y:S01]  /*4470*/  LDG.E R18, [R18.64+0x4] ;  /* 0x0000042412127981 */ /* 0x000722000c1e1900 */
[C-C-:B--2---:R-:W-:Y:S01]  /*4480*/  SHF.R.U64 R30, R16.reuse, 0x10, R17.reuse ;  /* 0x00000010101e7819 */ /* 0x144fe20000001211 */
[----:B------:R-:W4:Y:S01]  /*4490*/  I2F.S8 R28, R16 ;  /* 0x00000010001c7306 */ /* 0x000f220000001400 */
[----:B------:R-:W-:Y:S02]  /*44a0*/  PRMT R33, R16, 0x9910, RZ ;  /* 0x0000991010217816 */ /* 0x000fe400000000ff */
[----:B---3--:R-:W-:Y:S02]  /*44b0*/  PRMT R19, R17, 0x9910, RZ ;  /* 0x0000991011137816 */ /* 0x008fe400000000ff */
[----:B------:R-:W-:Y:S02]  /*44c0*/  PRMT R31, R30, 0x9910, RZ ;  /* 0x000099101e1f7816 */ /* 0x000fe400000000ff */
[--C-:B------:R-:W-:Y:S01]  /*44d0*/  SHF.R.U32.HI R23, RZ, 0x10, R17.reuse ;  /* 0x00000010ff177819 */ /* 0x100fe20000011611 */
[----:B------:R-:W2:Y:S01]  /*44e0*/  I2F.S8 R35, R17 ;  /* 0x0000001100237306 */ /* 0x000ea20000001400 */
[----:B------:R-:W-:-:S02]  /*44f0*/  SHF.R.S32.HI R29, RZ, 0x18, R17 ;  /* 0x00000018ff1d7819 */ /* 0x000fc40000011411 */
[----:B------:R-:W-:Y:S02]  /*4500*/  SHF.R.S32.HI R33, RZ, 0x8, R33 ;  /* 0x00000008ff217819 */ /* 0x000fe40000011421 */
[----:B------:R-:W-:Y:S02]  /*4510*/  SHF.R.S32.HI R19, RZ, 0x8, R19 ;  /* 0x00000008ff137819 */ /* 0x000fe40000011413 */
[----:B------:R-:W-:Y:S01]  /*4520*/  SHF.R.S32.HI R31, RZ, 0x8, R31 ;  /* 0x00000008ff1f7819 */ /* 0x000fe2000001141f */
[----:B------:R-:W3:Y:S01]  /*4530*/  I2F.S8 R23, R23 ;  /* 0x0000001700177306 */ /* 0x000ee20000001400 */
[----:B----4-:R-:W-:-:S07]  /*4540*/  FMUL.FTZ R16, R28, R18 ;  /* 0x000000121c107220 */ /* 0x010fce0000410000 */
[----:B------:R-:W4:Y:S01]  /*4550*/  I2F.S16 R29, R29 ;  /* 0x0000001d001d7306 */ /* 0x000f220000101400 */
[----:B--2---:R-:W-:-:S07]  /*4560*/  FMUL.FTZ R28, R35, R18 ;  /* 0x00000012231c7220 */ /* 0x004fce0000410000 */
[----:B------:R-:W2:Y:S01]  /*4570*/  I2F.S8 R37, R30 ;  /* 0x0000001e00257306 */ /* 0x000ea20000001400 */
[----:B---3--:R-:W-:-:S07]  /*4580*/  FMUL.FTZ R32, R23, R18 ;  /* 0x0000001217207220 */ /* 0x008fce0000410000 */
[----:B------:R-:W3:Y:S01]  /*4590*/  I2F.S16 R33, R33 ;  /* 0x0000002100217306 */ /* 0x000ee20000101400 */
[----:B----4-:R-:W-:-:S07]  /*45a0*/  FMUL.FTZ R29, R29, R18 ;  /* 0x000000121d1d7220 */ /* 0x010fce0000410000 */
[----:B------:R-:W4:Y:S01]  /*45b0*/  I2F.S16 R19, R19 ;  /* 0x0000001300137306 */ /* 0x000f220000101400 */
[----:B--2---:R-:W-:-:S07]  /*45c0*/  FMUL.FTZ R17, R37, R18 ;  /* 0x0000001225117220 */ /* 0x004fce0000410000 */
[----:B------:R-:W2:Y:S01]  /*45d0*/  I2F.S16 R31, R31 ;  /* 0x0000001f001f7306 */ /* 0x000ea20000101400 */
[----:B---3--:R-:W-:-:S05]  /*45e0*/  FMUL.FTZ R33, R33, R18 ;  /* 0x0000001221217220 */ /* 0x008fca0000410000 */
[----:B------:R-:W-:Y:S01]  /*45f0*/  F2FP.PACK_AB R16, R33, R16 ;  /* 0x000000102110723e */ /* 0x000fe200000000ff */
[----:B----4-:R-:W-:Y:S01]  /*4600*/  FMUL.FTZ R23, R19, R18 ;  /* 0x0000001213177220 */ /* 0x010fe20000410000 */
[----:B------:R-:W-:Y:S01]  /*4610*/  F2FP.PACK_AB R19, R29, R32 ;  /* 0x000000201d13723e */ /* 0x000fe200000000ff */
[----:B--2---:R-:W-:-:S03]  /*4620*/  FMUL.FTZ R30, R31, R18 ;  /* 0x000000121f1e7220 */ /* 0x004fc60000410000 */
[----:B------:R-:W-:Y:S02]  /*4630*/  F2FP.PACK_AB R18, R23, R28 ;  /* 0x0000001c1712723e */ /* 0x000fe400000000ff */
[----:B------:R-:W-:-:S04]  /*4640*/  F2FP.PACK_AB R17, R30, R17 ;  /* 0x000000111e11723e */ /* 0x000fc800000000ff */
.L_x_1467:
[----:B-----5:R-:W-:Y:S01]  /*4650*/  HFMA2.MMA R8, R16, 1, 1, R8 ;  /* 0x3c003c0010087835 */ /* 0x020fe20000000008 */
[----:B------:R-:W-:Y:S01]  /*4660*/  HADD2 R9, R17, R9 ;  /* 0x0000000911097230 */ /* 0x000fe20000000000 */
[----:B------:R-:W-:Y:S01]  /*4670*/  HFMA2.MMA R10, R18, 1, 1, R10 ;  /* 0x3c003c00120a7835 */ /* 0x000fe2000000000a */
[----:B------:R-:W-:Y:S02]  /*4680*/  HADD2 R11, R19, R11 ;  /* 0x0000000b130b7230 */ /* 0x000fe40000000000 */
[----:B0-----:R-:W-:Y:S02]  /*4690*/  HADD2.F32 R24, -RZ, R24.H0_H0 ;  /* 0x20000018ff187230 */ /* 0x001fe40000004100 */
[----:B------:R-:W-:Y:S02]  /*46a0*/  @P2 HFMA2.MMA R9, R9, R13, -RZ ;  /* 0x0000000d09092235 */ /* 0x000fe400001000ff */
[----:B------:R-:W-:Y:S01]  /*46b0*/  @P2 HFMA2.MMA R11, R11, R15, -RZ ;  /* 0x0000000f0b0b2235 */ /* 0x000fe200001000ff */
[----:B------:R-:W-:-:S02]  /*46c0*/  @P2 HMUL2 R8, R8, R12 ;  /* 0x0000000c08082232 */ /* 0x000fc40000000000 */
        /* <DEDUP_REMOVED lines=18> */
.L_x_1466:
[----:B0-----:R-:W-:Y:S05]  /*47f0*/  BSYNC B0 ;  /* 0x0000000000007941 */ /* 0x001fea0003800000 */
.L_x_1465:
[C---:B-----5:R-:W-:Y:S01]  /*4800*/  LOP3.LUT R8, R2.reuse, 0xffffffc0, RZ, 0xc0, !PT ;  /* 0xffffffc002087812 */ /* 0x060fe200078ec0ff */
[----:B------:R-:W-:Y:S01]  /*4810*/  IMAD R12, R25, 0x20, R0 ;  /* 0x00000020190c7824 */ /* 0x000fe200078e0200 */
[----:B------:R-:W-:Y:S01]  /*4820*/  LOP3.LUT R9, R2, 0xffffffe0, RZ, 0xc0, !PT ;  /* 0xffffffe002097812 */ /* 0x000fe200078ec0ff */
[----:B------:R-:W-:Y:S01]  /*4830*/  BAR.SYNC.DEFER_BLOCKING 0x0 ;  /* 0x0000000000007b1d */ /* 0x000fe20000010000 */
[----:B------:R-:W-:Y:S02]  /*4840*/  ISETP.NE.AND P5, PT, R8, 0x40, PT ;  /* 0x000000400800780c */ /* 0x000fe40003fa5270 */
[----:B------:R-:W-:Y:S02]  /*4850*/  ISETP.NE.AND P0, PT, R9, 0x20, PT ;  /* 0x000000200900780c */ /* 0x000fe40003f05270 */
[C---:B------:R-:W-:Y:S01]  /*4860*/  ISETP.GT.AND P4, PT, R2.reuse, 0x7, PT ;  /* 0x000000070200780c */ /* 0x040fe20003f84270 */
[----:B------:R-:W-:Y:S01]  /*4870*/  BSSY B0, `(.L_x_1468) ;  /* 0x0000012000007945 */ /* 0x000fe20003800000 */
[----:B------:R-:W-:-:S02]  /*4880*/  LOP3.LUT R9, R2, 0xfffffff0, RZ, 0xc0, !PT ;  /* 0xfffffff002097812 */ /* 0x000fc400078ec0ff */
[----:B------:R-:W-:Y:S02]  /*4890*/  P2R R8, PR, RZ, 0x10 ;  /* 0x00000010ff087803 */ /* 0x000fe40000000000 */
[C---:B------:R-:W-:Y:S02]  /*48a0*/  ISETP.GT.AND P6, PT, R2.reuse, 0x3f, PT ;  /* 0x0000003f0200780c */ /* 0x040fe40003fc4270 */
[C---:B------:R-:W-:Y:S02]  /*48b0*/  ISETP.GT.AND P1, PT, R2.reuse, 0x1f, PT ;  /* 0x0000001f0200780c */ /* 0x040fe40003f24270 */
[C---:B------:R-:W-:Y:S02]  /*48c0*/  ISETP.GT.AND P2, PT, R2.reuse, 0xf, PT ;  /* 0x0000000f0200780c */ /* 0x040fe40003f44270 */
[C---:B------:R-:W-:Y:S02]  /*48d0*/  ISETP.GT.AND P3, PT, R2.reuse, 0x3, PT ;  /* 0x000000030200780c */ /* 0x040fe40003f64270 */
[----:B------:R-:W-:-:S02]  /*48e0*/  LOP3.LUT R13, R2, 0xfffffff8, RZ, 0xc0, !PT ;  /* 0xfffffff8020d7812 */ /* 0x000fc400078ec0ff */
[C---:B---3--:R-:W-:Y:S02]  /*48f0*/  LOP3.LUT R18, R2.reuse, 0xfffffffc, RZ, 0xc0, !PT ;  /* 0xfffffffc02127812 */ /* 0x048fe400078ec0ff */
[----:B--2---:R-:W-:Y:S02]  /*4900*/  IADD3 R19, R2, 0x3, RZ ;  /* 0x0000000302137810 */ /* 0x004fe40007ffe0ff */
[----:B------:R-:W-:Y:S02]  /*4910*/  LEA R12, R12, 0x60, 0x1 ;  /* 0x000000600c0c7811 */ /* 0x000fe400078e08ff */
[----:B------:R-:W-:Y:S01]  /*4920*/  ISETP.NE.AND P4, PT, R9, 0x10, PT ;  /* 0x000000100900780c */ /* 0x000fe20003f85270 */
[----:B------:R-:W-:Y:S07]  /*4930*/  @P5 BRA `(.L_x_1469) ;  /* 0x0000005000005947 */ /* 0x000fee0003800000 */
[----:B------:R-:W-:Y:S02]  /*4940*/  F2FP.PACK_AB R8, R5, R6 ;  /* 0x000000060508723e */ /* 0x000fe400000000ff */
[----:B------:R-:W-:Y:S02]  /*4950*/  F2FP.PACK_AB R9, R7, R4 ;  /* 0x000000040709723e */ /* 0x000fe400000000ff */
[----:B------:R-:W-:-:S02]  /*4960*/  F2FP.PACK_AB R10, R21, R20 ;  /* 0x00000014150a723e */ /* 0x000fc400000000ff */
[----:B------:R-:W-:-:S05]  /*4970*/  F2FP.PACK_AB R11, R3, R22 ;  /* 0x00000016030b723e */ /* 0x000fca00000000ff */
[----:B------:R0:W-:Y:S02]  /*4980*/  STS.128 [R12+-0x400], R8 ;  /* 0xfffc00080c007388 */ /* 0x0001e40000000c00 */
.L_x_1469:
[----:B------:R-:W-:Y:S05]  /*4990*/  BSYNC B0 ;  /* 0x0000000000007941 */ /* 0x000fea0003800000 */
.L_x_1468:
        /* <DEDUP_REMOVED lines=21> */
.L_x_1471:
[----:B------:R-:W-:Y:S05]  /*4af0*/  BSYNC B0 ;  /* 0x0000000000007941 */ /* 0x000fea0003800000 */
.L_x_1470:
        /* <DEDUP_REMOVED lines=9> */
.L_x_1473:
[----:B------:R-:W-:Y:S05]  /*4b90*/  BSYNC B0 ;  /* 0x0000000000007941 */ /* 0x000fea0003800000 */
.L_x_1472:
        /* <DEDUP_REMOVED lines=21> */
.L_x_1475:
[----:B------:R-:W-:Y:S05]  /*4cf0*/  BSYNC B0 ;  /* 0x0000000000007941 */ /* 0x000fea0003800000 */
.L_x_1474:
        /* <DEDUP_REMOVED lines=8> */
.L_x_1477:
[----:B------:R-:W-:Y:S05]  /*4d80*/  BSYNC B0 ;  /* 0x0000000000007941 */ /* 0x000fea0003800000 */
.L_x_1476:
        /* <DEDUP_REMOVED lines=20> */
.L_x_1479:
[----:B------:R-:W-:Y:S05]  /*4ed0*/  BSYNC B0 ;  /* 0x0000000000007941 */ /* 0x000fea0003800000 */
.L_x_1478:
        /* <DEDUP_REMOVED lines=8> */
.L_x_1481:
[----:B------:R-:W-:Y:S05]  /*4f60*/  BSYNC B0 ;  /* 0x0000000000007941 */ /* 0x000fea0003800000 */
.L_x_1480:
        /* <DEDUP_REMOVED lines=21> */
.L_x_1483:
[----:B------:R-:W-:Y:S05]  /*50c0*/  BSYNC B0 ;  /* 0x0000000000007941 */ /* 0x000fea0003800000 */
.L_x_1482:
        /* <DEDUP_REMOVED lines=8> */
.L_x_1485:
[----:B------:R-:W-:Y:S05]  /*5150*/  BSYNC B0 ;  /* 0x0000000000007941 */ /* 0x000fea0003800000 */
.L_x_1484:
        /* <DEDUP_REMOVED lines=20> */
.L_x_1487:
[----:B------:R-:W-:Y:S05]  /*52a0*/  BSYNC B0 ;  /* 0x0000000000007941 */ /* 0x000fea0003800000 */
.L_x_1486:
        /* <DEDUP_REMOVED lines=16> */
.L_x_1488:
[----:B------:R-:W-:Y:S02]  /*53b0*/  IMAD.MOV.U32 R8, RZ, RZ, c[0x0][0x250] ;  /* 0x00009400ff087624 */ /* 0x000fe400078e00ff */
[----:B------:R-:W-:-:S05]  /*53c0*/  IMAD.MOV.U32 R9, RZ, RZ, c[0x0][0x254] ;  /* 0x00009500ff097624 */ /* 0x000fca00078e00ff */
[----:B------:R-:W2:Y:S02]  /*53d0*/  LDG.E R8, [R8.64] ;  /* 0x0000002408087981 */ /* 0x000ea4000c1e1900 */
        /* <DEDUP_REMOVED lines=11> */
[----:B0-----:R-:W-:-:S07]  /*5490*/  PRMT R6, R5, 0x8880, RZ ;  /* 0x0000888005067816 */ /* 0x001fce00000000ff */
[----:B------:R-:W0:Y:S01]  /*54a0*/  F2I.S8.NTZ R20, R20 ;  /* 0x0000001400147305 */ /* 0x000e220000202100 */
[----:B--2---:R-:W-:Y:S02]  /*54b0*/  PRMT R9, R4, 0x8880, RZ ;  /* 0x0000888004097816 */ /* 0x004fe400000000ff */
[----:B------:R-:W-:Y:S02]  /*54c0*/  PRMT R4, R6, 0x7710, RZ ;  /* 0x0000771006047816 */ /* 0x000fe400000000ff */
[----:B------:R-:W-:Y:S02]  /*54d0*/  PRMT R5, R9, 0x7710, RZ ;  /* 0x0000771009057816 */ /* 0x000fe400000000ff */
[----:B------:R-:W-:Y:S01]  /*54e0*/  LOP3.LUT R11, R4, 0xff, RZ, 0xc0, !PT ;  /* 0x000000ff040b7812 */ /* 0x000fe200078ec0ff */
[----:B------:R-:W2:Y:S01]  /*54f0*/  F2I.S8.NTZ R21, R21 ;  /* 0x0000001500157305 */ /* 0x000ea20000202100 */
[----:B---3--:R-:W-:Y:S02]  /*5500*/  PRMT R10, R7, 0x8880, RZ ;  /* 0x00008880070a7816 */ /* 0x008fe400000000ff */
[----:B------:R-:W-:-:S02]  /*5510*/  LOP3.LUT R9, R5, 0xff, RZ, 0xc0, !PT ;  /* 0x000000ff05097812 */ /* 0x000fc400078ec0ff */
[----:B------:R-:W-:Y:S02]  /*5520*/  PRMT R6, R10, 0x7710, RZ ;  /* 0x000077100a067816 */ /* 0x000fe400000000ff */
[----:B------:R-:W-:Y:S01]  /*5530*/  SHF.L.U64.HI R10, R11, 0x8, RZ ;  /* 0x000000080b0a7819 */ /* 0x000fe200000102ff */
[----:B------:R-:W3:Y:S01]  /*5540*/  F2I.S8.NTZ R2, R2 ;  /* 0x0000000200027305 */ /* 0x000ee20000202100 */
[----:B------:R-:W-:Y:S02]  /*5550*/  LOP3.LUT R4, R6, 0xff, RZ, 0xc0, !PT ;  /* 0x000000ff06047812 */ /* 0x000fe400078ec0ff */
[----:B0-----:R-:W-:Y:S02]  /*5560*/  PRMT R5, R20, 0x8880, RZ ;  /* 0x0000888014057816 */ /* 0x001fe400000000ff */
[----:B------:R-:W-:Y:S02]  /*5570*/  SHF.L.U64.HI R7, R9, 0x10, RZ ;  /* 0x0000001009077819 */ /* 0x000fe400000102ff */
[----:B------:R-:W-:Y:S01]  /*5580*/  SHF.L.U64.HI R6, R4, 0x18, RZ ;  /* 0x0000001804067819 */ /* 0x000fe200000102ff */
[----:B------:R-:W0:Y:S01]  /*5590*/  F2I.S8.NTZ R22, R22 ;  /* 0x0000001600167305 */ /* 0x000e220000202100 */
[----:B------:R-:W-:-:S02]  /*55a0*/  PRMT R5, R5, 0x7710, RZ ;  /* 0x0000771005057816 */ /* 0x000fc400000000ff */
[----:B--2---:R-:W-:Y:S02]  /*55b0*/  PRMT R21, R21, 0x8880, RZ ;  /* 0x0000888015157816 */ /* 0x004fe400000000ff */
[----:B------:R-:W-:Y:S02]  /*55c0*/  LOP3.LUT R6, R6, R7, R10, 0xfe, !PT ;  /* 0x0000000706067212 */ /* 0x000fe400078efe0a */
[----:B------:R-:W-:Y:S01]  /*55d0*/  LOP3.LUT R7, R5, 0xff, RZ, 0xc0, !PT ;  /* 0x000000ff05077812 */ /* 0x000fe200078ec0ff */
[----:B------:R-:W2:Y:S01]  /*55e0*/  F2I.S8.NTZ R3, R3 ;  /* 0x0000000300037305 */ /* 0x000ea20000202100 */
[----:B---3--:R-:W-:Y:S02]  /*55f0*/  PRMT R2, R2, 0x8880, RZ ;  /* 0x0000888002027816 */ /* 0x008fe400000000ff */
[----:B------:R-:W-:Y:S02]  /*5600*/  PRMT R5, R21, 0x7710, RZ ;  /* 0x0000771015057816 */ /* 0x000fe400000000ff */
[----:B------:R-:W-:-:S02]  /*5610*/  LOP3.LUT R7, R7, 0xffffff00, R6, 0xf8, !PT ;  /* 0xffffff0007077812 */ /* 0x000fc400078ef806 */
[----:B------:R-:W-:Y:S02]  /*5620*/  PRMT R2, R2, 0x7710, RZ ;  /* 0x0000771002027816 */ /* 0x000fe400000000ff */
[----:B0-----:R-:W-:Y:S02]  /*5630*/  PRMT R22, R22, 0x8880, RZ ;  /* 0x0000888016167816 */ /* 0x001fe400000000ff */
[----:B------:R-:W-:Y:S02]  /*5640*/  PRMT R6, R5, 0x7604, RZ ;  /* 0x0000760405067816 */ /* 0x000fe400000000ff */
[----:B------:R-:W-:Y:S02]  /*5650*/  PRMT R5, R22, 0x7710, RZ ;  /* 0x0000771016057816 */ /* 0x000fe400000000ff */
[----:B------:R-:W-:Y:S02]  /*5660*/  PRMT R11, R2, 0x6540, R11 ;  /* 0x00006540020b7816 */ /* 0x000fe4000000000b */
[----:B------:R-:W-:Y:S01]  /*5670*/  LOP3.LUT R2, R6, 0xffff00ff, R7, 0xf8, !PT ;  /* 0xffff00ff06027812 */ /* 0x000fe200078ef807 */
[----:B------:R-:W-:Y:S01]  /*5680*/  IMAD.U32 R6, R9, 0x10000, RZ ;  /* 0x0001000009067824 */ /* 0x000fe200078e00ff */
[----:B------:R-:W-:-:S02]  /*5690*/  PRMT R5, R5, 0x7054, RZ ;  /* 0x0000705405057816 */ /* 0x000fc400000000ff */
[----:B------:R-:W-:Y:S02]  /*56a0*/  IADD3 R7, R0, UR43, RZ ;  /* 0x0000002b00077c10 */ /* 0x000fe4000fffe0ff */
[----:B--2---:R-:W-:Y:S02]  /*56b0*/  PRMT R0, R3, 0x8880, RZ ;  /* 0x0000888003007816 */ /* 0x004fe400000000ff */
[----:B------:R-:W-:Y:S02]  /*56c0*/  LOP3.LUT R3, R6, 0xff00ffff, R11, 0xf8, !PT ;  /* 0xff00ffff06037812 */ /* 0x000fe400078ef80b */
[----:B------:R-:W-:Y:S02]  /*56d0*/  LOP3.LUT R5, R5, 0xff00ffff, R2, 0xf8, !PT ;  /* 0xff00ffff05057812 */ /* 0x000fe400078ef802 */
[----:B------:R-:W-:Y:S02]  /*56e0*/  IADD3 R2, P0, R7, c[0x0][0x160], RZ ;  /* 0x0000580007027a10 */ /* 0x000fe40007f1e0ff */
[----:B------:R-:W-:-:S02]  /*56f0*/  PRMT R0, R0, 0x7710, RZ ;  /* 0x0000771000007816 */ /* 0x000fc400000000ff */
[----:B------:R-:W-:Y:S02]  /*5700*/  PRMT R4, R3, 0x4210, R4 ;  /* 0x0000421003047816 */ /* 0x000fe40000000004 */
[----:B------:R-:W-:Y:S02]  /*5710*/  LEA.HI.X.SX32 R3, R7, c[0x0][0x164], 0x1, P0 ;  /* 0x0000590007037a11 */ /* 0x000fe400000f0eff */
[----:B------:R-:W-:-:S05]  /*5720*/  PRMT R5, R5, 0x4210, R0 ;  /* 0x0000421005057816 */ /* 0x000fca0000000000 */
[----:B------:R-:W-:Y:S01]  /*5730*/  STG.E.64 [R2.64], R4 ;  /* 0x0000000402007986 */ /* 0x000fe2000c101b24 */
[----:B------:R-:W-:Y:S05]  /*5740*/  EXIT ;  /* 0x000000000000794d */ /* 0x000fea0003800000 */
.L_x_1427:
[----:B0-----:R-:W-:Y:S01]  /*5750*/  IMAD.MOV.U32 R30, RZ, RZ, 0x8 ;  /* 0x00000008ff1e7424 */ /* 0x001fe200078e00ff */
[----:B------:R-:W-:Y:S01]  /*5760*/  MOV R26, 0x57a0 ;  /* 0x000057a0001a7802 */ /* 0x000fe20000000f00 */
[----:B------:R-:W-:Y:S02]  /*5770*/  IMAD.MOV.U32 R29, RZ, RZ, 0x1f ;  /* 0x0000001fff1d7424 */ /* 0x000fe400078e00ff */
[----:B------:R-:W-:Y:S02]  /*5780*/  IMAD.MOV.U32 R28, RZ, RZ, 0xffff ;  /* 0x0000ffffff1c7424 */ /* 0x000fe400078e00ff */
[----:B-1----:R-:W-:Y:S05]  /*5790*/  CALL.REL.NOINC `($__internal_13_$__cuda_sm70_shflsync_bfly_p) ;  /* 0x0000034000007944 */ /* 0x002fea0003c00000 */
[----:B01----:R-:W-:Y:S05]  /*57a0*/  BRA `(.L_x_1489) ;  /* 0xffffc08000007947 */ /* 0x003fea000383ffff */
.L_x_1428:
[----:B------:R-:W-:Y:S01]  /*57b0*/  IMAD.MOV.U32 R30, RZ, RZ, 0x4 ;  /* 0x00000004ff1e7424 */ /* 0x000fe200078e00ff */
[----:B------:R-:W-:Y:S01]  /*57c0*/  MOV R26, 0x5800 ;  /* 0x00005800001a7802 */ /* 0x000fe20000000f00 */
[----:B------:R-:W-:Y:S02]  /*57d0*/  IMAD.MOV.U32 R29, RZ, RZ, 0x1f ;  /* 0x0000001fff1d7424 */ /* 0x000fe400078e00ff */
[----:B------:R-:W-:Y:S02]  /*57e0*/  IMAD.MOV.U32 R28, RZ, RZ, 0xffff ;  /* 0x0000ffffff1c7424 */ /* 0x000fe400078e00ff */
[----:B-1----:R-:W-:Y:S05]  /*57f0*/  CALL.REL.NOINC `($__internal_13_$__cuda_sm70_shflsync_bfly_p) ;  /* 0x000002e000007944 */ /* 0x002fea0003c00000 */
[----:B01----:R-:W-:Y:S01]  /*5800*/  FADD.FTZ R31, R31, R29 ;  /* 0x0000001d1f1f7221 */ /* 0x003fe20000010000 */
[----:B------:R-:W-:Y:S01]  /*5810*/  MOV R30, 0x2 ;  /* 0x00000002001e7802 */ /* 0x000fe20000000f00 */
[----:B------:R-:W-:Y:S01]  /*5820*/  IMAD.MOV.U32 R29, RZ, RZ, 0x1f ;  /* 0x0000001fff1d7424 */ /* 0x000fe200078e00ff */
[----:B------:R-:W-:Y:S01]  /*5830*/  MOV R26, 0x5860 ;  /* 0x00005860001a7802 */ /* 0x000fe20000000f00 */
[----:B------:R-:W-:-:S02]  /*5840*/  IMAD.MOV.U32 R28, RZ, RZ, 0xffff ;  /* 0x0000ffffff1c7424 */ /* 0x000fc400078e00ff */
[----:B------:R-:W-:Y:S05]  /*5850*/  CALL.REL.NOINC `($__internal_13_$__cuda_sm70_shflsync_bfly_p) ;  /* 0x0000028000007944 */ /* 0x000fea0003c00000 */
[----:B-1----:R-:W-:Y:S01]  /*5860*/  FADD.FTZ R3, R31, R29 ;  /* 0x0000001d1f037221 */ /* 0x002fe20000010000 */
[----:B------:R-:W-:Y:S01]  /*5870*/  MOV R26, 0x58d0 ;  /* 0x000058d0001a7802 */ /* 0x000fe20000000f00 */
[----:B0-----:R-:W-:-:S02]  /*5880*/  IMAD.MOV.U32 R30, RZ, RZ, 0x1 ;  /* 0x00000001ff1e7424 */ /* 0x001fc400078e00ff */
[----:B------:R-:W-:Y:S02]  /*5890*/  IMAD.MOV.U32 R29, RZ, RZ, 0x1f ;  /* 0x0000001fff1d7424 */ /* 0x000fe400078e00ff */
[----:B------:R-:W-:Y:S02]  /*58a0*/  IMAD.MOV.U32 R28, RZ, RZ, 0xffff ;  /* 0x0000ffffff1c7424 */ /* 0x000fe400078e00ff */
[----:B------:R-:W-:Y:S02]  /*58b0*/  IMAD.MOV.U32 R31, RZ, RZ, R3 ;  /* 0x000000ffff1f7224 */ /* 0x000fe400078e0003 */
[----:B------:R-:W-:Y:S05]  /*58c0*/  CALL.REL.NOINC `($__internal_13_$__cuda_sm70_shflsync_bfly_p) ;  /* 0x0000021000007944 */ /* 0x000fea0003c00000 */
[----:B01----:R-:W-:Y:S05]  /*58d0*/  BRA `(.L_x_1490) ;  /* 0xffffbfd000007947 */ /* 0x003fea000383ffff */
.L_x_1433:
[----:B------:R-:W-:Y:S01]  /*58e0*/  IMAD.MOV.U32 R30, RZ, RZ, 0x1 ;  /* 0x00000001ff1e7424 */ /* 0x000fe200078e00ff */
[----:B------:R-:W-:Y:S01]  /*58f0*/  MOV R26, 0x5930 ;  /* 0x00005930001a7802 */ /* 0x000fe20000000f00 */
[----:B------:R-:W-:Y:S02]  /*5900*/  IMAD.MOV.U32 R29, RZ, RZ, 0x1f ;  /* 0x0000001fff1d7424 */ /* 0x000fe400078e00ff */
[----:B------:R-:W-:Y:S02]  /*5910*/  IMAD.MOV.U32 R28, RZ, RZ, -0x1 ;  /* 0xffffffffff1c7424 */ /* 0x000fe400078e00ff */
[----:B-1----:R-:W-:Y:S05]  /*5920*/  CALL.REL.NOINC `($__internal_13_$__cuda_sm70_shflsync_bfly_p) ;  /* 0x000001b000007944 */ /* 0x002fea0003c00000 */
[----:B01----:R-:W-:Y:S05]  /*5930*/  BRA `(.L_x_1491) ;  /* 0xffffc8d000007947 */ /* 0x003fea000383ffff */
.L_x_1437:
[----:B------:R-:W-:Y:S01]  /*5940*/  IMAD.MOV.U32 R31, RZ, RZ, R0 ;  /* 0x000000ffff1f7224 */ /* 0x000fe200078e0000 */
[----:B------:R-:W-:Y:S01]  /*5950*/  MOV R26, 0x59a0 ;  /* 0x000059a0001a7802 */ /* 0x000fe20000000f00 */
[----:B------:R-:W-:-:S02]  /*5960*/  IMAD.MOV.U32 R30, RZ, RZ, 0x10 ;  /* 0x00000010ff1e7424 */ /* 0x000fc400078e00ff */
[----:B------:R-:W-:Y:S02]  /*5970*/  IMAD.MOV.U32 R29, RZ, RZ, 0x1f ;  /* 0x0000001fff1d7424 */ /* 0x000fe400078e00ff */
[----:B------:R-:W-:Y:S02]  /*5980*/  IMAD.MOV.U32 R28, RZ, RZ, -0x1 ;  /* 0xffffffffff1c7424 */ /* 0x000fe400078e00ff */
[----:B0123--:R-:W-:Y:S05]  /*5990*/  CALL.REL.NOINC `($__internal_13_$__cuda_sm70_shflsync_bfly_p) ;  /* 0x0000014000007944 */ /* 0x00ffea0003c00000 */
[----:B01----:R-:W-:Y:S05]  /*59a0*/  BRA `(.L_x_1492) ;  /* 0xffffca7000007947 */ /* 0x003fea000383ffff */
.L_x_1438:
[----:B------:R-:W-:Y:S01]  /*59b0*/  IMAD.MOV.U32 R30, RZ, RZ, 0x8 ;  /* 0x00000008ff1e7424 */ /* 0x000fe200078e00ff */
[----:B------:R-:W-:Y:S01]  /*59c0*/  MOV R26, 0x5a00 ;  /* 0x00005a00001a7802 */ /* 0x000fe20000000f00 */
[----:B------:R-:W-:Y:S02]  /*59d0*/  IMAD.MOV.U32 R29, RZ, RZ, 0x1f ;  /* 0x0000001fff1d7424 */ /* 0x000fe400078e00ff */
[----:B------:R-:W-:Y:S02]  /*59e0*/  IMAD.MOV.U32 R28, RZ, RZ, -0x1 ;  /* 0xffffffffff1c7424 */ /* 0x000fe400078e00ff */
[----:B-1234-:R-:W-:Y:S05]  /*59f0*/  CALL.REL.NOINC `($__internal_13_$__cuda_sm70_shflsync_bfly_p) ;  /* 0x000000e000007944 */ /* 0x01efea0003c00000 */
[----:B01----:R-:W-:Y:S01]  /*5a00*/  FMNMX.FTZ R31, R31, R29, !PT ;  /* 0x0000001d1f1f7209 */ /* 0x003fe20007810000 */
[----:B------:R-:W-:Y:S01]  /*5a10*/  IMAD.MOV.U32 R30, RZ, RZ, 0x4 ;  /* 0x00000004ff1e7424 */ /* 0x000fe200078e00ff */
[----:B------:R-:W-:Y:S01]  /*5a20*/  MOV R26, 0x5a60 ;  /* 0x00005a60001a7802 */ /* 0x000fe20000000f00 */
[----:B------:R-:W-:Y:S02]  /*5a30*/  IMAD.MOV.U32 R29, RZ, RZ, 0x1f ;  /* 0x0000001fff1d7424 */ /* 0x000fe400078e00ff */
[----:B------:R-:W-:-:S02]  /*5a40*/  IMAD.MOV.U32 R28, RZ, RZ, -0x1 ;  /* 0xffffffffff1c7424 */ /* 0x000fc400078e00ff */
[----:B------:R-:W-:Y:S05]  /*5a50*/  CALL.REL.NOINC `($__internal_13_$__cuda_sm70_shflsync_bfly_p) ;  /* 0x0000008000007944 */ /* 0x000fea0003c00000 */
[----:B-1----:R-:W-:Y:S01]  /*5a60*/  FMNMX.FTZ R4, R31, R29, !PT ;  /* 0x0000001d1f047209 */ /* 0x002fe20007810000 */
[----:B0-----:R-:W-:Y:S01]  /*5a70*/  IMAD.MOV.U32 R30, RZ, RZ, 0x2 ;  /* 0x00000002ff1e7424 */ /* 0x001fe200078e00ff */
[----:B------:R-:W-:Y:S01]  /*5a80*/  MOV R26, 0x5ad0 ;  /* 0x00005ad0001a7802 */ /* 0x000fe20000000f00 */
[----:B------:R-:W-:-:S02]  /*5a90*/  IMAD.MOV.U32 R29, RZ, RZ, 0x1f ;  /* 0x0000001fff1d7424 */ /* 0x000fc400078e00ff */
[----:B------:R-:W-:Y:S02]  /*5aa0*/  IMAD.MOV.U32 R28, RZ, RZ, -0x1 ;  /* 0xffffffffff1c7424 */ /* 0x000fe400078e00ff */
[----:B------:R-:W-:Y:S02]  /*5ab0*/  IMAD.MOV.U32 R31, RZ, RZ, R4 ;  /* 0x000000ffff1f7224 */ /* 0x000fe400078e0004 */
[----:B------:R-:W-:Y:S05]  /*5ac0*/  CALL.REL.NOINC `($__internal_13_$__cuda_sm70_shflsync_bfly_p) ;  /* 0x0000001000007944 */ /* 0x000fea0003c00000 */
[----:B01----:R-:W-:Y:S05]  /*5ad0*/  BRA `(.L_x_1493) ;  /* 0xffffc9b000007947 */ /* 0x003fea000383ffff */
        .weak           $__internal_13_$__cuda_sm70_shflsync_bfly_p
        .type           $__internal_13_$__cuda_sm70_shflsync_bfly_p,@function
        .size           $__internal_13_$__cuda_sm70_shflsync_bfly_p,(.L_x_2221 - $__internal_13_$__cuda_sm70_shflsync_bfly_p)
$__internal_13_$__cuda_sm70_shflsync_bfly_p:
[----:B------:R-:W-:Y:S01]  /*5ae0*/  IMAD.MOV.U32 R27, RZ, RZ, 0x0 ;  /* 0x00000000ff1b7424 */ /* 0x000fe200078e00ff */
[----:B------:R-:W-:Y:S04]  /*5af0*/  WARPSYNC R28 ;  /* 0x0000001c00007348 */ /* 0x000fe80003800000 */
[----:B------:R0:W1:Y:S01]  /*5b00*/  SHFL.BFLY PT, R29, R31, R30, R29 ;  /* 0x0c00001e1f1d7389 */ /* 0x00006200000e001d */
[----:B------:R-:W-:Y:S05]  /*5b10*/  RET.REL.NODEC R26 `(_ZN4mmha33masked_multihead_attention_kernelItLi32ELi32ELi2ELi4ELi128ELb0ELb1EEEv26Multihead_attention_paramsIT_XT5_EE) ;  /* 0xffffa4e01a007950 */ /* 0x000fea0003c3ffff */
.L_x_1494:
        /* <DEDUP_REMOVED lines=14> */
.L_x_2221:


//--------------------- .text._ZN4mmha33masked_multihead_attention_kernelItLi32ELi32ELi4ELi4ELi64ELb0ELb1EEEv26Multihead_attention_paramsIT_XT5_EE --------------------------
	.section	.text._ZN4mmha33masked_multihead_attention_kernelItLi32ELi32ELi4ELi4ELi64ELb0ELb1EEEv26Multihead_attention_paramsIT_XT5_EE,"ax",@progbits
	.sectioninfo	@"SHI_REGISTERS=40"
	.align	128
        .global         _ZN4mmha33masked_multihead_attention_kernelItLi32ELi32ELi4ELi4ELi64ELb0ELb1EEEv26Multihead_attention_paramsIT_XT5_EE
        .type           _ZN4mmha33masked_multihead_attention_kernelItLi32ELi32ELi4ELi4ELi64ELb0ELb1EEEv26Multihead_attention_paramsIT_XT5_EE,@function
        .size           _ZN4mmha33masked_multihead_attention_kernelItLi32ELi32ELi4ELi4ELi64ELb0ELb1EEEv26Multihead_attention_paramsIT_XT5_EE,(.L_x_2222 - _ZN4mmha33masked_multihead_attention_kernelItLi32ELi32ELi4ELi4ELi64ELb0ELb1EEEv26Multihead_attention_paramsIT_XT5_EE)
        .other          _ZN4mmha33masked_multihead_attention_kernelItLi32ELi32ELi4ELi4ELi64ELb0ELb1EEEv26Multihead_attention_paramsIT_XT5_EE,@"STO_CUDA_ENTRY STV_DEFAULT"
_ZN4mmha33masked_multihead_attention_kernelItLi32ELi32ELi4ELi4ELi64ELb0ELb1EEEv26Multihead_attention_paramsIT_XT5_EE:
.text._ZN4mmha33masked_multihead_attention_kernelItLi32ELi32ELi4ELi4ELi64ELb0ELb1EEEv26Multihead_attention_paramsIT_XT5_EE:
        /* <DEDUP_REMOVED lines=14> */
.L_x_1495:
        /* <DEDUP_REMOVED lines=117> */
.L_x_1497:
[----:B------:R-:W-:Y:S02]  /*0830*/  IMAD.MOV.U32 R19, RZ, RZ, RZ ;  /* 0x000000ffff137224 */ /* 0x000fe400078e00ff */
.L_x_1498:
[----:B0-----:R-:W-:Y:S05]  /*0840*/  BSYNC B0 ;  /* 0x0000000000007941 */ /* 0x001fea0003800000 */
.L_x_1496:
        /* <DEDUP_REMOVED lines=14> */
.L_x_1500:
[----:B------:R-:W-:-:S04]  /*0930*/  IADD3 R6, P0, R10, c[0x0][0x178], RZ ;  /* 0x00005e000a067a10 */ /* 0x000fc80007f1e0ff */
[----:B------:R-:W-:-:S05]  /*0940*/  LEA.HI.X.SX32 R7, R10, c[0x0][0x17c], 0x1, P0 ;  /* 0x00005f000a077a11 */ /* 0x000fca00000f0eff */
[----:B------:R-:W2:Y:S01]  /*0950*/  LDG.E.U16 R6, [R6.64] ;  /* 0x0000002406067981 */ /* 0x000ea2000c1e1500 */
[----:B------:R-:W-:Y:S01]  /*0960*/  MOV R9, UR39 ;  /* 0x0000002700097c02 */ /* 0x000fe20008000f00 */
[----:B------:R-:W-:-:S05]  /*0970*/  IMAD.U32 R8, RZ, RZ, UR38 ;  /* 0x00000026ff087e24 */ /* 0x000fca000f8e00ff */
[----:B------:R-:W3:Y:S01]  /*0980*/  LDG.E R9, [R8.64] ;  /* 0x0000002408097981 */ /* 0x000ee2000c1e1900 */
[----:B--2---:R-:W3:Y:S08]  /*0990*/  I2F.S8 R4, R6 ;  /* 0x0000000600047306 */ /* 0x004ef00000001400 */
[----:B------:R-:W0:Y:S01]  /*09a0*/  I2F.S8 R10, R6.B1 ;  /* 0x10000006000a7306 */ /* 0x000e220000001400 */
[----:B---3--:R-:W-:-:S02]  /*09b0*/  FMUL.FTZ R4, R4, R9 ;  /* 0x0000000904047220 */ /* 0x008fc40000410000 */
[----:B0-----:R-:W-:-:S05]  /*09c0*/  FMUL.FTZ R11, R10, R9 ;  /* 0x000000090a0b7220 */ /* 0x001fca0000410000 */
[----:B------:R-:W-:Y:S02]  /*09d0*/  F2FP.PACK_AB R4, R11, R4 ;  /* 0x000000040b04723e */ /* 0x000fe400000000ff */
.L_x_1501:
[----:B------:R-:W-:Y:S05]  /*09e0*/  BSYNC B0 ;  /* 0x0000000000007941 */ /* 0x000fea0003800000 */
.L_x_1499:
        /* <DEDUP_REMOVED lines=81> */
[----:B------:R-:W-:Y:S01]  /*0f00*/  IMAD.MOV.U32 R4, RZ, RZ, c[0x4][0x68] ;  /* 0x01001a00ff047624 */ /* 0x000fe200078e00ff */
[----:B------:R-:W-:Y:S01]  /*0f10*/  MOV R10, c[0x4][0x20] ;  /* 0x01000800000a7a02 */ /* 0x000fe20000000f00 */
[----:B------:R-:W-:Y:S02]  /*0f20*/  IMAD.MOV.U32 R5, RZ, RZ, c[0x4][0x6c] ;  /* 0x01001b00ff057624 */ /* 0x000fe400078e00ff */
[----:B------:R-:W-:Y:S01]  /*0f30*/  IMAD.MOV.U32 R6, RZ, RZ, c[0x4][0x70] ;  /* 0x01001c00ff067624 */ /* 0x000fe200078e00ff */
[----:B------:R-:W0:Y:S01]  /*0f40*/  LDC.64 R14, c[0x4][R14] ;  /* 0x010000000e0e7b82 */ /* 0x000e220000000a00 */
[----:B------:R-:W-:Y:S02]  /*0f50*/  IMAD.MOV.U32 R7, RZ, RZ, c[0x4][0x74] ;  /* 0x01001d00ff077624 */ /* 0x000fe400078e00ff */
[----:B------:R-:W-:-:S02]  /*0f60*/  IMAD.MOV.U32 R8, RZ, RZ, 0x53f ;  /* 0x0000053fff087424 */ /* 0x000fc400078e00ff */
[----:B------:R-:W-:Y:S02]  /*0f70*/  IMAD.MOV.U32 R11, RZ, RZ, c[0x4][0x24] ;  /* 0x01000900ff0b7624 */ /* 0x000fe400078e00ff */
[----:B------:R-:W-:Y:S02]  /*0f80*/  IMAD.MOV.U32 R12, RZ, RZ, 0x1 ;  /* 0x00000001ff0c7424 */ /* 0x000fe400078e00ff */
[----:B------:R-:W-:Y:S02]  /*0f90*/  IMAD.MOV.U32 R13, RZ, RZ, RZ ;  /* 0x000000ffff0d7224 */ /* 0x000fe400078e00ff */
[----:B------:R-:W-:Y:S01]  /*0fa0*/  LEPC R16 ;  /* 0x000000000010734e */ /* 0x000fe20000000000 */
[----:B------:R-:W-:Y:S02]  /*0fb0*/  MOV R3, 0x1020 ;  /* 0x0000102000037802 */ /* 0x000fe40000000f00 */
[----:B------:R-:W-:Y:S02]  /*0fc0*/  MOV R20, 0xfa0 ;  /* 0x00000fa000147802 */ /* 0x000fe40000000f00 */
[----:B------:R-:W-:Y:S02]  /*0fd0*/  MOV R21, 0x0 ;  /* 0x0000000000157802 */ /* 0x000fe40000000f00 */
[----:B------:R-:W-:-:S02]  /*0fe0*/  MOV R0, 0x0 ;  /* 0x0000000000007802 */ /* 0x000fc40000000f00 */
[----:B------:R-:W-:-:S04]  /*0ff0*/  IADD3 R20, P0, P1, -R20, R3, R16 ;  /* 0x0000000314147210 */ /* 0x000fc8000791e110 */
[----:B------:R-:W-:-:S04]  /*1000*/  IADD3.X R21, ~R0, R21, R17, P0, P1 ;  /* 0x0000001500157210 */ /* 0x000fc800007e2511 */
[----:B01----:R-:W-:Y:S05]  /*1010*/  CALL.ABS.NOINC R14 ;  /* 0x000000000e007343 */ /* 0x003fea0003c00000 */
.L_x_1504:
        /* <DEDUP_REMOVED lines=60> */
.L_x_1508:
[----:B------:R-:W-:Y:S05]  /*13e0*/  BSYNC B1 ;  /* 0x0000000000017941 */ /* 0x000fea0003800000 */
.L_x_1507:
[----:B------:R-:W-:Y:S01]  /*13f0*/  PRMT R8, R18, 0x7632, R8 ;  /* 0x0000763212087816 */ /* 0x000fe20000000008 */
[----:B------:R0:W-:Y:S01]  /*1400*/  STS.U16 [R7+0x50], R18 ;  /* 0x0000501207007388 */ /* 0x0001e20000000400 */
[----:B------:R-:W-:-:S03]  /*1410*/  PRMT R9, R19, 0x7632, R9 ;  /* 0x0000763213097816 */ /* 0x000fc60000000009 */
[----:B------:R0:W-:Y:S04]  /*1420*/  STS.U16 [R6], R8 ;  /* 0x0000000806007388 */ /* 0x0001e80000000400 */
[----:B------:R0:W-:Y:S04]  /*1430*/  STS.U16 [R4+0x50], R19 ;  /* 0x0000501304007388 */ /* 0x0001e80000000400 */
[----:B------:R0:W-:Y:S02]  /*1440*/  STS.U16 [R5], R9 ;  /* 0x0000000905007388 */ /* 0x0001e40000000400 */
.L_x_1506:
[----:B------:R-:W-:Y:S05]  /*1450*/  BSYNC B0 ;  /* 0x0000000000007941 */ /* 0x000fea0003800000 */
.L_x_1505:
[----:B0-----:R-:W-:Y:S06]  /*1460*/  BAR.SYNC.DEFER_BLOCKING 0x0 ;  /* 0x0000000000007b1d */ /* 0x001fec0000010000 */
[----:B------:R0:W2:Y:S04]  /*1470*/  @P6 LDS R19, [R0] ;  /* 0x0000000000136984 */ /* 0x0000a80000000800 */
[----:B------:R0:W3:Y:S04]  /*1480*/  @P6 LDS R18, [R3] ;  /* 0x0000000003126984 */ /* 0x0000e80000000800 */
[----:B------:R-:W-:Y:S06]  /*1490*/  BAR.SYNC.DEFER_BLOCKING 0x0 ;  /* 0x0000000000007b1d */ /* 0x000fec0000010000 */
[----:B------:R-:W-:Y:S05]  /*14a0*/  BRA `(.L_x_1503) ;  /* 0x000001f000007947 */ /* 0x000fea0003800000 */
.L_x_1502:
        /* <DEDUP_REMOVED lines=30> */
.L_x_1509:
[----:B------:R-:W-:Y:S05]  /*1690*/  BSYNC B0 ;  /* 0x0000000000007941 */ /* 0x000fea0003800000 */
.L_x_1503:
        /* <DEDUP_REMOVED lines=25> */
.L_x_1571:
        /* <DEDUP_REMOVED lines=8> */
.L_x_1572:
[----:B0-2---:R-:W-:Y:S02]  /*18b0*/  FADD.FTZ R3, R4, R3 ;  /* 0x0000000304037221 */ /* 0x005fe40000010000 */
.L_x_1511:
[----:B------:R-:W-:Y:S05]  /*18c0*/  BSYNC B0 ;  /* 0x0000000000007941 */ /* 0x000fea0003800000 */
.L_x_1510:
        /* <DEDUP_REMOVED lines=16> */
[----:B------:R-:W-:Y:S01]  /*19d0*/  IMAD.U32 R4, RZ, RZ, UR4 ;  /* 0x00000004ff047e24 */ /* 0x000fe2000f8e00ff */
[----:B------:R-:W-:-:S05]  /*19e0*/  MOV R5, UR5 ;  /* 0x0000000500057c02 */ /* 0x000fca0008000f00 */
[----:B------:R-:W4:Y:S02]  /*19f0*/  LDG.E.U16 R4, [R4.64] ;  /* 0x0000002404047981 */ /* 0x000f24000c1e1500 */
[----:B----4-:R-:W-:-:S05]  /*1a00*/  HADD2.F32 R3, -RZ, R4.H0_H0 ;  /* 0x20000004ff037230 */ /* 0x010fca0000004100 */
[----:B------:R-:W-:-:S05]  /*1a10*/  FADD.FTZ R0, R0, R3 ;  /* 0x0000000300007221 */ /* 0x000fca0000010000 */
.L_x_1515:
[----:B------:R0:W-:Y:S02]  /*1a20*/  STS [R7.X4+0x50], R0 ;  /* 0x0000500007007388 */ /* 0x0001e40000004800 */
.L_x_1514:
[----:B------:R-:W-:Y:S02]  /*1a30*/  WARPSYNC 0xffffffff ;  /* 0xffffffff00007948 */ /* 0x000fe40003800000 */
[----:B------:R-:W-:Y:S01]  /*1a40*/  UIADD3 UR4, UR42, 0x7, -UR45 ;  /* 0x000000072a047890 */ /* 0x000fe2000fffe82d */
[----:B------:R-:W-:Y:S01]  /*1a50*/  SHF.R.S32.HI R3, RZ, 0x1f, R2 ;  /* 0x0000001fff037819 */ /* 0x000fe20000011402 */
[----:B------:R-:W-:Y:S02]  /*1a60*/  BAR.SYNC.DEFER_BLOCKING 0x0 ;  /* 0x0000000000007b1d */ /* 0x000fe40000010000 */
[----:B------:R-:W-:Y:S01]  /*1a70*/  USHF.R.S32.HI UR5, URZ, 0x1f, UR4 ;  /* 0x0000001f3f057899 */ /* 0x000fe20008011404 */
[----:B------:R-:W-:-:S03]  /*1a80*/  LEA.HI R3, R3, R2, RZ, 0x2 ;  /* 0x0000000203037211 */ /* 0x000fc600078f10ff */
[----:B------:R-:W-:Y:S01]  /*1a90*/  ULEA.HI UR5, UR5, UR4, URZ, 0x3 ;  /* 0x0000000405057291 */ /* 0x000fe2000f8f183f */
[----:B------:R-:W-:Y:S01]  /*1aa0*/  SHF.R.S32.HI R25, RZ, 0x2, R3 ;  /* 0x00000002ff197819 */ /* 0x000fe20000011403 */
[----:B------:R-:W-:Y:S01]  /*1ab0*/  BSSY B0, `(.L_x_1516) ;  /* 0x000009a000007945 */ /* 0x000fe20003800000 */
[----:B------:R-:W-:Y:S02]  /*1ac0*/  ULDC UR4, c[0x0][0x1d0] ;  /* 0x0000740000047ab9 */ /* 0x000fe40000000800 */
[----:B------:R-:W-:Y:S01]  /*1ad0*/  ULOP3.LUT UR5, UR5, 0xfffffff8, URZ, 0xc0, !UPT ;  /* 0xfffffff805057892 */ /* 0x000fe2000f8ec03f */
[----:B------:R-:W-:Y:S01]  /*1ae0*/  IADD3 R27, R25, UR45, RZ ;  /* 0x0000002d191b7c10 */ /* 0x000fe2000fffe0ff */
[----:B------:R-:W-:Y:S02]  /*1af0*/  UIMAD UR46, UR46, UR4, UR49 ;  /* 0x000000042e2e72a4 */ /* 0x000fe4000f8e0231 */
[----:B------:R-:W-:Y:S02]  /*1b00*/  UIADD3 UR5, UR45, UR5, URZ ;  /* 0x000000052d057290 */ /* 0x000fe4000fffe03f */
[----:B------:R-:W-:-:S04]  /*1b10*/  USHF.L.U32 UR46, UR46, 0x5, URZ ;  /* 0x000000052e2e7899 */ /* 0x000fc8000800063f */
[----:B------:R-:W-:-:S13]  /*1b20*/  ISETP.GE.AND P0, PT, R27, UR5, PT ;  /* 0x000000051b007c0c */ /* 0x000fda000bf06270 */
[----:B------:R-:W-:Y:S05]  /*1b30*/  @P0 BRA `(.L_x_1517) ;  /* 0x0000091000000947 */ /* 0x000fea0003800000 */
[----:B------:R-:W-:Y:S01]  /*1b40*/  LOP3.LUT R3, R3, 0xfffffffc, RZ, 0xc0, !PT ;  /* 0xfffffffc03037812 */ /* 0x000fe200078ec0ff */
[----:B------:R-:W-:Y:S01]  /*1b50*/  ULDC UR4, c[0x0][0x220] ;  /* 0x0000880000047ab9 */ /* 0x000fe20000000800 */
[----:B------:R-:W-:Y:S01]  /*1b60*/  IMAD.U32 R12, RZ, RZ, UR46 ;  /* 0x0000002eff0c7e24 */ /* 0x000fe2000f8e00ff */
[----:B------:R-:W-:Y:S01]  /*1b70*/  UIMAD UR4, UR49, UR4, UR42 ;  /* 0x00000004310472a4 */ /* 0x000fe2000f8e022a */
[----:B------:R-:W-:Y:S01]  /*1b80*/  IMAD.U32 R8, RZ, RZ, UR47 ;  /* 0x0000002fff087e24 */ /* 0x000fe2000f8e00ff */
[----:B------:R-:W-:Y:S01]  /*1b90*/  SHF.R.S32.HI R9, RZ, 0x1f, R27 ;  /* 0x0000001fff097819 */ /* 0x000fe2000001141b */
[----:B0-----:R-:W-:Y:S01]  /*1ba0*/  IMAD.IADD R7, R2, 0x1, -R3 ;  /* 0x0000000102077824 */ /* 0x001fe200078e0a03 */
[----:B------:R-:W-:Y:S01]  /*1bb0*/  LEA R20, R25, 0x50, 0x2 ;  /* 0x0000005019147811 */ /* 0x000fe200078e10ff */
[----:B------:R-:W-:Y:S01]  /*1bc0*/  IMAD.MOV.U32 R13, RZ, RZ, 0x2 ;  /* 0x00000002ff0d7424 */ /* 0x000fe200078e00ff */
[----:B------:R-:W-:Y:S01]  /*1bd0*/  IADD3 R8, P0, P1, R8, c[0x0][0x200], R27 ;  /* 0x0000800008087a10 */ /* 0x000fe2000791e01b */
[----:B------:R-:W-:Y:S01]  /*1be0*/  IMAD.U32 R10, RZ, RZ, UR4 ;  /* 0x00000004ff0a7e24 */ /* 0x000fe2000f8e00ff */
[----:B------:R-:W0:Y:S01]  /*1bf0*/  LDS R3, [R7.X4+0x10] ;  /* 0x0000100007037984 */ /* 0x000e220000004800 */
[----:B------:R-:W-:-:S02]  /*1c00*/  IMAD.U32 R14, RZ, RZ, UR48 ;  /* 0x00000030ff0e7e24 */ /* 0x000fc4000f8e00ff */
[----:B------:R-:W-:Y:S01]  /*1c10*/  IMAD R10, R10, c[0x0][0x220], R27 ;  /* 0x000088000a0a7a24 */ /* 0x000fe200078e021b */
[----:B------:R-:W4:Y:S01]  /*1c20*/  LDS R4, [R7.X4+0x20] ;  /* 0x0000200007047984 */ /* 0x000f220000004800 */
[----:B------:R-:W-:Y:S01]  /*1c30*/  IMAD.MOV.U32 R22, RZ, RZ, c[0x0][0x1e8] ;  /* 0x00007a00ff167624 */ /* 0x000fe200078e00ff */
[----:B------:R-:W-:Y:S01]  /*1c40*/  IADD3.X R9, R14, c[0x0][0x204], R9, P0, P1 ;  /* 0x000081000e097a10 */ /* 0x000fe200007e2409 */
[----:B------:R-:W-:Y:S01]  /*1c50*/  IMAD.WIDE R10, R10, R13, c[0x0][0x218] ;  /* 0x000086000a0a7625 */ /* 0x000fe200078e020d */
[----:B------:R-:W3:Y:S02]  /*1c60*/  LDS R5, [R7.X4+0x30] ;  /* 0x0000300007057984 */ /* 0x000ee40000004800 */
[----:B------:R-:W-:Y:S01]  /*1c70*/  IADD3 R22, R22, c[0x0][0x210], RZ ;  /* 0x0000840016167a10 */ /* 0x000fe20007ffe0ff */
[----:B------:R-:W-:Y:S01]  /*1c80*/  IMAD.MOV.U32 R21, RZ, RZ, R27 ;  /* 0x000000ffff157224 */ /* 0x000fe200078e001b */
[----:B------:R5:W2:Y:S02]  /*1c90*/  LDS R6, [R7.X4+0x40] ;  /* 0x0000400007067984 */ /* 0x000aa40000004800 */
[----:B-----5:R-:W-:-:S04]  /*1ca0*/  IMAD.SHL.U32 R7, R7, 0x2, RZ ;  /* 0x0000000207077824 */ /* 0x020fc800078e00ff */
[----:B------:R-:W-:Y:S02]  /*1cb0*/  IMAD R7, R12, c[0x0][0x1d4], R7 ;  /* 0x000075000c077a24 */ /* 0x000fe400078e0207 */
[----:B------:R-:W-:-:S03]  /*1cc0*/  IMAD.U32 R12, RZ, RZ, UR49 ;  /* 0x00000031ff0c7e24 */ /* 0x000fc6000f8e00ff */
[----:B------:R-:W-:Y:S01]  /*1cd0*/  SHF.R.S32.HI R24, RZ, 0x1f, R7 ;  /* 0x0000001fff187819 */ /* 0x000fe20000011407 */
[----:B------:R-:W-:-:S04]  /*1ce0*/  IMAD.WIDE R12, R13, R12, c[0x0][0x228] ;  /* 0x00008a000d0c7625 */ /* 0x000fc800078e020c */
.L_x_1522:
[----:B------:R-:W-:Y:S01]  /*1cf0*/  IABS R16, c[0x0][0x1d4] ;  /* 0x0000750000107a13 */ /* 0x000fe20000000000 */
[----:B------:R-:W-:Y:S01]  /*1d00*/  IMAD.MOV.U32 R14, RZ, RZ, RZ ;  /* 0x000000ffff0e7224 */ /* 0x000fe200078e00ff */
[----:B------:R-:W-:Y:S02]  /*1d10*/  IABS R30, R21 ;  /* 0x00000015001e7213 */ /* 0x000fe40000000000 */
[----:B------:R-:W5:Y:S01]  /*1d20*/  I2F.RP R17, R16 ;  /* 0x0000001000117306 */ /* 0x000f620000209400 */
[----:B------:R-:W-:Y:S02]  /*1d30*/  ISETP.GE.AND P1, PT, R21, RZ, PT ;  /* 0x000000ff1500720c */ /* 0x000fe40003f26270 */
[----:B------:R-:W-:-:S05]  /*1d40*/  ISETP.NE.AND P2, PT, RZ, c[0x0][0x1d4], PT ;  /* 0x00007500ff007a0c */ /* 0x000fca0003f45270 */
[----:B-----5:R-:W5:Y:S02]  /*1d50*/  MUFU.RCP R17, R17 ;  /* 0x0000001100117308 */ /* 0x020f640000001000 */
[----:B---3-5:R-:W-:-:S06]  /*1d60*/  IADD3 R18, R17, 0xffffffe, RZ ;  /* 0x0ffffffe11127810 */ /* 0x028fcc0007ffe0ff */
[----:B------:R-:W3:Y:S02]  /*1d70*/  F2I.FTZ.U32.TRUNC.NTZ R15, R18 ;  /* 0x00000012000f7305 */ /* 0x000ee4000021f000 */
[----:B--23--:R-:W-:-:S04]  /*1d80*/  IMAD.MOV R19, RZ, RZ, -R15 ;  /* 0x000000ffff137224 */ /* 0x00cfc800078e0a0f */
        /* <DEDUP_REMOVED lines=12> */
[----:B------:R-:W-:Y:S02]  /*1e50*/  @!P2 LOP3.LUT R30, RZ, c[0x0][0x1d4], RZ, 0x33, !PT ;  /* 0x00007500ff1eaa12 */ /* 0x000fe400078e33ff */
[----:B------:R-:W-:Y:S02]  /*1e60*/  ISETP.GE.AND P1, PT, R21, UR42, PT ;  /* 0x0000002a15007c0c */ /* 0x000fe4000bf26270 */
[----:B------:R-:W-:-:S04]  /*1e70*/  IADD3 R15, P0, R30, UR47, RZ ;  /* 0x0000002f1e0f7c10 */ /* 0x000fc8000ff1e0ff */
[----:B------:R-:W-:Y:S02]  /*1e80*/  LEA.HI.X.SX32 R16, R30, UR48, 0x1, P0 ;  /* 0x000000301e107c11 */ /* 0x000fe400080f0eff */
[----:B------:R-:W-:-:S04]  /*1e90*/  LEA R14, P0, R15, c[0x0][0x1a8], 0x2 ;  /* 0x00006a000f0e7a11 */ /* 0x000fc800078010ff */
[----:B------:R-:W-:-:S05]  /*1ea0*/  LEA.HI.X R15, R15, c[0x0][0x1ac], R16, 0x2, P0 ;  /* 0x00006b000f0f7a11 */ /* 0x000fca00000f1410 */
[----:B------:R-:W2:Y:S04]  /*1eb0*/  @!P1 LDG.E R18, [R14.64] ;  /* 0x000000240e129981 */ /* 0x000ea8000c1e1900 */
[----:B------:R-:W3:Y:S04]  /*1ec0*/  @!P1 LDG.E R33, [R14.64] ;  /* 0x000000240e219981 */ /* 0x000ee8000c1e1900 */
[----:B------:R-:W5:Y:S04]  /*1ed0*/  @!P1 LDG.E R17, [R14.64] ;  /* 0x000000240e119981 */ /* 0x000f68000c1e1900 */
[----:B------:R4:W4:Y:S01]  /*1ee0*/  @!P1 LDG.E R16, [R14.64] ;  /* 0x000000240e109981 */ /* 0x000922000c1e1900 */
[C---:B------:R-:W-:Y:S01]  /*1ef0*/  @!P1 IMAD.SHL.U32 R19, R30.reuse, 0x8, RZ ;  /* 0x000000081e139824 */ /* 0x040fe200078e00ff */
[----:B------:R-:W-:-:S05]  /*1f00*/  IADD3 R32, R30, c[0x0][0x1d4], RZ ;  /* 0x000075001e207a10 */ /* 0x000fca0007ffe0ff */
[----:B------:R-:W-:Y:S02]  /*1f10*/  @!P1 IMAD.SHL.U32 R30, R32, 0x8, RZ ;  /* 0x00000008201e9824 */ /* 0x000fe400078e00ff */
[----:B--2---:R-:W-:Y:S02]  /*1f20*/  @!P1 IMAD R18, R18, c[0x0][0x1d8], RZ ;  /* 0x0000760012129a24 */ /* 0x004fe400078e02ff */
[----:B---3--:R-:W-:-:S03]  /*1f30*/  @!P1 IMAD R33, R33, c[0x0][0x1d8], RZ ;  /* 0x0000760021219a24 */ /* 0x008fc600078e02ff */
[----:B------:R-:W-:Y:S01]  /*1f40*/  @!P1 SHF.L.U32 R18, R18, 0x5, RZ ;  /* 0x0000000512129819 */ /* 0x000fe200000006ff */
[----:B------:R-:W-:-:S04]  /*1f50*/  @!P1 IMAD.SHL.U32 R33, R33, 0x20, RZ ;  /* 0x0000002021219824 */ /* 0x000fc800078e00ff */
[----:B------:R-:W-:Y:S01]  /*1f60*/  @!P1 IMAD R18, R18, c[0x0][0x1d4], R19 ;  /* 0x0000750012129a24 */ /* 0x000fe200078e0213 */
[----:B------:R-:W-:Y:S01]  /*1f70*/  IADD3 R19, R32, c[0x0][0x1d4], RZ ;  /* 0x0000750020137a10 */ /* 0x000fe20007ffe0ff */
[----:B-----5:R-:W-:Y:S02]  /*1f80*/  @!P1 IMAD R32, R17, c[0x0][0x1d8], RZ ;  /* 0x0000760011209a24 */ /* 0x020fe400078e02ff */
[----:B----4-:R-:W-:Y:S01]  /*1f90*/  @!P1 IMAD R14, R33, c[0x0][0x1d4], R30 ;  /* 0x00007500210e9a24 */ /* 0x010fe200078e021e */
[----:B------:R-:W-:Y:S01]  /*1fa0*/  @!P1 IADD3 R15, P0, R7, R18, RZ ;  /* 0x00000012070f9210 */ /* 0x000fe20007f1e0ff */
[----:B------:R-:W-:Y:S01]  /*1fb0*/  @!P1 IMAD.SHL.U32 R34, R32, 0x20, RZ ;  /* 0x0000002020229824 */ /* 0x000fe200078e00ff */
[C---:B------:R-:W-:Y:S01]  /*1fc0*/  IADD3 R32, R19.reuse, c[0x0][0x1d4], RZ ;  /* 0x0000750013207a10 */ /* 0x040fe20007ffe0ff */
[----:B------:R-:W-:Y:S01]  /*1fd0*/  @!P1 IMAD.SHL.U32 R17, R19, 0x8, RZ ;  /* 0x0000000813119824 */ /* 0x000fe200078e00ff */
[----:B------:R-:W-:Y:S01]  /*1fe0*/  @!P1 LEA.HI.X.SX32 R30, R18, R24, 0x1, P0 ;  /* 0x00000018121e9211 */ /* 0x000fe200000f0eff */
[----:B------:R-:W-:Y:S01]  /*1ff0*/  @!P1 IMAD R33, R16, c[0x0][0x1d8], RZ ;  /* 0x0000760010219a24 */ /* 0x000fe200078e02ff */
[----:B------:R-:W-:Y:S01]  /*2000*/  @!P1 LEA R18, P0, R15, c[0x0][0x198], 0x1 ;  /* 0x000066000f129a11 */ /* 0x000fe200078008ff */
[----:B------:R-:W-:-:S02]  /*2010*/  @!P1 IMAD R16, R34, c[0x0][0x1d4], R17 ;  /* 0x0000750022109a24 */ /* 0x000fc400078e0211 */
[----:B------:R-:W-:Y:S01]  /*2020*/  @!P1 IMAD.SHL.U32 R33, R33, 0x20, RZ ;  /* 0x0000002021219824 */ /* 0x000fe200078e00ff */
[----:B------:R-:W-:Y:S01]  /*2030*/  @!P1 LEA.HI.X R19, R15, c[0x0][0x19c], R30, 0x1, P0 ;  /* 0x000067000f139a11 */ /* 0x000fe200000f0c1e */
[----:B------:R-:W-:Y:S01]  /*2040*/  @!P1 IMAD.SHL.U32 R30, R32, 0x8, RZ ;  /* 0x00000008201e9824 */ /* 0x000fe200078e00ff */
[----:B------:R-:W-:-:S03]  /*2050*/  @!P1 IADD3 R15, P0, R7, R14, RZ ;  /* 0x0000000e070f9210 */ /* 0x000fc60007f1e0ff */
[----:B------:R2:W3:Y:S01]  /*2060*/  @!P1 LDG.E R26, [R18.64] ;  /* 0x00000024121a9981 */ /* 0x0004e2000c1e1900 */
[----:B------:R-:W-:Y:S01]  /*2070*/  @!P1 LEA.HI.X.SX32 R36, R14, R24, 0x1, P0 ;  /* 0x000000180e249211 */ /* 0x000fe200000f0eff */
[----:B------:R-:W-:Y:S01]  /*2080*/  @!P1 IMAD R30, R33, c[0x0][0x1d4], R30 ;  /* 0x00007500211e9a24 */ /* 0x000fe200078e021e */
[----:B------:R-:W-:Y:S02]  /*2090*/  @!P1 LEA R14, P2, R15, c[0x0][0x198], 0x1 ;  /* 0x000066000f0e9a11 */ /* 0x000fe400078408ff */
[----:B------:R-:W-:Y:S02]  /*20a0*/  @!P1 IADD3 R17, P3, R7, R16, RZ ;  /* 0x0000001007119210 */ /* 0x000fe40007f7e0ff */
[----:B------:R-:W-:Y:S02]  /*20b0*/  @!P1 LEA.HI.X R15, R15, c[0x0][0x19c], R36, 0x1, P2 ;  /* 0x000067000f0f9a11 */ /* 0x000fe400010f0c24 */
[----:B------:R-:W-:Y:S02]  /*20c0*/  @!P1 LEA.HI.X.SX32 R34, R16, R24, 0x1, P3 ;  /* 0x0000001810229211 */ /* 0x000fe400018f0eff */
[----:B------:R-:W-:Y:S01]  /*20d0*/  @!P1 LEA R16, P3, R17, c[0x0][0x198], 0x1 ;  /* 0x0000660011109a11 */ /* 0x000fe200078608ff */
[----:B------:R3:W4:Y:S01]  /*20e0*/  @!P1 LDG.E R29, [R14.64] ;  /* 0x000000240e1d9981 */ /* 0x000722000c1e1900 */
[----:B------:R-:W-:-:S02]  /*20f0*/  @!P1 IADD3 R32, P4, R7, R30, RZ ;  /* 0x0000001e07209210 */ /* 0x000fc40007f9e0ff */
[----:B------:R-:W-:Y:S02]  /*2100*/  @!P1 LEA.HI.X R17, R17, c[0x0][0x19c], R34, 0x1, P3 ;  /* 0x0000670011119a11 */ /* 0x000fe400018f0c22 */
[----:B--2---:R-:W-:Y:S02]  /*2110*/  @!P1 LEA.HI.X.SX32 R19, R30, R24, 0x1, P4 ;  /* 0x000000181e139211 */ /* 0x004fe400020f0eff */
[C---:B------:R-:W-:Y:S01]  /*2120*/  @!P1 LEA R18, P2, R32.reuse, c[0x0][0x198], 0x1 ;  /* 0x0000660020129a11 */ /* 0x040fe200078408ff */
[----:B------:R-:W2:Y:S01]  /*2130*/  @!P1 LDG.E R28, [R16.64] ;  /* 0x00000024101c9981 */ /* 0x000ea2000c1e1900 */
[----:B------:R-:W-:Y:S02]  /*2140*/  ISETP.NE.U32.AND P0, PT, RZ, c[0x0][0x200], PT ;  /* 0x00008000ff007a0c */ /* 0x000fe40003f05070 */
[----:B------:R-:W-:Y:S02]  /*2150*/  @!P1 LEA.HI.X R19, R32, c[0x0][0x19c], R19, 0x1, P2 ;  /* 0x0000670020139a11 */ /* 0x000fe400010f0c13 */
[----:B------:R-:W-:-:S03]  /*2160*/  ISETP.NE.AND.EX P0, PT, RZ, c[0x0][0x204], PT, P0 ;  /* 0x00008100ff007a0c */ /* 0x000fc60003f05300 */
[----:B------:R-:W5:Y:S10]  /*2170*/  @!P1 LDG.E R31, [R18.64] ;  /* 0x00000024121f9981 */ /* 0x000f74000c1e1900 */
[----:B------:R-:W5:Y:S01]  /*2180*/  @P0 LDG.E.U8 R30, [R8.64] ;  /* 0x00000024081e0981 */ /* 0x000f62000c1e1100 */
[----:B0--3--:R-:W-:-:S06]  /*2190*/  HMUL2 R15, R3, R26 ;  /* 0x0000001a030f7232 */ /* 0x009fcc0000000000 */
[----:B----4-:R-:W-:-:S10]  /*21a0*/  HFMA2.MMA R15, R4, R29, R15 ;  /* 0x0000001d040f7235 */ /* 0x010fd4000000000f */
[----:B--2---:R-:W-:-:S06]  /*21b0*/  HFMA2 R15, R5, R28, R15 ;  /* 0x0000001c050f7231 */ /* 0x004fcc000000000f */
[----:B-----5:R-:W-:-:S10]  /*21c0*/  HFMA2.MMA R15, R6, R31, R15 ;  /* 0x0000001f060f7235 */ /* 0x020fd4000000000f */
[--C-:B------:R-:W-:Y:S02]  /*21d0*/  HADD2.F32 R14, -RZ, R15.reuse.H0_H0 ;  /* 0x2000000fff0e7230 */ /* 0x100fe40000004100 */
[----:B------:R-:W-:Y:S01]  /*21e0*/  HADD2.F32 R15, -RZ, R15.H1_H1 ;  /* 0x3000000fff0f7230 */ /* 0x000fe20000004100 */
[----:B------:R-:W-:-:S04]  /*21f0*/  ISETP.NE.AND P0, PT, R30, RZ, P0 ;  /* 0x000000ff1e00720c */ /* 0x000fc80000705270 */
[----:B------:R-:W-:Y:S01]  /*2200*/  FADD.FTZ R19, R14, R15 ;  /* 0x0000000f0e137221 */ /* 0x000fe20000010000 */
[----:B------:R-:W-:Y:S06]  /*2210*/  BRA.DIV ~URZ, `(.L_x_1518) ;  /* 0x000034d27f007947 */ /* 0x000fec000b800000 */
[----:B------:R0:W2:Y:S02]  /*2220*/  SHFL.BFLY PT, R14, R19, 0x2, 0x1f ;  /* 0x0c401f00130e7f89 */ /* 0x0000a400000e0000 */
.L_x_1573:
[----:B0-2---:R-:W-:Y:S01]  /*2230*/  FADD.FTZ R19, R19, R14 ;  /* 0x0000000e13137221 */ /* 0x005fe20000010000 */
[----:B------:R-:W-:Y:S05]  /*2240*/  BRA.DIV ~URZ, `(.L_x_1519) ;  /* 0x000035127f007947 */ /* 0x000fea000b800000 */
[----:B------:R0:W2:Y:S02]  /*2250*/  SHFL.BFLY PT, R14, R19, 0x1, 0x1f ;  /* 0x0c201f00130e7f89 */ /* 0x0000a400000e0000 */
.L_x_1574:
        /* <DEDUP_REMOVED lines=9> */
[----:B------:R-:W2:Y:S06]  /*22f0*/  @P2 LDG.E.U16 R15, [R10.64] ;  /* 0x000000240a0f2981 */ /* 0x000eac000c1e1500 */
[----:B0-----:R-:W3:Y:S01]  /*2300*/  @P1 LDG.E.U16 R19, [R12.64] ;  /* 0x000000240c131981 */ /* 0x001ee2000c1e1500 */
[----:B------:R-:W-:-:S04]  /*2310*/  @P1 ISETP.GE.AND P3, PT, R21, R22, PT ;  /* 0x000000161500120c */ /* 0x000fc80003f66270 */
[----:B-1----:R-:W-:-:S04]  /*2320*/  @P1 SEL R16, RZ, UR41, P3 ;  /* 0x00000029ff101c07 */ /* 0x002fc80009800000 */
[----:B------:R-:W-:-:S04]  /*2330*/  @P1 IADD3 R17, R21, -UR42, R16 ;  /* 0x8000002a15111c10 */ /* 0x000fc8000fffe010 */
[----:B------:R-:W0:Y:S01]  /*2340*/  @P1 I2F R18, R17 ;  /* 0x0000001100121306 */ /* 0x000e220000201400 */
[----:B--2---:R-:W-:Y:S01]  /*2350*/  @P2 HADD2.F32 R16, -RZ, R15.H0_H0 ;  /* 0x2000000fff102230 */ /* 0x004fe20000004100 */
[----:B------:R-:W-:-:S04]  /*2360*/  FMUL.FTZ R15, R14, c[0x0][0x1f0] ;  /* 0x00007c000e0f7a20 */ /* 0x000fc80000410000 */
[----:B------:R-:W-:Y:S01]  /*2370*/  @P2 FADD.FTZ R15, R15, R16 ;  /* 0x000000100f0f2221 */ /* 0x000fe20000010000 */
[----:B---3--:R-:W-:-:S05]  /*2380*/  @P1 HADD2.F32 R19, -RZ, R19.H0_H0 ;  /* 0x20000013ff131230 */ /* 0x008fca0000004100 */
[----:B0-----:R-:W-:-:S05]  /*2390*/  @P1 FFMA.FTZ R15, R18, R19, R15 ;  /* 0x00000013120f1223 */ /* 0x001fca000001000f */
[----:B------:R0:W-:Y:S01]  /*23a0*/  STS [R20], R15 ;  /* 0x0000000f14007388 */ /* 0x0001e20000000800 */
[----:B------:R-:W-:-:S03]  /*23b0*/  @!P0 FMNMX.FTZ R0, R0, R15, !PT ;  /* 0x0000000f00008209 */ /* 0x000fc60007810000 */
.L_x_1521:
[----:B------:R-:W-:Y:S05]  /*23c0*/  BSYNC B1 ;  /* 0x0000000000017941 */ /* 0x000fea0003800000 */
.L_x_1520:
[----:B------:R-:W-:Y:S02]  /*23d0*/  IADD3 R21, R21, 0x10, RZ ;  /* 0x0000001015157810 */ /* 0x000fe40007ffe0ff */
[----:B------:R-:W-:Y:S02]  /*23e0*/  IADD3 R8, P1, R8, 0x10, RZ ;  /* 0x0000001008087810 */ /* 0x000fe40007f3e0ff */
[----:B------:R-:W-:Y:S02]  /*23f0*/  ISETP.GE.AND P0, PT, R21, UR5, PT ;  /* 0x0000000515007c0c */ /* 0x000fe4000bf06270 */
[----:B------:R-:W-:Y:S01]  /*2400*/  IADD3 R10, P2, R10, 0x20, RZ ;  /* 0x000000200a0a7810 */ /* 0x000fe20007f5e0ff */
[----:B------:R-:W-:Y:S01]  /*2410*/  IMAD.X R9, RZ, RZ, R9, P1 ;  /* 0x000000ffff097224 */ /* 0x000fe200008e0609 */
[----:B0-----:R-:W-:-:S03]  /*2420*/  IADD3 R20, R20, 0x40, RZ ;  /* 0x0000004014147810 */ /* 0x001fc60007ffe0ff */
[----:B------:R-:W-:-:S06]  /*2430*/  IMAD.X R11, RZ, RZ, R11, P2 ;  /* 0x000000ffff0b7224 */ /* 0x000fcc00010e060b */
[----:B-1----:R-:W-:Y:S05]  /*2440*/  @!P0 BRA `(.L_x_1522) ;  /* 0xfffff8a000008947 */ /* 0x002fea000383ffff */
.L_x_1517:
[----:B------:R-:W-:Y:S05]  /*2450*/  BSYNC B0 ;  /* 0x0000000000007941 */ /* 0x000fea0003800000 */
.L_x_1516:
[----:B------:R-:W-:Y:S01]  /*2460*/  SHF.R.S32.HI R5, RZ, 0x1f, R2 ;  /* 0x0000001fff057819 */ /* 0x000fe20000011402 */
[----:B------:R-:W-:Y:S05]  /*2470*/  BRA.DIV ~URZ, `(.L_x_1523) ;  /* 0x000033527f007947 */ /* 0x000fea000b800000 */
[----:B------:R4:W0:Y:S02]  /*2480*/  SHFL.BFLY PT, R3, R0, 0x10, 0x1f ;  /* 0x0e001f0000037f89 */ /* 0x00082400000e0000 */
.L_x_1575:
[----:B0-2---:R-:W-:Y:S01]  /*2490*/  FMNMX.FTZ R19, R3, R0, !PT ;  /* 0x0000000003137209 */ /* 0x005fe20007810000 */
[----:B------:R-:W-:Y:S05]  /*24a0*/  BRA.DIV ~URZ, `(.L_x_1524) ;  /* 0x000033a27f007947 */ /* 0x000fea000b800000 */
[----:B----4-:R-:W0:Y:S02]  /*24b0*/  SHFL.BFLY PT, R0, R19, 0x8, 0x1f ;  /* 0x0d001f0013007f89 */ /* 0x010e2400000e0000 */
[----:B0-----:R-:W-:-:S05]  /*24c0*/  FMNMX.FTZ R0, R19, R0, !PT ;  /* 0x0000000013007209 */ /* 0x001fca0007810000 */
[----:B------:R0:W2:Y:S02]  /*24d0*/  SHFL.BFLY PT, R3, R0, 0x4, 0x1f ;  /* 0x0c801f0000037f89 */ /* 0x0000a400000e0000 */
.L_x_1576:
[----:B------:R-:W-:Y:S01]  /*24e0*/  LEA.HI R4, R5, R2, RZ, 0x5 ;  /* 0x0000000205047211 */ /* 0x000fe200078f28ff */
[----:B------:R-:W-:Y:S03]  /*24f0*/  WARPSYNC 0xffffffff ;  /* 0xffffffff00007948 */ /* 0x000fe60003800000 */
[----:B------:R-:W-:-:S05]  /*2500*/  LOP3.LUT R5, R4, 0xffffffe0, RZ, 0xc0, !PT ;  /* 0xffffffe004057812 */ /* 0x000fca00078ec0ff */
[----:B------:R-:W-:-:S05]  /*2510*/  IMAD.IADD R5, R2, 0x1, -R5 ;  /* 0x0000000102057824 */ /* 0x000fca00078e0a05 */
[----:B------:R-:W-:-:S13]  /*2520*/  ISETP.NE.AND P0, PT, R5, RZ, PT ;  /* 0x000000ff0500720c */ /* 0x000fda0003f05270 */
[----:B--2---:R-:W-:Y:S02]  /*2530*/  @!P0 FMNMX.FTZ R3, R3, R0, !PT ;  /* 0x0000000003038209 */ /* 0x004fe40007810000 */
[----:B------:R-:W-:-:S05]  /*2540*/  @!P0 SHF.R.S32.HI R4, RZ, 0x5, R4 ;  /* 0x00000005ff048819 */ /* 0x000fca0000011404 */
[----:B------:R2:W-:Y:S02]  /*2550*/  @!P0 STS [R4.X4], R3 ;  /* 0x0000000304008388 */ /* 0x0005e40000004800 */
[----:B------:R-:W-:Y:S01]  /*2560*/  BAR.SYNC.DEFER_BLOCKING 0x0 ;  /* 0x0000000000007b1d */ /* 0x000fe20000010000 */
[----:B------:R-:W-:Y:S01]  /*2570*/  ISETP.GT.AND P0, PT, R5, 0x1, PT ;  /* 0x000000010500780c */ /* 0x000fe20003f04270 */
[----:B--2---:R-:W-:Y:S02]  /*2580*/  IMAD.MOV.U32 R3, RZ, RZ, -0x800001 ;  /* 0xff7fffffff037424 */ /* 0x004fe400078e00ff */
[----:B------:R-:W-:Y:S02]  /*2590*/  IMAD.MOV.U32 R6, RZ, RZ, RZ ;  /* 0x000000ffff067224 */ /* 0x000fe400078e00ff */
[----:B------:R-:W-:Y:S08]  /*25a0*/  BSSY B0, `(.L_x_1525) ;  /* 0x0000023000007945 */ /* 0x000ff00003800000 */
[----:B------:R-:W2:Y:S04]  /*25b0*/  @!P0 LDS R3, [R5.X4] ;  /* 0x0000000005038984 */ /* 0x000ea80000004800 */
[----:B0-2---:R-:W0:Y:S02]  /*25c0*/  SHFL.BFLY PT, R0, R3, 0x1, 0x1f ;  /* 0x0c201f0003007f89 */ /* 0x005e2400000e0000 */
[----:B0-----:R-:W-:-:S02]  /*25d0*/  FMNMX.FTZ R4, R0, R3, !PT ;  /* 0x0000000300047209 */ /* 0x001fc40007810000 */
[----:B------:R-:W-:-:S03]  /*25e0*/  IADD3 R0, R2, UR45, RZ ;  /* 0x0000002d02007c10 */ /* 0x000fc6000fffe0ff */
[----:B------:R0:W2:Y:S01]  /*25f0*/  SHFL.IDX PT, R9, R4, RZ, 0x1f ;  /* 0x00001fff04097589 */ /* 0x0000a200000e0000 */
[----:B------:R-:W-:-:S13]  /*2600*/  ISETP.GT.AND P1, PT, R0, UR42, PT ;  /* 0x0000002a00007c0c */ /* 0x000fda000bf24270 */
[----:B------:R-:W-:Y:S05]  /*2610*/  @P1 BRA `(.L_x_1526) ;  /* 0x000001b000001947 */ /* 0x000fea0003800000 */
[----:B0-----:R-:W-:Y:S01]  /*2620*/  ISETP.NE.U32.AND P0, PT, RZ, c[0x0][0x200], PT ;  /* 0x00008000ff007a0c */ /* 0x001fe20003f05070 */
[----:B------:R-:W-:Y:S02]  /*2630*/  IMAD.MOV.U32 R6, RZ, RZ, RZ ;  /* 0x000000ffff067224 */ /* 0x000fe400078e00ff */
[----:B------:R-:W-:Y:S01]  /*2640*/  IMAD.MOV.U32 R3, RZ, RZ, R0 ;  /* 0x000000ffff037224 */ /* 0x000fe200078e0000 */
[----:B------:R-:W-:-:S08]  /*2650*/  ISETP.NE.AND.EX P0, PT, RZ, c[0x0][0x204], PT, P0 ;  /* 0x00008100ff007a0c */ /* 0x000fd00003f05300 */
.L_x_1530:
        /* <DEDUP_REMOVED lines=13> */
.L_x_1528:
[----:B------:R-:W0:Y:S02]  /*2730*/  LDS R4, [R8] ;  /* 0x0000000008047984 */ /* 0x000e240000000800 */
[----:B0-2---:R-:W-:-:S04]  /*2740*/  FADD.FTZ R4, -R9, R4 ;  /* 0x0000000409047221 */ /* 0x005fc80000010100 */
[----:B------:R-:W-:-:S04]  /*2750*/  FMUL.FTZ R4, R4, 1.4426950216293334961 ;  /* 0x3fb8aa3b04047820 */ /* 0x000fc80000410000 */
[----:B------:R0:W2:Y:S03]  /*2760*/  MUFU.EX2 R7, R4 ;  /* 0x0000000400077308 */ /* 0x0000a60000000800 */
.L_x_1529:
[----:B------:R-:W-:Y:S05]  /*2770*/  BSYNC B1 ;  /* 0x0000000000017941 */ /* 0x000fea0003800000 */
.L_x_1527:
[----:B--2---:R2:W-:Y:S01]  /*2780*/  STS [R8], R7 ;  /* 0x0000000708007388 */ /* 0x0045e20000000800 */
[----:B------:R-:W-:Y:S01]  /*2790*/  IADD3 R3, R3, 0x40, RZ ;  /* 0x0000004003037810 */ /* 0x000fe20007ffe0ff */
[----:B------:R-:W-:-:S03]  /*27a0*/  FADD.FTZ R6, R7, R6 ;  /* 0x0000000607067221 */ /* 0x000fc60000010000 */
[----:B------:R-:W-:-:S13]  /*27b0*/  ISETP.GT.AND P2, PT, R3, UR42, PT ;  /* 0x0000002a03007c0c */ /* 0x000fda000bf44270 */
[----:B--2---:R-:W-:Y:S05]  /*27c0*/  @!P2 BRA `(.L_x_1530) ;  /* 0xfffffe900000a947 */ /* 0x004fea000383ffff */
.L_x_1526:
[----:B0-----:R-:W-:Y:S05]  /*27d0*/  BSYNC B0 ;  /* 0x0000000000007941 */ /* 0x001fea0003800000 */
.L_x_1525:
[----:B------:R-:W0:Y:S01]  /*27e0*/  SHFL.BFLY PT, R3, R6, 0x10, 0x1f ;  /* 0x0e001f0006037f89 */ /* 0x000e2200000e0000 */
[----:B--2---:R-:W-:Y:S01]  /*27f0*/  LOP3.LUT P0, R9, R2, 0x1f, RZ, 0xc0, !PT ;  /* 0x0000001f02097812 */ /* 0x004fe2000780c0ff */
        /* <DEDUP_REMOVED lines=31> */
[----:B------:R0:W2:Y:S01]  /*29f0*/  SHFL.IDX PT, R3, R4, RZ, 0x1f ;  /* 0x00001fff04037589 */ /* 0x0000a200000e0000 */
        /* <DEDUP_REMOVED lines=10> */
.L_x_1531:
[----:B------:R-:W-:Y:S01]  /*2aa0*/  BSSY B0, `(.L_x_1532) ;  /* 0x0000012000007945 */ /* 0x000fe20003800000 */
[----:B------:R-:W-:Y:S05]  /*2ab0*/  @P1 BRA `(.L_x_1533) ;  /* 0x0000010000001947 */ /* 0x000fea0003800000 */
[----:B--2---:R-:W-:-:S04]  /*2ac0*/  FADD.FTZ R3, R3, 9.9999999747524270788e-07 ;  /* 0x358637bd03037421 */ /* 0x004fc80000010000 */
[----:B------:R2:W4:Y:S03]  /*2ad0*/  MUFU.RCP R10, R3 ;  /* 0x00000003000a7308 */ /* 0x0005260000001000 */
.L_x_1534:
[C---:B------:R-:W-:Y:S02]  /*2ae0*/  IADD3 R7, R0.reuse, -UR45, RZ ;  /* 0x8000002d00077c10 */ /* 0x040fe4000fffe0ff */
[----:B0-----:R-:W-:-:S03]  /*2af0*/  @P0 IADD3 R5, P1, R0, UR4, RZ ;  /* 0x0000000400050c10 */ /* 0x001fc6000ff3e0ff */
[----:B--2---:R-:W2:Y:S01]  /*2b00*/  LDS R3, [R7.X4+0x50] ;  /* 0x0000500007037984 */ /* 0x004ea20000004800 */
[C---:B------:R-:W-:Y:S02]  /*2b10*/  @P0 LEA.HI.X.SX32 R8, R0.reuse, UR5, 0x1, P1 ;  /* 0x0000000500080c11 */ /* 0x040fe400088f0eff */
[C---:B0-----:R-:W-:Y:S02]  /*2b20*/  @P0 LEA R4, P1, R5.reuse, c[0x0][0x260], 0x2 ;  /* 0x0000980005040a11 */ /* 0x041fe400078210ff */
[----:B------:R-:W-:Y:S02]  /*2b30*/  IADD3 R0, R0, 0x40, RZ ;  /* 0x0000004000007810 */ /* 0x000fe40007ffe0ff */
[----:B------:R-:W-:Y:S02]  /*2b40*/  @P0 LEA.HI.X R5, R5, c[0x0][0x264], R8, 0x2, P1 ;  /* 0x0000990005050a11 */ /* 0x000fe400008f1408 */
[----:B------:R-:W-:Y:S01]  /*2b50*/  ISETP.GT.AND P1, PT, R0, UR42, PT ;  /* 0x0000002a00007c0c */ /* 0x000fe2000bf24270 */
[----:B--2-4-:R-:W-:Y:S01]  /*2b60*/  FMUL.FTZ R9, R3, R10 ;  /* 0x0000000a03097220 */ /* 0x014fe20000410000 */
[----:B------:R-:W-:-:S04]  /*2b70*/  LEA R3, R7, UR9, 0x1 ;  /* 0x0000000907037c11 */ /* 0x000fc8000f8e08ff */
[----:B------:R-:W-:Y:S01]  /*2b80*/  F2FP.PACK_AB R6, RZ, R9 ;  /* 0x00000009ff06723e */ /* 0x000fe200000000ff */
[----:B------:R0:W-:Y:S04]  /*2b90*/  @P0 STG.E [R4.64], R9 ;  /* 0x0000000904000986 */ /* 0x0001e8000c101924 */
[----:B------:R0:W-:Y:S02]  /*2ba0*/  STS.U16 [R3], R6 ;  /* 0x0000000603007388 */ /* 0x0001e40000000400 */
[----:B------:R-:W-:Y:S05]  /*2bb0*/  @!P1 BRA `(.L_x_1534) ;  /* 0xffffff2000009947 */ /* 0x000fea000383ffff */
.L_x_1533:
[----:B------:R-:W-:Y:S05]  /*2bc0*/  BSYNC B0 ;  /* 0x0000000000007941 */ /* 0x000fea0003800000 */
.L_x_1532:
[----:B------:R-:W-:Y:S01]  /*2bd0*/  USHF.R.S32.HI UR4, URZ, 0x1f, UR42 ;  /* 0x0000001f3f047899 */ /* 0x000fe2000801142a */
[----:B------:R-:W-:Y:S01]  /*2be0*/  ISETP.NE.U32.AND P0, PT, RZ, c[0x0][0x190], PT ;  /* 0x00006400ff007a0c */ /* 0x000fe20003f05070 */
[----:B------:R-:W-:Y:S01]  /*2bf0*/  CS2R R10, SRZ ;  /* 0x00000000000a7805 */ /* 0x000fe2000001ff00 */
[----:B0-2---:R-:W-:Y:S01]  /*2c00*/  SHF.R.S32.HI R3, RZ, 0x1f, R2 ;  /* 0x0000001fff037819 */ /* 0x005fe20000011402 */
[----:B------:R-:W-:Y:S01]  /*2c10*/  ULEA.HI UR4, UR4, UR42, URZ, 0x4 ;  /* 0x0000002a04047291 */ /* 0x000fe2000f8f203f */
[----:B------:R-:W-:Y:S01]  /*2c20*/  ISETP.NE.AND.EX P0, PT, RZ, c[0x0][0x194], PT, P0 ;  /* 0x00006500ff007a0c */ /* 0x000fe20003f05300 */
[----:B------:R-:W-:Y:S01]  /*2c30*/  CS2R R8, SRZ ;  /* 0x0000000000087805 */ /* 0x000fe2000001ff00 */
[----:B------:R-:W-:Y:S01]  /*2c40*/  LEA.HI R3, R3, R2, RZ, 0x2 ;  /* 0x0000000203037211 */ /* 0x000fe200078f10ff */
[----:B------:R-:W-:-:S02]  /*2c50*/  ULOP3.LUT UR4, UR4, 0xfffffff0, URZ, 0xc0, !UPT ;  /* 0xfffffff004047892 */ /* 0x000fc4000f8ec03f */
[----:B------:R-:W-:Y:S01]  /*2c60*/  ULDC UR5, c[0x0][0x1d4] ;  /* 0x0000750000057ab9 */ /* 0x000fe20000000800 */
[----:B------:R-:W-:Y:S01]  /*2c70*/  LOP3.LUT R3, R3, 0xfffffffc, RZ, 0xc0, !PT ;  /* 0xfffffffc03037812 */ /* 0x000fe200078ec0ff */
[----:B------:R-:W-:Y:S02]  /*2c80*/  UIADD3 UR4, -UR4, UR42, URZ ;  /* 0x0000002a04047290 */ /* 0x000fe4000fffe13f */
[----:B------:R-:W-:Y:S02]  /*2c90*/  UISETP.LT.AND UP0, UPT, UR42, UR5, UPT ;  /* 0x000000052a00728c */ /* 0x000fe4000bf01270 */
[----:B------:R-:W-:Y:S02]  /*2ca0*/  IMAD.IADD R0, R2, 0x1, -R3 ;  /* 0x0000000102007824 */ /* 0x000fe400078e0a03 */
[----:B------:R-:W-:Y:S01]  /*2cb0*/  ISETP.NE.OR P0, PT, R25, UR4, !P0 ;  /* 0x0000000419007c0c */ /* 0x000fe2000c705670 */
[----:B------:R-:W-:Y:S01]  /*2cc0*/  USEL UR5, UR42, UR5, UP0 ;  /* 0x000000052a057287 */ /* 0x000fe20008000000 */
[----:B------:R-:W-:-:S11]  /*2cd0*/  IMAD.SHL.U32 R0, R0, 0x8, RZ ;  /* 0x0000000800007824 */ /* 0x000fd600078e00ff */
[----:B------:R-:W0:Y:S01]  /*2ce0*/  @!P0 S2R R5, SR_CTAID.X ;  /* 0x0000000000058919 */ /* 0x000e220000002500 */
[----:B------:R-:W-:Y:S01]  /*2cf0*/  ISETP.GE.AND P1, PT, R27, UR5, PT ;  /* 0x000000051b007c0c */ /* 0x000fe2000bf26270 */
[----:B------:R-:W-:Y:S02]  /*2d00*/  @!P0 IMAD.MOV.U32 R3, RZ, RZ, 0x2 ;  /* 0x00000002ff038424 */ /* 0x000fe400078e00ff */
[----:B------:R-:W-:Y:S01]  /*2d10*/  IMAD.U32 R7, RZ, RZ, UR46 ;  /* 0x0000002eff077e24 */ /* 0x000fe2000f8e00ff */
[----:B------:R-:W-:Y:S03]  /*2d20*/  BSSY B0, `(.L_x_1535) ;  /* 0x0000089000007945 */ /* 0x000fe60003800000 */
[----:B------:R-:W-:Y:S01]  /*2d30*/  IMAD R26, R7, c[0x0][0x1d4], R0 ;  /* 0x00007500071a7a24 */ /* 0x000fe200078e0200 */
[----:B------:R-:W-:Y:S01]  /*2d40*/  CS2R R20, SRZ ;  /* 0x0000000000147805 */ /* 0x000fe2000001ff00 */
[----:B------:R-:W-:Y:S01]  /*2d50*/  IMAD.MOV.U32 R22, RZ, RZ, RZ ;  /* 0x000000ffff167224 */ /* 0x000fe200078e00ff */
[----:B0-----:R-:W-:-:S05]  /*2d60*/  @!P0 LEA R4, R5, R0, 0x5 ;  /* 0x0000000005048211 */ /* 0x001fca00078e28ff */
[----:B------:R-:W-:Y:S01]  /*2d70*/  @!P0 IMAD.WIDE R4, R4, R3, c[0x0][0x190] ;  /* 0x0000640004048625 */ /* 0x000fe200078e0203 */
[----:B------:R-:W-:-:S04]  /*2d80*/  CS2R R6, SRZ ;  /* 0x0000000000067805 */ /* 0x000fc8000001ff00 */
[----:B------:R0:W5:Y:S04]  /*2d90*/  @!P0 LDG.E.128 R8, [R4.64] ;  /* 0x0000002404088981 */ /* 0x000168000c1e1d00 */
[----:B------:R-:W-:Y:S01]  /*2da0*/  BAR.SYNC.DEFER_BLOCKING 0x0 ;  /* 0x0000000000007b1d */ /* 0x000fe20000010000 */
[C---:B------:R-:W-:Y:S01]  /*2db0*/  ISETP.NE.AND P0, PT, R25.reuse, UR4, PT ;  /* 0x0000000419007c0c */ /* 0x040fe2000bf05270 */
[----:B------:R-:W-:Y:S01]  /*2dc0*/  IMAD.MOV.U32 R3, RZ, RZ, RZ ;  /* 0x000000ffff037224 */ /* 0x000fe200078e00ff */
[----:B------:R-:W-:Y:S02]  /*2dd0*/  SHF.R.S32.HI R24, RZ, 0x1f, R26 ;  /* 0x0000001fff187819 */ /* 0x000fe4000001141a */
[----:B------:R-:W-:Y:S01]  /*2de0*/  LEA R28, R25, UR9, 0x1 ;  /* 0x00000009191c7c11 */ /* 0x000fe2000f8e08ff */
[----:B0-----:R-:W-:Y:S01]  /*2df0*/  CS2R R4, SRZ ;  /* 0x0000000000047805 */ /* 0x001fe2000001ff00 */
        /* <DEDUP_REMOVED lines=25> */
[C---:B------:R-:W-:Y:S01]  /*2f90*/  LEA R4, P1, R5.reuse, c[0x0][0x1a0], 0x1 ;  /* 0x0000680005047a11 */ /* 0x040fe200078208ff */
[----:B------:R-:W0:Y:S03]  /*2fa0*/  LDS.U16 R3, [R28] ;  /* 0x000000001c037984 */ /* 0x000e260000000400 */
[----:B------:R-:W-:-:S06]  /*2fb0*/  LEA.HI.X R5, R5, c[0x0][0x1a4], R6, 0x1, P1 ;  /* 0x0000690005057a11 */ /* 0x000fcc00008f0c06 */
[----:B------:R-:W2:Y:S01]  /*2fc0*/  LDG.E.128 R4, [R4.64] ;  /* 0x0000002404047981 */ /* 0x000ea2000c1e1d00 */
[----:B0-----:R-:W-:Y:S02]  /*2fd0*/  HADD2.F32 R3, -RZ, R3.H0_H0 ;  /* 0x20000003ff037230 */ /* 0x001fe40000004100 */
[----:B--2---:R-:W-:Y:S02]  /*2fe0*/  HADD2.F32 R22, -RZ, R6.H1_H1 ;  /* 0x30000006ff167230 */ /* 0x004fe40000004100 */
        /* <DEDUP_REMOVED lines=16> */
.L_x_1538:
[----:B------:R-:W-:Y:S05]  /*30f0*/  BSYNC B1 ;  /* 0x0000000000017941 */ /* 0x000fea0003800000 */
.L_x_1537:
[----:B------:R-:W-:Y:S05]  /*3100*/  @!P2 BRA `(.L_x_1536) ;  /* 0x000004a00000a947 */ /* 0x000fea0003800000 */
[C---:B------:R-:W-:Y:S01]  /*3110*/  LEA R12, R30.reuse, UR6, 0x1 ;  /* 0x000000061e0c7c11 */ /* 0x040fe2000f8e08ff */
[----:B------:R-:W-:Y:S01]  /*3120*/  IMAD.U32 R13, RZ, RZ, UR45 ;  /* 0x0000002dff0d7e24 */ /* 0x000fe2000f8e00ff */
[----:B------:R-:W-:Y:S01]  /*3130*/  IADD3 R37, P1, R30, UR47, RZ ;  /* 0x0000002f1e257c10 */ /* 0x000fe2000ff3e0ff */
        /* <DEDUP_REMOVED lines=12> */
.L_x_1539:
[----:B------:R-:W2:Y:S04]  /*3200*/  LDG.E R12, [R36.64] ;  /* 0x00000024240c7981 */ /* 0x000ea8000c1e1900 */
[----:B------:R-:W4:Y:S04]  /*3210*/  LDG.E R16, [R36.64+0x40] ;  /* 0x0000402424107981 */ /* 0x000f28000c1e1900 */
[----:B------:R-:W0:Y:S01]  /*3220*/  LDS.U16 R31, [R29+-0x20] ;  /* 0xffffe0001d1f7984 */ /* 0x000e220000000400 */
[----:B--2---:R-:W-:-:S04]  /*3230*/  IMAD R12, R35, R12, R32 ;  /* 0x0000000c230c7224 */ /* 0x004fc800078e0220 */
[----:B------:R-:W-:-:S05]  /*3240*/  IMAD.IADD R13, R12, 0x1, R33 ;  /* 0x000000010c0d7824 */ /* 0x000fca00078e0221 */
[----:B------:R-:W-:-:S04]  /*3250*/  IADD3 R14, P1, R26, R13, RZ ;  /* 0x0000000d1a0e7210 */ /* 0x000fc80007f3e0ff */
[----:B------:R-:W-:Y:S02]  /*3260*/  LEA.HI.X.SX32 R13, R13, R24, 0x1, P1 ;  /* 0x000000180d0d7211 */ /* 0x000fe400008f0eff */
[----:B------:R-:W-:-:S04]  /*3270*/  LEA R12, P1, R14, c[0x0][0x1a0], 0x1 ;  /* 0x000068000e0c7a11 */ /* 0x000fc800078208ff */
[----:B------:R-:W-:-:S06]  /*3280*/  LEA.HI.X R13, R14, c[0x0][0x1a4], R13, 0x1, P1 ;  /* 0x000069000e0d7a11 */ /* 0x000fcc00008f0c0d */
[----:B------:R-:W2:Y:S01]  /*3290*/  LDG.E.128 R12, [R12.64] ;  /* 0x000000240c0c7981 */ /* 0x000ea2000c1e1d00 */
[----:B0-----:R-:W-:Y:S01]  /*32a0*/  HADD2.F32 R31, -RZ, R31.H0_H0 ;  /* 0x2000001fff1f7230 */ /* 0x001fe20000004100 */
[----:B----4-:R-:W-:Y:S01]  /*32b0*/  IMAD R16, R35, R16, R34 ;  /* 0x0000001023107224 */ /* 0x010fe200078e0222 */
[--C-:B--2---:R-:W-:Y:S02]  /*32c0*/  HADD2.F32 R17, -RZ, R12.reuse.H0_H0 ;  /* 0x2000000cff117230 */ /* 0x104fe40000004100 */
[----:B---3--:R-:W-:Y:S02]  /*32d0*/  HADD2.F32 R18, -RZ, R12.H1_H1 ;  /* 0x3000000cff127230 */ /* 0x008fe40000004100 */
        /* <DEDUP_REMOVED lines=13> */
[----:B------:R-:W2:Y:S01]  /*33b0*/  LDG.E.128 R16, [R16.64] ;  /* 0x0000002410107981 */ /* 0x000ea2000c1e1d00 */
        /* <DEDUP_REMOVED lines=31> */
.L_x_1536:
[----:B------:R-:W-:Y:S05]  /*35b0*/  BSYNC B0 ;  /* 0x0000000000007941 */ /* 0x000fea0003800000 */
.L_x_1535:
        /* <DEDUP_REMOVED lines=66> */
.L_x_1545:
[----:B------:R-:W-:Y:S05]  /*39e0*/  BSYNC B2 ;  /* 0x0000000000027941 */ /* 0x000fea0003800000 */
.L_x_1544:
[----:B------:R-:W-:Y:S02]  /*39f0*/  IADD3 R27, R27, 0x10, RZ ;  /* 0x000000101b1b7810 */ /* 0x000fe40007ffe0ff */
.L_x_1543:
[----:B------:R-:W-:Y:S05]  /*3a00*/  BSYNC B1 ;  /* 0x0000000000017941 */ /* 0x000fea0003800000 */
.L_x_1542:
[----:B------:R-:W-:-:S13]  /*3a10*/  LOP3.LUT P1, RZ, R18, 0xfffffff0, RZ, 0xc0, !PT ;  /* 0xfffffff012ff7812 */ /* 0x000fda000782c0ff */
[----:B------:R-:W-:Y:S05]  /*3a20*/  @!P1 BRA `(.L_x_1541) ;  /* 0x000007e000009947 */ /* 0x000fea0003800000 */
[----:B------:R-:W-:Y:S01]  /*3a30*/  LEA R16, R27, UR6, 0x1 ;  /* 0x000000061b107c11 */ /* 0x000fe2000f8e08ff */
[----:B------:R-:W-:Y:S02]  /*3a40*/  IMAD.U32 R13, RZ, RZ, UR45 ;  /* 0x0000002dff0d7e24 */ /* 0x000fe4000f8e00ff */
[----:B------:R-:W-:Y:S02]  /*3a50*/  IMAD.MOV.U32 R17, RZ, RZ, RZ ;  /* 0x000000ffff117224 */ /* 0x000fe400078e00ff */
[----:B------:R-:W-:Y:S02]  /*3a60*/  IMAD R16, R13, -0x2, R16 ;  /* 0xfffffffe0d107824 */ /* 0x000fe400078e0210 */
.L_x_1550:
[C---:B------:R-:W-:Y:S01]  /*3a70*/  ISETP.GE.AND P2, PT, R27.reuse, c[0x0][0x1d4], PT ;  /* 0x000075001b007a0c */ /* 0x040fe20003f46270 */
[----:B------:R-:W-:Y:S01]  /*3a80*/  BSSY B1, `(.L_x_1546) ;  /* 0x000003b000017945 */ /* 0x000fe20003800000 */
[----:B------:R-:W-:Y:S01]  /*3a90*/  IADD3 R19, R27, 0x10, RZ ;  /* 0x000000101b137810 */ /* 0x000fe20007ffe0ff */
        /* <DEDUP_REMOVED lines=57> */
.L_x_1547:
[----:B------:R-:W-:Y:S05]  /*3e30*/  BSYNC B1 ;  /* 0x0000000000017941 */ /* 0x000fea0003800000 */
.L_x_1546:
        /* <DEDUP_REMOVED lines=12> */
[----:B--2---:R-:W-:-:S04]  /*3f00*/  IMAD.MOV R29, RZ, RZ, -R13 ;  /* 0x000000ffff1d7224 */ /* 0x004fc800078e0a0d */
        /* <DEDUP_REMOVED lines=43> */
.L_x_1549:
[----:B------:R-:W-:Y:S05]  /*41c0*/  BSYNC B1 ;  /* 0x0000000000017941 */ /* 0x000fea0003800000 */
.L_x_1548:
[----:B------:R-:W-:Y:S02]  /*41d0*/  IADD3 R27, R27, 0x20, RZ ;  /* 0x000000201b1b7810 */ /* 0x000fe40007ffe0ff */
[----:B------:R-:W-:Y:S02]  /*41e0*/  IADD3 R17, R17, 0x40, RZ ;  /* 0x0000004011117810 */ /* 0x000fe40007ffe0ff */
[----:B------:R-:W-:-:S13]  /*41f0*/  ISETP.GE.AND P1, PT, R27, UR42, PT ;  /* 0x0000002a1b007c0c */ /* 0x000fda000bf26270 */
[----:B------:R-:W-:Y:S05]  /*4200*/  @!P1 BRA `(.L_x_1550) ;  /* 0xfffff86000009947 */ /* 0x000fea000383ffff */
.L_x_1541:
[----:B------:R-:W-:Y:S05]  /*4210*/  BSYNC B0 ;  /* 0x0000000000007941 */ /* 0x000fea0003800000 */
.L_x_1540:
        /* <DEDUP_REMOVED lines=66> */
.L_x_1553:
        /* <DEDUP_REMOVED lines=26> */
.L_x_1552:
[----:B0-----:R-:W-:Y:S05]  /*47e0*/  BSYNC B0 ;  /* 0x0000000000007941 */ /* 0x001fea0003800000 */
.L_x_1551:
        /* <DEDUP_REMOVED lines=9> */
[----:B------:R-:W-:Y:S02]  /*4880*/  LOP3.LUT R9, R2, 0xfffffffc, RZ, 0xc0, !PT ;  /* 0xfffffffc02097812 */ /* 0x000fe400078ec0ff */
[----:B------:R-:W-:Y:S02]  /*4890*/  P2R R8, PR, RZ, 0x1 ;  /* 0x00000001ff087803 */ /* 0x000fe40000000000 */
[----:B------:R-:W-:Y:S02]  /*48a0*/  ISETP.NE.AND P4, PT, R10, 0x8, PT ;  /* 0x000000080a00780c */ /* 0x000fe40003f85270 */
[C---:B------:R-:W-:Y:S02]  /*48b0*/  ISETP.GT.AND P3, PT, R2.reuse, 0x1f, PT ;  /* 0x0000001f0200780c */ /* 0x040fe40003f64270 */
[C---:B------:R-:W-:Y:S02]  /*48c0*/  ISETP.GT.AND P2, PT, R2.reuse, 0xf, PT ;  /* 0x0000000f0200780c */ /* 0x040fe40003f44270 */
[----:B------:R-:W-:-:S02]  /*48d0*/  ISETP.GT.AND P1, PT, R2, 0x3, PT ;  /* 0x000000030200780c */ /* 0x000fc40003f24270 */
[----:B------:R-:W-:Y:S02]  /*48e0*/  IADD3 R13, R2, 0x3, RZ ;  /* 0x00000003020d7810 */ /* 0x000fe40007ffe0ff */
[----:B------:R-:W-:Y:S02]  /*48f0*/  LEA R12, R12, 0x50, 0x1 ;  /* 0x000000500c0c7811 */ /* 0x000fe400078e08ff */
[----:B------:R-:W-:Y:S01]  /*4900*/  ISETP.NE.AND P0, PT, R9, 0x4, PT ;  /* 0x000000040900780c */ /* 0x000fe20003f05270 */
[----:B------:R-:W-:Y:S07]  /*4910*/  @P6 BRA `(.L_x_1555) ;  /* 0x0000005000006947 */ /* 0x000fee0003800000 */
[----:B------:R-:W-:Y:S02]  /*4920*/  F2FP.PACK_AB R8, R5, R6 ;  /* 0x000000060508723e */ /* 0x000fe400000000ff */
[----:B------:R-:W-:Y:S02]  /*4930*/  F2FP.PACK_AB R9, R7, R4 ;  /* 0x000000040709723e */ /* 0x000fe400000000ff */
[----:B------:R-:W-:Y:S02]  /*4940*/  F2FP.PACK_AB R10, R21, R20 ;  /* 0x00000014150a723e */ /* 0x000fe400000000ff */
[----:B------:R-:W-:-:S05]  /*4950*/  F2FP.PACK_AB R11, R3, R22 ;  /* 0x00000016030b723e */ /* 0x000fca00000000ff */
[----:B------:R0:W-:Y:S02]  /*4960*/  STS.128 [R12+-0x200], R8 ;  /* 0xfffe00080c007388 */ /* 0x0001e40000000c00 */
.L_x_1555:
[----:B------:R-:W-:Y:S05]  /*4970*/  BSYNC B0 ;  /* 0x0000000000007941 */ /* 0x000fea0003800000 */
.L_x_1554:
        /* <DEDUP_REMOVED lines=21> */
.L_x_1557:
[----:B------:R-:W-:Y:S05]  /*4ad0*/  BSYNC B0 ;  /* 0x0000000000007941 */ /* 0x000fea0003800000 */
.L_x_1556:
        /* <DEDUP_REMOVED lines=8> */
.L_x_1559:
[----:B------:R-:W-:Y:S05]  /*4b60*/  BSYNC B0 ;  /* 0x0000000000007941 */ /* 0x000fea0003800000 */
.L_x_1558:
        /* <DEDUP_REMOVED lines=20> */
.L_x_1561:
[----:B------:R-:W-:Y:S05]  /*4cb0*/  BSYNC B0 ;  /* 0x0000000000007941 */ /* 0x000fea0003800000 */
.L_x_1560:
        /* <DEDUP_REMOVED lines=8> */
.L_x_1563:
[----:B------:R-:W-:Y:S05]  /*4d40*/  BSYNC B0 ;  /* 0x0000000000007941 */ /* 0x000fea0003800000 */
.L_x_1562:
        /* <DEDUP_REMOVED lines=21> */
.L_x_1565:
[----:B------:R-:W-:Y:S05]  /*4ea0*/  BSYNC B0 ;  /* 0x0000000000007941 */ /* 0x000fea0003800000 */
.L_x_1564:
        /* <DEDUP_REMOVED lines=8> */
.L_x_1567:
[----:B------:R-:W-:Y:S05]  /*4f30*/  BSYNC B0 ;  /* 0x0000000000007941 */ /* 0x000fea0003800000 */
.L_x_1566:
        /* <DEDUP_REMOVED lines=20> */
.L_x_1569:
[----:B------:R-:W-:Y:S05]  /*5080*/  BSYNC B0 ;  /* 0x0000000000007941 */ /* 0x000fea0003800000 */
.L_x_1568:
        /* <DEDUP_REMOVED lines=16> */
.L_x_1570:
        /* <DEDUP_REMOVED lines=13> */
[----:B------:R-:W4:Y:S01]  /*5260*/  F2I.S8.NTZ R7, R7 ;  /* 0x0000000700077305 */ /* 0x000f220000202100 */
[----:B0-----:R-:W-:-:S07]  /*5270*/  PRMT R6, R5, 0x8880, RZ ;  /* 0x0000888005067816 */ /* 0x001fce00000000ff */
[----:B------:R-:W0:Y:S01]  /*5280*/  F2I.S8.NTZ R20, R20 ;  /* 0x0000001400147305 */ /* 0x000e220000202100 */
[----:B--2---:R-:W-:Y:S02]  /*5290*/  PRMT R9, R4, 0x8880, RZ ;  /* 0x0000888004097816 */ /* 0x004fe400000000ff */
[----:B------:R-:W-:Y:S02]  /*52a0*/  PRMT R4, R6, 0x7710, RZ ;  /* 0x0000771006047816 */ /* 0x000fe400000000ff */
[----:B------:R-:W-:Y:S02]  /*52b0*/  PRMT R5, R9, 0x7710, RZ ;  /* 0x0000771009057816 */ /* 0x000fe400000000ff */
[----:B------:R-:W-:Y:S01]  /*52c0*/  LOP3.LUT R11, R4, 0xff, RZ, 0xc0, !PT ;  /* 0x000000ff040b7812 */ /* 0x000fe200078ec0ff */
[----:B------:R-:W2:Y:S01]  /*52d0*/  F2I.S8.NTZ R21, R21 ;  /* 0x0000001500157305 */ /* 0x000ea20000202100 */
[----:B----4-:R-:W-:Y:S02]  /*52e0*/  PRMT R10, R7, 0x8880, RZ ;  /* 0x00008880070a7816 */ /* 0x010fe400000000ff */
[----:B------:R-:W-:-:S02]  /*52f0*/  LOP3.LUT R9, R5, 0xff, RZ, 0xc0, !PT ;  /* 0x000000ff05097812 */ /* 0x000fc400078ec0ff */
[----:B------:R-:W-:Y:S02]  /*5300*/  PRMT R6, R10, 0x7710, RZ ;  /* 0x000077100a067816 */ /* 0x000fe400000000ff */
[----:B------:R-:W-:Y:S01]  /*5310*/  SHF.L.U64.HI R10, R11, 0x8, RZ ;  /* 0x000000080b0a7819 */ /* 0x000fe200000102ff */
[----:B------:R-:W4:Y:S01]  /*5320*/  F2I.S8.NTZ R2, R2 ;  /* 0x0000000200027305 */ /* 0x000f220000202100 */
        /* <DEDUP_REMOVED lines=10> */
[----:B----4-:R-:W-:Y:S02]  /*53d0*/  PRMT R2, R2, 0x8880, RZ ;  /* 0x0000888002027816 */ /* 0x010fe400000000ff */
        /* <DEDUP_REMOVED lines=21> */
.L_x_1512:
[----:B0-----:R-:W-:Y:S01]  /*5530*/  IMAD.MOV.U32 R19, RZ, RZ, R3 ;  /* 0x000000ffff137224 */ /* 0x001fe200078e0003 */
[----:B------:R-:W-:Y:S01]  /*5540*/  MOV R18, 0x8 ;  /* 0x0000000800127802 */ /* 0x000fe20000000f00 */
[----:B------:R-:W-:Y:S01]  /*5550*/  IMAD.MOV.U32 R17, RZ, RZ, 0x1f ;  /* 0x0000001fff117424 */ /* 0x000fe200078e00ff */
[----:B------:R-:W-:Y:S01]  /*5560*/  MOV R14, 0x5590 ;  /* 0x00005590000e7802 */ /* 0x000fe20000000f00 */
[----:B------:R-:W-:Y:S02]  /*5570*/  IMAD.MOV.U32 R16, RZ, RZ, 0xffff ;  /* 0x0000ffffff107424 */ /* 0x000fe400078e00ff */
[----:B-1----:R-:W-:Y:S05]  /*5580*/  CALL.REL.NOINC `($__internal_14_$__cuda_sm70_shflsync_bfly_p) ;  /* 0x000003a000007944 */ /* 0x002fea0003c00000 */
[----:B-1----:R-:W-:Y:S01]  /*5590*/  IMAD.MOV.U32 R0, RZ, RZ, R17 ;  /* 0x000000ffff007224 */ /* 0x002fe200078e0011 */
[----:B0-----:R-:W-:Y:S05]  /*55a0*/  BRA `(.L_x_1571) ;  /* 0xffffc28000007947 */ /* 0x001fea000383ffff */
.L_x_1513:
[----:B------:R-:W-:Y:S01]  /*55b0*/  IMAD.MOV.U32 R18, RZ, RZ, 0x4 ;  /* 0x00000004ff127424 */ /* 0x000fe200078e00ff */
[----:B------:R-:W-:Y:S01]  /*55c0*/  MOV R14, 0x5600 ;  /* 0x00005600000e7802 */ /* 0x000fe20000000f00 */
[----:B------:R-:W-:Y:S02]  /*55d0*/  IMAD.MOV.U32 R17, RZ, RZ, 0x1f ;  /* 0x0000001fff117424 */ /* 0x000fe400078e00ff */
[----:B------:R-:W-:-:S02]  /*55e0*/  IMAD.MOV.U32 R16, RZ, RZ, 0xffff ;  /* 0x0000ffffff107424 */ /* 0x000fc400078e00ff */
[----:B01----:R-:W-:Y:S05]  /*55f0*/  CALL.REL.NOINC `($__internal_14_$__cuda_sm70_shflsync_bfly_p) ;  /* 0x0000033000007944 */ /* 0x003fea0003c00000 */
[----:B01----:R-:W-:Y:S01]  /*5600*/  FADD.FTZ R19, R19, R17 ;  /* 0x0000001113137221 */ /* 0x003fe20000010000 */
[----:B------:R-:W-:Y:S01]  /*5610*/  MOV R14, 0x5660 ;  /* 0x00005660000e7802 */ /* 0x000fe20000000f00 */
[----:B------:R-:W-:-:S02]  /*5620*/  IMAD.MOV.U32 R18, RZ, RZ, 0x2 ;  /* 0x00000002ff127424 */ /* 0x000fc400078e00ff */
[----:B------:R-:W-:Y:S02]  /*5630*/  IMAD.MOV.U32 R17, RZ, RZ, 0x1f ;  /* 0x0000001fff117424 */ /* 0x000fe400078e00ff */
[----:B------:R-:W-:Y:S02]  /*5640*/  IMAD.MOV.U32 R16, RZ, RZ, 0xffff ;  /* 0x0000ffffff107424 */ /* 0x000fe400078e00ff */
[----:B------:R-:W-:Y:S05]  /*5650*/  CALL.REL.NOINC `($__internal_14_$__cuda_sm70_shflsync_bfly_p) ;  /* 0x000002d000007944 */ /* 0x000fea0003c00000 */
[----:B-1----:R-:W-:Y:S01]  /*5660*/  FADD.FTZ R3, R19, R17 ;  /* 0x0000001113037221 */ /* 0x002fe20000010000 */
[----:B------:R-:W-:Y:S01]  /*5670*/  MOV R14, 0x56d0 ;  /* 0x000056d0000e7802 */ /* 0x000fe20000000f00 */
[----:B0-----:R-:W-:Y:S02]  /*5680*/  IMAD.MOV.U32 R18, RZ, RZ, 0x1 ;  /* 0x00000001ff127424 */ /* 0x001fe400078e00ff */
[----:B------:R-:W-:Y:S02]  /*5690*/  IMAD.MOV.U32 R17, RZ, RZ, 0x1f ;  /* 0x0000001fff117424 */ /* 0x000fe400078e00ff */
[----:B------:R-:W-:Y:S02]  /*56a0*/  IMAD.MOV.U32 R16, RZ, RZ, 0xffff ;  /* 0x0000ffffff107424 */ /* 0x000fe400078e00ff */
[----:B------:R-:W-:-:S02]  /*56b0*/  IMAD.MOV.U32 R19, RZ, RZ, R3 ;  /* 0x000000ffff137224 */ /* 0x000fc400078e0003 */
[----:B------:R-:W-:Y:S05]  /*56c0*/  CALL.REL.NOINC `($__internal_14_$__cuda_sm70_shflsync_bfly_p) ;  /* 0x0000026000007944 */ /* 0x000fea0003c00000 */
[----:B-1----:R-:W-:Y:S01]  /*56d0*/  IMAD.MOV.U32 R4, RZ, RZ, R17 ;  /* 0x000000ffff047224 */ /* 0x002fe200078e0011 */
[----:B0-----:R-:W-:Y:S05]  /*56e0*/  BRA `(.L_x_1572) ;  /* 0xffffc1c000007947 */ /* 0x001fea000383ffff */
.L_x_1518:
[----:B------:R-:W-:Y:S01]  /*56f0*/  IMAD.MOV.U32 R18, RZ, RZ, 0x2 ;  /* 0x00000002ff127424 */ /* 0x000fe200078e00ff */
[----:B------:R-:W-:Y:S01]  /*5700*/  MOV R14, 0x5740 ;  /* 0x00005740000e7802 */ /* 0x000fe20000000f00 */
[----:B------:R-:W-:-:S02]  /*5710*/  IMAD.MOV.U32 R17, RZ, RZ, 0x1f ;  /* 0x0000001fff117424 */ /* 0x000fc400078e00ff */
[----:B------:R-:W-:Y:S02]  /*5720*/  IMAD.MOV.U32 R16, RZ, RZ, -0x1 ;  /* 0xffffffffff107424 */ /* 0x000fe400078e00ff */
[----:B-1----:R-:W-:Y:S05]  /*5730*/  CALL.REL.NOINC `($__internal_14_$__cuda_sm70_shflsync_bfly_p) ;  /* 0x000001f000007944 */ /* 0x002fea0003c00000 */
[----:B-1----:R-:W-:Y:S01]  /*5740*/  IMAD.MOV.U32 R14, RZ, RZ, R17 ;  /* 0x000000ffff0e7224 */ /* 0x002fe200078e0011 */
[----:B0-----:R-:W-:Y:S05]  /*5750*/  BRA `(.L_x_1573) ;  /* 0xffffcad000007947 */ /* 0x001fea000383ffff */
.L_x_1519:
[----:B------:R-:W-:Y:S01]  /*5760*/  MOV R18, 0x1 ;  /* 0x0000000100127802 */ /* 0x000fe20000000f00 */
[----:B------:R-:W-:Y:S01]  /*5770*/  IMAD.MOV.U32 R17, RZ, RZ, 0x1f ;  /* 0x0000001fff117424 */ /* 0x000fe200078e00ff */
[----:B------:R-:W-:Y:S01]  /*5780*/  MOV R14, 0x57b0 ;  /* 0x000057b0000e7802 */ /* 0x000fe20000000f00 */
[----:B------:R-:W-:Y:S02]  /*5790*/  IMAD.MOV.U32 R16, RZ, RZ, -0x1 ;  /* 0xffffffffff107424 */ /* 0x000fe400078e00ff */
[----:B-1----:R-:W-:Y:S05]  /*57a0*/  CALL.REL.NOINC `($__internal_14_$__cuda_sm70_shflsync_bfly_p) ;  /* 0x0000018000007944 */ /* 0x002fea0003c00000 */
[----:B-1----:R-:W-:Y:S01]  /*57b0*/  IMAD.MOV.U32 R14, RZ, RZ, R17 ;  /* 0x000000ffff0e7224 */ /* 0x002fe200078e0011 */
[----:B0-----:R-:W-:Y:S05]  /*57c0*/  BRA `(.L_x_1574) ;  /* 0xffffca9000007947 */ /* 0x001fea000383ffff */
.L_x_1523:
[----:B--2---:R-:W-:Y:S01]  /*57d0*/  IMAD.MOV.U32 R19, RZ, RZ, R0 ;  /* 0x000000ffff137224 */ /* 0x004fe200078e0000 */
[----:B------:R-:W-:Y:S01]  /*57e0*/  MOV R14, 0x5830 ;  /* 0x00005830000e7802 */ /* 0x000fe20000000f00 */
[----:B---3--:R-:W-:Y:S02]  /*57f0*/  IMAD.MOV.U32 R18, RZ, RZ, 0x10 ;  /* 0x00000010ff127424 */ /* 0x008fe400078e00ff */
[----:B------:R-:W-:Y:S02]  /*5800*/  IMAD.MOV.U32 R17, RZ, RZ, 0x1f ;  /* 0x0000001fff117424 */ /* 0x000fe400078e00ff */
[----:B------:R-:W-:-:S02]  /*5810*/  IMAD.MOV.U32 R16, RZ, RZ, -0x1 ;  /* 0xffffffffff107424 */ /* 0x000fc400078e00ff */
[----:B01----:R-:W-:Y:S05]  /*5820*/  CALL.REL.NOINC `($__internal_14_$__cuda_sm70_shflsync_bfly_p) ;  /* 0x0000010000007944 */ /* 0x003fea0003c00000 */
[----:B-1----:R-:W-:Y:S01]  /*5830*/  IMAD.MOV.U32 R3, RZ, RZ, R17 ;  /* 0x000000ffff037224 */ /* 0x002fe200078e0011 */
[----:B0-----:R-:W-:Y:S05]  /*5840*/  BRA `(.L_x_1575) ;  /* 0xffffcc4000007947 */ /* 0x001fea000383ffff */
.L_x_1524:
[----:B---3--:R-:W-:Y:S01]  /*5850*/  IMAD.MOV.U32 R18, RZ, RZ, 0x8 ;  /* 0x00000008ff127424 */ /* 0x008fe200078e00ff */
[----:B------:R-:W-:Y:S01]  /*5860*/  MOV R14, 0x58a0 ;  /* 0x000058a0000e7802 */ /* 0x000fe20000000f00 */
[----:B------:R-:W-:-:S02]  /*5870*/  IMAD.MOV.U32 R17, RZ, RZ, 0x1f ;  /* 0x0000001fff117424 */ /* 0x000fc400078e00ff */
[----:B------:R-:W-:Y:S02]  /*5880*/  IMAD.MOV.U32 R16, RZ, RZ, -0x1 ;  /* 0xffffffffff107424 */ /* 0x000fe400078e00ff */
[----:B-1--4-:R-:W-:Y:S05]  /*5890*/  CALL.REL.NOINC `($__internal_14_$__cuda_sm70_shflsync_bfly_p) ;  /* 0x0000009000007944 */ /* 0x012fea0003c00000 */
[----:B-1----:R-:W-:Y:S01]  /*58a0*/  FMNMX.FTZ R0, R19, R17, !PT ;  /* 0x0000001113007209 */ /* 0x002fe20007810000 */
[----:B0-----:R-:W-:Y:S01]  /*58b0*/  IMAD.MOV.U32 R18, RZ, RZ, 0x4 ;  /* 0x00000004ff127424 */ /* 0x001fe200078e00ff */
[----:B------:R-:W-:Y:S01]  /*58c0*/  MOV R14, 0x5910 ;  /* 0x00005910000e7802 */ /* 0x000fe20000000f00 */
[----:B------:R-:W-:Y:S02]  /*58d0*/  IMAD.MOV.U32 R17, RZ, RZ, 0x1f ;  /* 0x0000001fff117424 */ /* 0x000fe400078e00ff */
[----:B------:R-:W-:Y:S02]  /*58e0*/  IMAD.MOV.U32 R16, RZ, RZ, -0x1 ;  /* 0xffffffffff107424 */ /* 0x000fe400078e00ff */
[----:B------:R-:W-:Y:S02]  /*58f0*/  IMAD.MOV.U32 R19, RZ, RZ, R0 ;  /* 0x000000ffff137224 */ /* 0x000fe400078e0000 */
[----:B------:R-:W-:Y:S05]  /*5900*/  CALL.REL.NOINC `($__internal_14_$__cuda_sm70_shflsync_bfly_p) ;  /* 0x0000002000007944 */ /* 0x000fea0003c00000 */
[----:B-1----:R-:W-:Y:S01]  /*5910*/  IMAD.MOV.U32 R3, RZ, RZ, R17 ;  /* 0x000000ffff037224 */ /* 0x002fe200078e0011 */
[----:B0-----:R-:W-:Y:S05]  /*5920*/  BRA `(.L_x_1576) ;  /* 0xffffcbb000007947 */ /* 0x001fea000383ffff */
        .weak           $__internal_14_$__cuda_sm70_shflsync_bfly_p
        .type           $__internal_14_$__cuda_sm70_shflsync_bfly_p,@function
        .size           $__internal_14_$__cuda_sm70_shflsync_bfly_p,(.L_x_2222 - $__internal_14_$__cuda_sm70_shflsync_bfly_p)
$__internal_14_$__cuda_sm70_shflsync_bfly_p:
[----:B------:R-:W-:Y:S01]  /*5930*/  IMAD.MOV.U32 R15, RZ, RZ, 0x0 ;  /* 0x00000000ff0f7424 */ /* 0x000fe200078e00ff */
[----:B------:R-:W-:Y:S04]  /*5940*/  WARPSYNC R16 ;  /* 0x0000001000007348 */ /* 0x000fe80003800000 */
[----:B------:R0:W1:Y:S01]  /*5950*/  SHFL.BFLY PT, R17, R19, R18, R17 ;  /* 0x0c00001213117389 */ /* 0x00006200000e0011 */
[----:B------:R-:W-:Y:S05]  /*5960*/  RET.REL.NODEC R14 `(_ZN4mmha33masked_multihead_attention_kernelItLi32ELi32ELi4ELi4ELi64ELb0ELb1EEEv26Multihead_attention_paramsIT_XT5_EE) ;  /* 0xffffa6900e007950 */ /* 0x000fea0003c3ffff */
.L_x_1577:
        /* <DEDUP_REMOVED lines=9> */
.L_x_2222:


//--------------------- .text._ZN4mmha33masked_multihead_attention_kernelItLi32ELi32ELi1ELi4ELi256ELb0ELb0EEEv26Multihead_attention_paramsIT_XT5_EE --------------------------
	.section	.text._ZN4mmha33masked_multihead_attention_kernelItLi32ELi32ELi1ELi4ELi256ELb0ELb0EEEv26Multihead_attention_paramsIT_XT5_EE,"ax",@progbits
	.sectioninfo	@"SHI_REGISTERS=56"
	.align	128
        .global         _ZN4mmha33masked_multihead_attention_kernelItLi32ELi32ELi1ELi4ELi256ELb0ELb0EEEv26Multihead_attention_paramsIT_XT5_EE
        .type           _ZN4mmha33masked_multihead_attention_kernelItLi32ELi32ELi1ELi4ELi256ELb0ELb0EEEv26Multihead_attention_paramsIT_XT5_EE,@function
        .size           _ZN4mmha33masked_multihead_attention_kernelItLi32ELi32ELi1ELi4ELi256ELb0ELb0EEEv26Multihead_attention_paramsIT_XT5_EE,(.L_x_2223 - _ZN4mmha33masked_multihead_attention_kernelItLi32ELi32ELi1ELi4ELi256ELb0ELb0EEEv26Multihead_attention_paramsIT_XT5_EE)
        .other          _ZN4mmha33masked_multihead_attention_kernelItLi32ELi32ELi1ELi4ELi256ELb0ELb0EEEv26Multihead_attention_paramsIT_XT5_EE,@"STO_CUDA_ENTRY STV_DEFAULT"
_ZN4mmha33masked_multihead_attention_kernelItLi32ELi32ELi1ELi4ELi256ELb0ELb0EEEv26Multihead_attention_paramsIT_XT5_EE:
.text._ZN4mmha33masked_multihead_attention_kernelItLi32ELi32ELi1ELi4ELi256ELb0ELb0EEEv26Multihead_attention_paramsIT_XT5_EE:
        /* <DEDUP_REMOVED lines=14> */
.L_x_1578:
[----:B------:R-:W-:Y:S01]  /*00e0*/  IABS R4, c[0x0][0x1d0] ;  /* 0x0000740000047a13 */ /* 0x000fe20000000000 */
[----:B------:R-:W1:Y:S01]  /*00f0*/  S2R R3, SR_CTAID.Y ;  /* 0x0000000000037919 */ /* 0x000e620000002600 */
[----:B------:R-:W-:Y:S02]  /*0100*/  ULDC.64 UR8, c[0x0][0x280] ;  /* 0x0000a00000087ab9 */ /* 0x000fe40000000a00 */
[----:B------:R-:W2:Y:S01]  /*0110*/  R2UR UR11, R4 ;  /* 0x00000000040b73c2 */ /* 0x000ea200000e0000 */
[----:B------:R-:W-:-:S04]  /*0120*/  UISETP.NE.U32.AND UP0, UPT, URZ, UR8, UPT ;  /* 0x000000083f00728c */ /* 0x000fc8000bf05070 */
        /* <DEDUP_REMOVED lines=28> */
[----:B------:R-:W-:Y:S02]  /*02f0*/  ULDC.64 UR10, c[0x0][0x240] ;  /* 0x00009000000a7ab9 */ /* 0x000fe40000000a00 */
[----:B------:R-:W-:Y:S02]  /*0300*/  UISETP.NE.U32.AND UP1, UPT, URZ, UR10, UPT ;  /* 0x0000000a3f00728c */ /* 0x000fe4000bf25070 */
[----:B------:R-:W-:-:S02]  /*0310*/  UISETP.GE.AND UP3, UPT, UR4, URZ, UPT ;  /* 0x0000003f0400728c */ /* 0x000fc4000bf66270 */
        /* <DEDUP_REMOVED lines=81> */
.L_x_1580:
[----:B------:R-:W-:-:S06]  /*0830*/  HFMA2.MMA R17, -RZ, RZ, 0, 0 ;  /* 0x00000000ff117435 */ /* 0x000fcc00000001ff */
.L_x_1581:
[----:B0-----:R-:W-:Y:S05]  /*0840*/  BSYNC B0 ;  /* 0x0000000000007941 */ /* 0x001fea0003800000 */
.L_x_1579:
        /* <DEDUP_REMOVED lines=17> */
.L_x_1583:
        /* <DEDUP_REMOVED lines=9> */
.L_x_1584:
[----:B------:R-:W-:Y:S05]  /*09f0*/  BSYNC B0 ;  /* 0x0000000000007941 */ /* 0x000fea0003800000 */
.L_x_1582:
        /* <DEDUP_REMOVED lines=8> */
[----:B------:R-:W-:-:S02]  /*0a80*/  ISETP.EQ.U32.AND P2, PT, RZ, c[0x0][0x170], PT ;  /* 0x00005c00ff007a0c */ /* 0x000fc40003f42070 */
[----:B------:R-:W-:Y:S02]  /*0a90*/  PLOP3.LUT P4, PT, PT, PT, UP0, 0x80, 0x0 ;  /* 0x000000000000781c */ /* 0x000fe40003f8f008 */
[----:B------:R-:W-:Y:S02]  /*0aa0*/  ISETP.EQ.OR.EX P3, PT, RZ, c[0x0][0x184], P5, P3 ;  /* 0x00006100ff007a0c */ /* 0x000fe40002f62730 */
[----:B------:R-:W-:Y:S01]  /*0ab0*/  ISETP.EQ.OR.EX P2, PT, RZ, c[0x0][0x174], P5, P2 ;  /* 0x00005d00ff007a0c */ /* 0x000fe20002f42720 */
[----:B------:R-:W-:Y:S02]  /*0ac0*/  @UP0 UMOV UR7, 0x4 ;  /* 0x0000000400070882 */ /* 0x000fe40000000000 */
[----:B------:R-:W-:Y:S02]  /*0ad0*/  @UP0 UIMAD.WIDE UR6, UR6, UR7, UR4 ;  /* 0x00000007060602a5 */ /* 0x000fe4000f8e0204 */
[----:B------:R-:W-:Y:S02]  /*0ae0*/  VOTEU.ALL UP0, P1 ;  /* 0x00000000003f7886 */ /* 0x000fe40000800000 */
[----:B------:R-:W-:Y:S01]  /*0af0*/  ULDC UR4, c[0x0][0x1d8] ;  /* 0x0000760000047ab9 */ /* 0x000fe20000000800 */
[----:B------:R-:W-:-:S02]  /*0b00*/  IMAD.MOV.U32 R3, RZ, RZ, RZ ;  /* 0x000000ffff037224 */ /* 0x000fc400078e00ff */
[----:B-1----:R-:W-:Y:S01]  /*0b10*/  @!UP0 UIMAD UR4, UR38, UR4, UR42 ;  /* 0x00000004260482a4 */ /* 0x002fe2000f8e022a */
[----:B------:R-:W-:Y:S02]  /*0b20*/  IMAD.U32 R10, RZ, RZ, UR6 ;  /* 0x00000006ff0a7e24 */ /* 0x000fe4000f8e00ff */
[----:B------:R-:W-:-:S04]  /*0b30*/  @!P3 IMAD.WIDE R6, R12, R13, c[0x0][0x180] ;  /* 0x000060000c06b625 */ /* 0x000fc800078e020d */
[----:B0-----:R-:W-:Y:S01]  /*0b40*/  IMAD.U32 R5, RZ, RZ, UR4 ;  /* 0x00000004ff057e24 */ /* 0x001fe2000f8e00ff */
[----:B------:R-:W2:Y:S01]  /*0b50*/  @!P3 LDG.E R3, [R6.64] ;  /* 0x000000240603b981 */ /* 0x000ea2000c1e1900 */
[----:B------:R-:W-:Y:S02]  /*0b60*/  IMAD.U32 R11, RZ, RZ, UR7 ;  /* 0x00000007ff0b7e24 */ /* 0x000fe4000f8e00ff */
[----:B------:R-:W-:Y:S02]  /*0b70*/  @!P1 IMAD R8, R5, 0x20, R0 ;  /* 0x0000002005089824 */ /* 0x000fe400078e0200 */
[----:B------:R-:W-:Y:S01]  /*0b80*/  IMAD.MOV.U32 R14, RZ, RZ, RZ ;  /* 0x000000ffff0e7224 */ /* 0x000fe200078e00ff */
[----:B------:R-:W3:Y:S01]  /*0b90*/  @P4 LDG.E R10, [R10.64] ;  /* 0x000000240a0a4981 */ /* 0x000ee2000c1e1900 */
[----:B------:R-:W-:-:S04]  /*0ba0*/  @!P2 IMAD.WIDE R4, R12, R13, c[0x0][0x170] ;  /* 0x00005c000c04a625 */ /* 0x000fc800078e020d */
[----:B------:R-:W-:Y:S01]  /*0bb0*/  @!P1 IMAD.WIDE R8, R8, R13, c[0x0][0x230] ;  /* 0x00008c0008089625 */ /* 0x000fe200078e020d */
[----:B------:R-:W4:Y:S05]  /*0bc0*/  @!P2 LDG.E R14, [R4.64] ;  /* 0x00000024040ea981 */ /* 0x000f2a000c1e1900 */
[----:B------:R-:W4:Y:S01]  /*0bd0*/  @!P1 LDG.E R9, [R8.64] ;  /* 0x0000002408099981 */ /* 0x000f22000c1e1900 */
[----:B------:R-:W-:Y:S02]  /*0be0*/  ULDC.U8 UR4, c[0x0][0x1e4] ;  /* 0x0000790000047ab9 */ /* 0x000fe40000000000 */
[----:B------:R-:W-:Y:S01]  /*0bf0*/  UISETP.NE.AND UP0, UPT, UR4, URZ, UPT ;  /* 0x0000003f0400728c */ /* 0x000fe2000bf05270 */
[----:B------:R-:W-:-:S05]  /*0c00*/  ISETP.LT.AND P3, PT, RZ, c[0x0][0x1e0], PT ;  /* 0x00007800ff007a0c */ /* 0x000fca0003f61270 */
[----:B------:R-:W-:Y:S01]  /*0c10*/  PLOP3.LUT P2, PT, PT, PT, UP0, 0x80, 0x0 ;  /* 0x000000000000781c */ /* 0x000fe20003f4f008 */
[----:B------:R-:W-:Y:S01]  /*0c20*/  UMOV UR39, URZ ;  /* 0x0000003f00277c82 */ /* 0x000fe20008000000 */
[----:B--2--5:R-:W-:-:S03]  /*0c30*/  HADD2 R22, R22, R3 ;  /* 0x0000000316167230 */ /* 0x024fc60000000000 */
[----:B---3--:R0:W1:Y:S01]  /*0c40*/  @P4 R2UR UR39, R10 ;  /* 0x000000000a2743c2 */ /* 0x00806200000e0000 */
[----:B----4-:R-:W-:Y:S01]  /*0c50*/  HFMA2.MMA R17, R17, 1, 1, R14 ;  /* 0x3c003c0011117835 */ /* 0x010fe2000000000e */
[----:B------:R-:W-:-:S06]  /*0c60*/  @!P1 HMUL2 R22, R22, R9 ;  /* 0x0000000916169232 */ /* 0x000fcc0000000000 */
        /* <DEDUP_REMOVED lines=61> */
.L_x_1587:
[----:B------:R-:W-:Y:S01]  /*1040*/  ISETP.NE.AND P6, PT, R26, RZ, PT ;  /* 0x000000ff1a00720c */ /* 0x000fe20003fc5270 */
[----:B------:R-:W-:Y:S01]  /*1050*/  IMAD R0, R23, R24, R25 ;  /* 0x0000001817007224 */ /* 0x000fe200078e0219 */
[----:B------:R-:W-:Y:S01]  /*1060*/  WARPSYNC 0xffffffff ;  /* 0xffffffff00007948 */ /* 0x000fe20003800000 */
[----:B------:R-:W-:-:S03]  /*1070*/  IMAD.MOV.U32 R5, RZ, RZ, c[0x0][0x1e0] ;  /* 0x00007800ff057624 */ /* 0x000fc600078e00ff */
[----:B------:R-:W-:-:S04]  /*1080*/  LEA R10, R0, 0x80, 0x1 ;  /* 0x00000080000a7811 */ /* 0x000fc800078e08ff */
[----:B------:R-:W-:-:S03]  /*1090*/  LEA R11, R5, R10, 0x1 ;  /* 0x0000000a050b7211 */ /* 0x000fc600078e08ff */
        /* <DEDUP_REMOVED lines=54> */
.L_x_1591:
[----:B------:R-:W-:Y:S05]  /*1400*/  BSYNC B1 ;  /* 0x0000000000017941 */ /* 0x000fea0003800000 */
.L_x_1590:
[----:B------:R-:W-:Y:S01]  /*1410*/  PRMT R7, R22, 0x7632, R7 ;  /* 0x0000763216077816 */ /* 0x000fe20000000007 */
[----:B------:R0:W-:Y:S01]  /*1420*/  STS.U16 [R15+0x80], R22 ;  /* 0x000080160f007388 */ /* 0x0001e20000000400 */
[----:B------:R-:W-:-:S03]  /*1430*/  PRMT R0, R17, 0x7632, R0 ;  /* 0x0000763211007816 */ /* 0x000fc60000000000 */
[----:B------:R0:W-:Y:S04]  /*1440*/  STS.U16 [R14], R7 ;  /* 0x000000070e007388 */ /* 0x0001e80000000400 */
[----:B------:R0:W-:Y:S04]  /*1450*/  STS.U16 [R12+0x80], R17 ;  /* 0x000080110c007388 */ /* 0x0001e80000000400 */
[----:B------:R0:W-:Y:S02]  /*1460*/  STS.U16 [R13], R0 ;  /* 0x000000000d007388 */ /* 0x0001e40000000400 */
.L_x_1589:
[----:B------:R-:W-:Y:S05]  /*1470*/  BSYNC B0 ;  /* 0x0000000000007941 */ /* 0x000fea0003800000 */
.L_x_1588:
[----:B0-----:R-:W-:Y:S06]  /*1480*/  BAR.SYNC.DEFER_BLOCKING 0x0 ;  /* 0x0000000000007b1d */ /* 0x001fec0000010000 */
[----:B------:R0:W2:Y:S04]  /*1490*/  @P6 LDS R17, [R10] ;  /* 0x000000000a116984 */ /* 0x0000a80000000800 */
[----:B------:R0:W3:Y:S04]  /*14a0*/  @P6 LDS R22, [R11] ;  /* 0x000000000b166984 */ /* 0x0000e80000000800 */
[----:B------:R-:W-:Y:S06]  /*14b0*/  BAR.SYNC.DEFER_BLOCKING 0x0 ;  /* 0x0000000000007b1d */ /* 0x000fec0000010000 */
[----:B------:R-:W-:Y:S05]  /*14c0*/  BRA `(.L_x_1586) ;  /* 0x000001f000007947 */ /* 0x000fea0003800000 */
.L_x_1585:
        /* <DEDUP_REMOVED lines=30> */
.L_x_1592:
[----:B------:R-:W-:Y:S05]  /*16b0*/  BSYNC B0 ;  /* 0x0000000000007941 */ /* 0x000fea0003800000 */
.L_x_1586:
        /* <DEDUP_REMOVED lines=11> */
[----:B------:R-:W-:-:S03]  /*1770*/  LOP3.LUT R3, R3, 0xfffffff8, RZ, 0xc0, !PT ;  /* 0xfffffff803037812 */ /* 0x000fc600078ec0ff */
[----:B------:R-:W-:Y:S01]  /*1780*/  IMAD R0, R2, 0x4, R5 ;  /* 0x0000000402007824 */ /* 0x000fe200078e0205 */
[----:B------:R-:W-:Y:S01]  /*1790*/  IADD3 R3, R3, UR41, RZ ;  /* 0x0000002903037c10 */ /* 0x000fe2000fffe0ff */
[----:B------:R-:W-:Y:S02]  /*17a0*/  IMAD.MOV.U32 R5, RZ, RZ, 0x2 ;  /* 0x00000002ff057424 */ /* 0x000fe400078e00ff */
        /* <DEDUP_REMOVED lines=10> */
.L_x_1659:
        /* <DEDUP_REMOVED lines=8> */
.L_x_1660:
[----:B0-2---:R-:W-:Y:S02]  /*18d0*/  FADD.FTZ R3, R4, R3 ;  /* 0x0000000304037221 */ /* 0x005fe40000010000 */
.L_x_1594:
[----:B------:R-:W-:Y:S05]  /*18e0*/  BSYNC B0 ;  /* 0x0000000000007941 */ /* 0x000fea0003800000 */
.L_x_1593:
        /* <DEDUP_REMOVED lines=21> */
.L_x_1598:
[----:B------:R0:W-:Y:S02]  /*1a40*/  STS [R7.X4+0x80], R0 ;  /* 0x0000800007007388 */ /* 0x0001e40000004800 */
.L_x_1597:
        /* <DEDUP_REMOVED lines=16> */
[----:B------:R-:W-:Y:S02]  /*1b50*/  IMAD.MOV.U32 R48, RZ, RZ, c[0x0][0x220] ;  /* 0x00008800ff307624 */ /* 0x000fe400078e00ff */
[----:B--2---:R-:W2:Y:S01]  /*1b60*/  I2F.RP R17, R3 ;  /* 0x0000000300117306 */ /* 0x004ea20000209400 */
[----:B------:R-:W4:Y:S01]  /*1b70*/  LDS.128 R8, [0x50] ;  /* 0x00005000ff087984 */ /* 0x000f220000000c00 */
[----:B------:R-:W-:Y:S02]  /*1b80*/  IMAD.MOV.U32 R50, RZ, RZ, c[0x0][0x1e8] ;  /* 0x00007a00ff327624 */ /* 0x000fe400078e00ff */
[----:B------:R-:W-:Y:S01]  /*1b90*/  IMAD.MOV.U32 R32, RZ, RZ, 0x2 ;  /* 0x00000002ff207424 */ /* 0x000fe200078e00ff */
[----:B------:R-:W3:Y:S02]  /*1ba0*/  LDS.128 R12, [0x60] ;  /* 0x00006000ff0c7984 */ /* 0x000ee40000000c00 */
[----:B------:R-:W-:-:S02]  /*1bb0*/  IADD3 R50, R50, c[0x0][0x210], RZ ;  /* 0x0000840032327a10 */ /* 0x000fc40007ffe0ff */
[----:B---3--:R-:W3:Y:S04]  /*1bc0*/  LDS.128 R20, [0x70] ;  /* 0x00007000ff147984 */ /* 0x008ee80000000c00 */
[----:B------:R-:W5:Y:S01]  /*1bd0*/  S2R R33, SR_CTAID.X ;  /* 0x0000000000217919 */ /* 0x000f620000002500 */
[----:B--2---:R-:W2:Y:S02]  /*1be0*/  MUFU.RCP R17, R17 ;  /* 0x0000001100117308 */ /* 0x004ea40000001000 */
[----:B--2---:R-:W-:-:S06]  /*1bf0*/  IADD3 R18, R17, 0xffffffe, RZ ;  /* 0x0ffffffe11127810 */ /* 0x004fcc0007ffe0ff */
[----:B------:R2:W1:Y:S01]  /*1c00*/  F2I.FTZ.U32.TRUNC.NTZ R19, R18 ;  /* 0x0000001200137305 */ /* 0x000462000021f000 */
[C---:B-----5:R-:W-:Y:S02]  /*1c10*/  IMAD R48, R33.reuse, R48, UR40 ;  /* 0x0000002821307e24 */ /* 0x060fe4000f8e0230 */
[----:B------:R-:W-:-:S04]  /*1c20*/  IMAD.WIDE R32, R33, R32, c[0x0][0x228] ;  /* 0x00008a0021207625 */ /* 0x000fc800078e0220 */
[----:B--2---:R-:W-:Y:S01]  /*1c30*/  IMAD.MOV.U32 R18, RZ, RZ, RZ ;  /* 0x000000ffff127224 */ /* 0x004fe200078e00ff */
[----:B-1----:R-:W-:-:S05]  /*1c40*/  IADD3 R26, RZ, -R19, RZ ;  /* 0x80000013ff1a7210 */ /* 0x002fca0007ffe0ff */
[----:B------:R-:W-:Y:S02]  /*1c50*/  IMAD R25, R26, R3, RZ ;  /* 0x000000031a197224 */ /* 0x000fe400078e02ff */
[----:B------:R-:W-:Y:S02]  /*1c60*/  IMAD.U32 R26, RZ, RZ, UR42 ;  /* 0x0000002aff1a7e24 */ /* 0x000fe4000f8e00ff */
[----:B------:R-:W-:-:S04]  /*1c70*/  IMAD.HI.U32 R17, R19, R25, R18 ;  /* 0x0000001913117227 */ /* 0x000fc800078e0012 */
[----:B------:R-:W-:Y:S02]  /*1c80*/  IMAD R18, R26, c[0x0][0x1d4], RZ ;  /* 0x000075001a127a24 */ /* 0x000fe400078e02ff */
[----:B------:R-:W-:-:S03]  /*1c90*/  IMAD.MOV.U32 R19, RZ, RZ, R24 ;  /* 0x000000ffff137224 */ /* 0x000fc600078e0018 */
[----:B0--34-:R-:W-:Y:S02]  /*1ca0*/  SHF.R.S32.HI R49, RZ, 0x1f, R18 ;  /* 0x0000001fff317819 */ /* 0x019fe40000011412 */
.L_x_1603:
[----:B------:R-:W-:Y:S01]  /*1cb0*/  ISETP.NE.U32.AND P0, PT, RZ, c[0x0][0x200], PT ;  /* 0x00008000ff007a0c */ /* 0x000fe20003f05070 */
[----:B0-----:R-:W-:Y:S02]  /*1cc0*/  IMAD.U32 R44, RZ, RZ, UR46 ;  /* 0x0000002eff2c7e24 */ /* 0x001fe4000f8e00ff */
[----:B------:R-:W-:Y:S01]  /*1cd0*/  IMAD.U32 R46, RZ, RZ, UR47 ;  /* 0x0000002fff2e7e24 */ /* 0x000fe2000f8e00ff */
[----:B------:R-:W-:-:S13]  /*1ce0*/  ISETP.NE.AND.EX P0, PT, RZ, c[0x0][0x204], PT, P0 ;  /* 0x00008100ff007a0c */ /* 0x000fda0003f05300 */
[----:B------:R-:W-:Y:S02]  /*1cf0*/  @P0 IADD3 R44, P1, P2, R19, c[0x0][0x200], R44 ;  /* 0x00008000132c0a10 */ /* 0x000fe40007a3e02c */
[----:B------:R-:W-:-:S04]  /*1d00*/  @P0 SHF.R.S32.HI R45, RZ, 0x1f, R19 ;  /* 0x0000001fff2d0819 */ /* 0x000fc80000011413 */
[----:B------:R-:W-:-:S05]  /*1d10*/  @P0 IADD3.X R45, R45, c[0x0][0x204], R46, P1, P2 ;  /* 0x000081002d2d0a10 */ /* 0x000fca0000fe442e */
[----:B------:R-:W2:Y:S01]  /*1d20*/  @P0 LDG.E.U8 R44, [R44.64] ;  /* 0x000000242c2c0981 */ /* 0x000ea2000c1e1100 */
[----:B------:R-:W-:Y:S02]  /*1d30*/  IABS R52, R19 ;  /* 0x0000001300347213 */ /* 0x000fe40000000000 */
        /* <DEDUP_REMOVED lines=10> */
[----:B------:R-:W-:-:S03]  /*1de0*/  ISETP.GE.AND P1, PT, R19, UR40, PT ;  /* 0x0000002813007c0c */ /* 0x000fc6000bf26270 */
[----:B------:R-:W-:-:S04]  /*1df0*/  IMAD.MOV.U32 R51, RZ, RZ, R46 ;  /* 0x000000ffff337224 */ /* 0x000fc800078e002e */
[----:B------:R-:W-:Y:S01]  /*1e00*/  @!P2 IMAD.MOV R51, RZ, RZ, -R51 ;  /* 0x000000ffff33a224 */ /* 0x000fe200078e0a33 */
[----:B------:R-:W-:Y:S02]  /*1e10*/  @!P3 LOP3.LUT R51, RZ, c[0x0][0x1d4], RZ, 0x33, !PT ;  /* 0x00007500ff33ba12 */ /* 0x000fe400078e33ff */
[----:B--2---:R-:W-:-:S03]  /*1e20*/  ISETP.NE.AND P0, PT, R44, RZ, P0 ;  /* 0x000000ff2c00720c */ /* 0x004fc60000705270 */
[----:B------:R-:W-:-:S05]  /*1e30*/  @!P1 IMAD.SHL.U32 R44, R51, 0x8, RZ ;  /* 0x00000008332c9824 */ /* 0x000fca00078e00ff */
[----:B------:R-:W-:Y:S02]  /*1e40*/  @!P1 IADD3 R45, P2, R18, R44, RZ ;  /* 0x0000002c122d9210 */ /* 0x000fe40007f5e0ff */
[----:B------:R-:W-:Y:S02]  /*1e50*/  IADD3 R51, R51, c[0x0][0x1d4], RZ ;  /* 0x0000750033337a10 */ /* 0x000fe40007ffe0ff */
[----:B------:R-:W-:Y:S02]  /*1e60*/  @!P1 LEA.HI.X.SX32 R44, R44, R49, 0x1, P2 ;  /* 0x000000312c2c9211 */ /* 0x000fe400010f0eff */
[----:B------:R-:W-:-:S04]  /*1e70*/  @!P1 LEA R46, P2, R45, c[0x0][0x198], 0x1 ;  /* 0x000066002d2e9a11 */ /* 0x000fc800078408ff */
[----:B------:R-:W-:Y:S01]  /*1e80*/  @!P1 LEA.HI.X R47, R45, c[0x0][0x19c], R44, 0x1, P2 ;  /* 0x000067002d2f9a11 */ /* 0x000fe200010f0c2c */
[C---:B------:R-:W-:Y:S01]  /*1e90*/  @!P1 IMAD.SHL.U32 R44, R51.reuse, 0x8, RZ ;  /* 0x00000008332c9824 */ /* 0x040fe200078e00ff */
[----:B------:R-:W-:-:S03]  /*1ea0*/  IADD3 R53, R51, c[0x0][0x1d4], RZ ;  /* 0x0000750033357a10 */ /* 0x000fc60007ffe0ff */
[----:B-----5:R0:W5:Y:S01]  /*1eb0*/  @!P1 LDG.E.128 R24, [R46.64] ;  /* 0x000000242e189981 */ /* 0x020162000c1e1d00 */
[----:B------:R-:W-:Y:S02]  /*1ec0*/  @!P1 IADD3 R45, P2, R18, R44, RZ ;  /* 0x0000002c122d9210 */ /* 0x000fe40007f5e0ff */
[----:B------:R-:W-:Y:S02]  /*1ed0*/  @!P1 SHF.L.U32 R51, R53, 0x3, RZ ;  /* 0x0000000335339819 */ /* 0x000fe400000006ff */
[----:B------:R-:W-:Y:S02]  /*1ee0*/  @!P1 LEA.HI.X.SX32 R52, R44, R49, 0x1, P2 ;  /* 0x000000312c349211 */ /* 0x000fe400010f0eff */
[----:B------:R-:W-:-:S04]  /*1ef0*/  @!P1 LEA R44, P2, R45, c[0x0][0x198], 0x1 ;  /* 0x000066002d2c9a11 */ /* 0x000fc800078408ff */
[----:B------:R-:W-:Y:S02]  /*1f00*/  @!P1 LEA.HI.X R45, R45, c[0x0][0x19c], R52, 0x1, P2 ;  /* 0x000067002d2d9a11 */ /* 0x000fe400010f0c34 */
[----:B------:R-:W-:-:S03]  /*1f10*/  @!P1 IADD3 R52, P2, R18, R51, RZ ;  /* 0x0000003312349210 */ /* 0x000fc60007f5e0ff */
[----:B------:R1:W5:Y:S01]  /*1f20*/  @!P1 LDG.E.128 R28, [R44.64] ;  /* 0x000000242c1c9981 */ /* 0x000362000c1e1d00 */
[----:B------:R-:W-:Y:S02]  /*1f30*/  @!P1 LEA.HI.X.SX32 R51, R51, R49, 0x1, P2 ;  /* 0x0000003133339211 */ /* 0x000fe400010f0eff */
[----:B0-----:R-:W-:-:S04]  /*1f40*/  @!P1 LEA R46, P2, R52, c[0x0][0x198], 0x1 ;  /* 0x00006600342e9a11 */ /* 0x001fc800078408ff */
[----:B------:R-:W-:Y:S02]  /*1f50*/  @!P1 LEA.HI.X R47, R52, c[0x0][0x19c], R51, 0x1, P2 ;  /* 0x00006700342f9a11 */ /* 0x000fe400010f0c33 */
[----:B------:R-:W-:-:S03]  /*1f60*/  IADD3 R51, R53, c[0x0][0x1d4], RZ ;  /* 0x0000750035337a10 */ /* 0x000fc60007ffe0ff */
[----:B------:R0:W5:Y:S02]  /*1f70*/  @!P1 LDG.E.128 R36, [R46.64] ;  /* 0x000000242e249981 */ /* 0x000164000c1e1d00 */
[----:B------:R-:W-:-:S05]  /*1f80*/  @!P1 IMAD.SHL.U32 R51, R51, 0x8, RZ ;  /* 0x0000000833339824 */ /* 0x000fca00078e00ff */
[----:B------:R-:W-:-:S04]  /*1f90*/  @!P1 IADD3 R52, P2, R18, R51, RZ ;  /* 0x0000003312349210 */ /* 0x000fc80007f5e0ff */
[----:B------:R-:W-:Y:S02]  /*1fa0*/  @!P1 LEA.HI.X.SX32 R51, R51, R49, 0x1, P2 ;  /* 0x0000003133339211 */ /* 0x000fe400010f0eff */
[----:B-1----:R-:W-:-:S04]  /*1fb0*/  @!P1 LEA R44, P2, R52, c[0x0][0x198], 0x1 ;  /* 0x00006600342c9a11 */ /* 0x002fc800078408ff */
        /* <DEDUP_REMOVED lines=36> */
[----:B------:R-:W-:-:S04]  /*2200*/  @P1 SEL R52, RZ, UR39, P3 ;  /* 0x00000027ff341c07 */ /* 0x000fc80009800000 */
        /* <DEDUP_REMOVED lines=10> */
.L_x_1602:
[----:B------:R-:W-:Y:S05]  /*22b0*/  BSYNC B1 ;  /* 0x0000000000017941 */ /* 0x000fea0003800000 */
.L_x_1601:
[----:B------:R-:W-:-:S04]  /*22c0*/  IADD3 R19, R19, 0x100, RZ ;  /* 0x0000010013137810 */ /* 0x000fc80007ffe0ff */
[----:B------:R-:W-:-:S13]  /*22d0*/  ISETP.GE.AND P0, PT, R19, UR5, PT ;  /* 0x0000000513007c0c */ /* 0x000fda000bf06270 */
[----:B------:R-:W-:Y:S05]  /*22e0*/  @!P0 BRA `(.L_x_1603) ;  /* 0xfffff9c000008947 */ /* 0x000fea000383ffff */
.L_x_1600:
[----:B------:R-:W-:Y:S05]  /*22f0*/  BSYNC B0 ;  /* 0x0000000000007941 */ /* 0x000fea0003800000 */
.L_x_1599:
        /* <DEDUP_REMOVED lines=36> */
.L_x_1609:
        /* <DEDUP_REMOVED lines=13> */
.L_x_1607:
[----:B------:R-:W4:Y:S02]  /*2610*/  LDS R4, [R8] ;  /* 0x0000000008047984 */ /* 0x000f240000000800 */
[----:B0---4-:R-:W-:-:S04]  /*2620*/  FADD.FTZ R4, -R11, R4 ;  /* 0x000000040b047221 */ /* 0x011fc80000010100 */
[----:B------:R-:W-:-:S04]  /*2630*/  FMUL.FTZ R4, R4, 1.4426950216293334961 ;  /* 0x3fb8aa3b04047820 */ /* 0x000fc80000410000 */
[----:B------:R0:W4:Y:S03]  /*2640*/  MUFU.EX2 R7, R4 ;  /* 0x0000000400077308 */ /* 0x0001260000000800 */
.L_x_1608:
[----:B------:R-:W-:Y:S05]  /*2650*/  BSYNC B1 ;  /* 0x0000000000017941 */ /* 0x000fea0003800000 */
.L_x_1606:
[----:B----4-:R4:W-:Y:S01]  /*2660*/  STS [R8], R7 ;  /* 0x0000000708007388 */ /* 0x0109e20000000800 */
[----:B------:R-:W-:Y:S01]  /*2670*/  IADD3 R6, R6, 0x100, RZ ;  /* 0x0000010006067810 */ /* 0x000fe20007ffe0ff */
[----:B------:R-:W-:-:S03]  /*2680*/  FADD.FTZ R0, R7, R0 ;  /* 0x0000000007007221 */ /* 0x000fc60000010000 */
[----:B------:R-:W-:-:S13]  /*2690*/  ISETP.GT.AND P2, PT, R6, UR40, PT ;  /* 0x0000002806007c0c */ /* 0x000fda000bf44270 */
[----:B----4-:R-:W-:Y:S05]  /*26a0*/  @!P2 BRA `(.L_x_1609) ;  /* 0xfffffe900000a947 */ /* 0x010fea000383ffff */
.L_x_1605:
[----:B------:R-:W-:Y:S05]  /*26b0*/  BSYNC B0 ;  /* 0x0000000000007941 */ /* 0x000fea0003800000 */
.L_x_1604:
[----:B------:R-:W4:Y:S01]  /*26c0*/  SHFL.BFLY PT, R5, R0, 0x10, 0x1f ;  /* 0x0e001f0000057f89 */ /* 0x000f2200000e0000 */
[----:B------:R-:W-:Y:S01]  /*26d0*/  LOP3.LUT P0, R8, R16, 0x1f, RZ, 0xc0, !PT ;  /* 0x0000001f10087812 */ /* 0x000fe2000780c0ff */
[----:B------:R-:W-:Y:S02]  /*26e0*/  ULDC UR7, c[0x0][0x1ec] ;  /* 0x00007b0000077ab9 */ /* 0x000fe40000000800 */
[----:B------:R-:W-:Y:S01]  /*26f0*/  ULDC UR4, c[0x0][0x1d4] ;  /* 0x0000750000047ab9 */ /* 0x000fe20000000800 */
[----:B------:R-:W-:Y:S01]  /*2700*/  ISETP.GT.U32.AND P2, PT, R8, 0x7, PT ;  /* 0x000000070800780c */ /* 0x000fe20003f44070 */
[----:B------:R-:W-:Y:S02]  /*2710*/  UISETP.LT.AND UP0, UPT, UR7, UR4, UPT ;  /* 0x000000040700728c */ /* 0x000fe4000bf01270 */
[----:B------:R-:W-:Y:S02]  /*2720*/  ULDC.U8 UR6, c[0x0][0x26c] ;  /* 0x00009b0000067ab9 */ /* 0x000fe40000000000 */
[----:B------:R-:W-:-:S04]  /*2730*/  USEL UR4, UR7, UR4, UP0 ;  /* 0x0000000407047287 */ /* 0x000fc80008000000 */
[----:B------:R-:W-:-:S04]  /*2740*/  UIADD3 UR4, UR4, 0x4, URZ ;  /* 0x0000000404047890 */ /* 0x000fc8000fffe03f */
[----:B------:R-:W-:-:S04]  /*2750*/  USHF.R.S32.HI UR5, URZ, 0x1f, UR4 ;  /* 0x0000001f3f057899 */ /* 0x000fc80008011404 */
[----:B------:R-:W-:Y:S01]  /*2760*/  ULEA.HI UR5, UR5, UR4, URZ, 0x2 ;  /* 0x0000000405057291 */ /* 0x000fe2000f8f103f */
[----:B----4-:R-:W-:Y:S01]  /*2770*/  FADD.FTZ R5, R5, R0 ;  /* 0x0000000005057221 */ /* 0x010fe20000010000 */
[----:B------:R-:W-:Y:S01]  /*2780*/  @!P0 SHF.R.U32.HI R0, RZ, 0x3, R16 ;  /* 0x00000003ff008819 */ /* 0x000fe20000011610 */
[----:B------:R-:W-:-:S03]  /*2790*/  UMOV UR4, URZ ;  /* 0x0000003f00047c82 */ /* 0x000fc60008000000 */
[----:B0-----:R-:W0:Y:S01]  /*27a0*/  SHFL.BFLY PT, R4, R5, 0x8, 0x1f ;  /* 0x0d001f0005047f89 */ /* 0x001e2200000e0000 */
        /* <DEDUP_REMOVED lines=10> */
[----:B------:R-:W-:Y:S01]  /*2850*/  ISETP.NE.AND P0, PT, RZ, UR6, PT ;  /* 0x00000006ff007c0c */ /* 0x000fe2000bf05270 */
[----:B------:R-:W-:-:S04]  /*2860*/  USHF.L.U32 UR6, UR5, 0x2, URZ ;  /* 0x0000000205067899 */ /* 0x000fc8000800063f */
[----:B------:R-:W-:Y:S02]  /*2870*/  UMOV UR5, URZ ;  /* 0x0000003f00057c82 */ /* 0x000fe40008000000 */
[----:B------:R-:W-:Y:S01]  /*2880*/  ULOP3.LUT UR6, UR6, 0xfffffff0, URZ, 0xc0, !UPT ;  /* 0xfffffff006067892 */ /* 0x000fe2000f8ec03f */
[----:B------:R-:W0:Y:S04]  /*2890*/  @!P2 LDS R9, [R8.X4+0x20] ;  /* 0x000020000809a984 */ /* 0x000e280000004800 */
[----:B0-----:R-:W0:Y:S02]  /*28a0*/  SHFL.BFLY PT, R4, R9, 0x4, 0x1f ;  /* 0x0c801f0009047f89 */ /* 0x001e2400000e0000 */
[----:B0-----:R-:W-:-:S05]  /*28b0*/  FADD.FTZ R4, R4, R9 ;  /* 0x0000000904047221 */ /* 0x001fca0000010000 */
[----:B------:R-:W0:Y:S02]  /*28c0*/  SHFL.BFLY PT, R5, R4, 0x2, 0x1f ;  /* 0x0c401f0004057f89 */ /* 0x000e2400000e0000 */
[----:B0-----:R-:W-:-:S05]  /*28d0*/  FADD.FTZ R5, R4, R5 ;  /* 0x0000000504057221 */ /* 0x001fca0000010000 */
[----:B------:R-:W0:Y:S02]  /*28e0*/  SHFL.BFLY PT, R6, R5, 0x1, 0x1f ;  /* 0x0c201f0005067f89 */ /* 0x000e2400000e0000 */
[----:B0-----:R-:W-:-:S05]  /*28f0*/  FADD.FTZ R6, R5, R6 ;  /* 0x0000000605067221 */ /* 0x001fca0000010000 */
[----:B------:R0:W4:Y:S01]  /*2900*/  SHFL.IDX PT, R4, R6, RZ, 0x1f ;  /* 0x00001fff06047589 */ /* 0x00012200000e0000 */
[----:B------:R-:W-:Y:S05]  /*2910*/  @!P0 BRA `(.L_x_1610) ;  /* 0x0000009000008947 */ /* 0x000fea0003800000 */
[----:B------:R-:W0:Y:S01]  /*2920*/  S2UR UR4, SR_CTAID.X ;  /* 0x00000000000479c3 */ /* 0x000e220000002500 */
[----:B------:R-:W-:-:S07]  /*2930*/  ULDC UR8, c[0x0][0x1d8] ;  /* 0x0000760000087ab9 */ /* 0x000fce0000000800 */
[----:B------:R-:W0:Y:S02]  /*2940*/  S2UR UR5, SR_CTAID.Y ;  /* 0x00000000000579c3 */ /* 0x000e240000002600 */
[----:B0-----:R-:W-:-:S03]  /*2950*/  UIMAD UR4, UR5, UR8, UR4 ;  /* 0x00000008050472a4 */ /* 0x001fc6000f8e0204 */
[----:B------:R-:W-:Y:S02]  /*2960*/  ULDC UR5, c[0x0][0x268] ;  /* 0x00009a0000057ab9 */ /* 0x000fe40000000800 */
[----:B------:R-:W-:-:S03]  /*2970*/  UIMAD UR4, UR4, UR5, UR7 ;  /* 0x00000005040472a4 */ /* 0x000fc6000f8e0207 */
[----:B------:R-:W-:Y:S02]  /*2980*/  ULDC UR5, c[0x0][0x1d4] ;  /* 0x0000750000057ab9 */ /* 0x000fe40000000800 */
[----:B------:R-:W-:-:S04]  /*2990*/  UIMAD UR4, UR4, UR5, URZ ;  /* 0x00000005040472a4 */ /* 0x000fc8000f8e023f */
[----:B------:R-:W-:-:S06]  /*29a0*/  USHF.R.S32.HI UR5, URZ, 0x1f, UR4 ;  /* 0x0000001f3f057899 */ /* 0x000fcc0008011404 */
.L_x_1610:
[----:B------:R-:W-:Y:S01]  /*29b0*/  BSSY B0, `(.L_x_1611) ;  /* 0x0000015000007945 */ /* 0x000fe20003800000 */
[----:B------:R-:W-:Y:S05]  /*29c0*/  @P1 BRA `(.L_x_1612) ;  /* 0x0000013000001947 */ /* 0x000fea0003800000 */
[----:B----4-:R-:W-:Y:S01]  /*29d0*/  FADD.FTZ R4, R4, 9.9999999747524270788e-07 ;  /* 0x358637bd04047421 */ /* 0x010fe20000010000 */
[----:B0-----:R-:W-:Y:S01]  /*29e0*/  IADD3 R6, R16, UR44, RZ ;  /* 0x0000002c10067c10 */ /* 0x001fe2000fffe0ff */
[----:B------:R-:W-:Y:S02]  /*29f0*/  IMAD.U32 R0, RZ, RZ, UR6 ;  /* 0x00000006ff007e24 */ /* 0x000fe4000f8e00ff */
[----:B------:R0:W4:Y:S03]  /*2a00*/  MUFU.RCP R9, R4 ;  /* 0x0000000400097308 */ /* 0x0001260000001000 */
[----:B------:R-:W-:-:S05]  /*2a10*/  IADD3 R0, R0, 0x80, RZ ;  /* 0x0000008000007810 */ /* 0x000fca0007ffe0ff */
.L_x_1613:
[C---:B------:R-:W-:Y:S02]  /*2a20*/  IADD3 R11, R6.reuse, -UR44, RZ ;  /* 0x8000002c060b7c10 */ /* 0x040fe4000fffe0ff */
[----:B0-----:R-:W-:-:S03]  /*2a30*/  @P0 IADD3 R5, P1, R6, UR4, RZ ;  /* 0x0000000406050c10 */ /* 0x001fc6000ff3e0ff */
[----:B0-----:R-:W0:Y:S01]  /*2a40*/  LDS R4, [R11.X4+0x80] ;  /* 0x000080000b047984 */ /* 0x001e220000004800 */
[C---:B------:R-:W-:Y:S01]  /*2a50*/  @P0 LEA.HI.X.SX32 R10, R6.reuse, UR5, 0x1, P1 ;  /* 0x00000005060a0c11 */ /* 0x040fe200088f0eff */
[----:B------:R-:W-:Y:S01]  /*2a60*/  IMAD R7, R11, 0x2, R0 ;  /* 0x000000020b077824 */ /* 0x000fe200078e0200 */
[----:B------:R-:W-:Y:S01]  /*2a70*/  IADD3 R6, R6, 0x100, RZ ;  /* 0x0000010006067810 */ /* 0x000fe20007ffe0ff */
[----:B0---4-:R-:W-:Y:S01]  /*2a80*/  FMUL.FTZ R13, R4, R9 ;  /* 0x00000009040d7220 */ /* 0x011fe20000410000 */
[----:B------:R-:W-:-:S04]  /*2a90*/  @P0 LEA R4, P1, R5, c[0x0][0x260], 0x2 ;  /* 0x0000980005040a11 */ /* 0x000fc800078210ff */
[----:B------:R-:W-:Y:S02]  /*2aa0*/  F2FP.PACK_AB R8, RZ, R13 ;  /* 0x0000000dff08723e */ /* 0x000fe400000000ff */
[----:B------:R-:W-:Y:S02]  /*2ab0*/  @P0 LEA.HI.X R5, R5, c[0x0][0x264], R10, 0x2, P1 ;  /* 0x0000990005050a11 */ /* 0x000fe400008f140a */
[----:B------:R-:W-:Y:S01]  /*2ac0*/  ISETP.GT.AND P1, PT, R6, UR40, PT ;  /* 0x0000002806007c0c */ /* 0x000fe2000bf24270 */
[----:B------:R0:W-:Y:S04]  /*2ad0*/  STS.U16 [R7], R8 ;  /* 0x0000000807007388 */ /* 0x0001e80000000400 */
[----:B------:R0:W-:Y:S08]  /*2ae0*/  @P0 STG.E [R4.64], R13 ;  /* 0x0000000d04000986 */ /* 0x0001f0000c101924 */
[----:B------:R-:W-:Y:S05]  /*2af0*/  @!P1 BRA `(.L_x_1613) ;  /* 0xffffff2000009947 */ /* 0x000fea000383ffff */
.L_x_1612:
[----:B------:R-:W-:Y:S05]  /*2b00*/  BSYNC B0 ;  /* 0x0000000000007941 */ /* 0x000fea0003800000 */
.L_x_1611:
[----:B------:R-:W-:Y:S01]  /*2b10*/  USHF.R.S32.HI UR4, URZ, 0x1f, UR40 ;  /* 0x0000001f3f047899 */ /* 0x000fe20008011428 */
[----:B------:R-:W-:Y:S01]  /*2b20*/  ISETP.NE.U32.AND P0, PT, RZ, c[0x0][0x190], PT ;  /* 0x00006400ff007a0c */ /* 0x000fe20003f05070 */
[----:B------:R-:W-:Y:S01]  /*2b30*/  CS2R R10, SRZ ;  /* 0x00000000000a7805 */ /* 0x000fe2000001ff00 */
[----:B------:R-:W-:Y:S01]  /*2b40*/  LEA.HI R3, R3, R16, RZ, 0x2 ;  /* 0x0000001003037211 */ /* 0x000fe200078f10ff */
[----:B------:R-:W-:Y:S01]  /*2b50*/  ULEA.HI UR4, UR4, UR40, URZ, 0x6 ;  /* 0x0000002804047291 */ /* 0x000fe2000f8f303f */
[----:B------:R-:W-:Y:S01]  /*2b60*/  ISETP.NE.AND.EX P0, PT, RZ, c[0x0][0x194], PT, P0 ;  /* 0x00006500ff007a0c */ /* 0x000fe20003f05300 */
[----:B0-----:R-:W-:Y:S01]  /*2b70*/  CS2R R8, SRZ ;  /* 0x0000000000087805 */ /* 0x001fe2000001ff00 */
        /* <DEDUP_REMOVED lines=10> */
[----:B------:R-:W0:Y:S01]  /*2c20*/  @!P0 S2R R5, SR_CTAID.X ;  /* 0x0000000000058919 */ /* 0x000e220000002500 */
[----:B------:R-:W-:Y:S01]  /*2c30*/  USEL UR5, UR40, UR5, UP0 ;  /* 0x0000000528057287 */ /* 0x000fe20008000000 */
[----:B------:R-:W-:-:S05]  /*2c40*/  @!P0 IMAD.MOV.U32 R7, RZ, RZ, 0x2 ;  /* 0x00000002ff078424 */ /* 0x000fca00078e00ff */
[----:B------:R-:W-:Y:S02]  /*2c50*/  ISETP.GE.AND P1, PT, R33, UR5, PT ;  /* 0x0000000521007c0c */ /* 0x000fe4000bf26270 */
[----:B------:R-:W-:Y:S01]  /*2c60*/  MOV R13, UR42 ;  /* 0x0000002a000d7c02 */ /* 0x000fe20008000f00 */
[----:B------:R-:W-:Y:S04]  /*2c70*/  BSSY B0, `(.L_x_1614) ;  /* 0x00000ab000007945 */ /* 0x000fe80003800000 */
[--C-:B-----5:R-:W-:Y:S02]  /*2c80*/  IMAD R36, R13, c[0x0][0x1d4], R32.reuse ;  /* 0x000075000d247a24 */ /* 0x120fe400078e0220 */
[----:B0-----:R-:W-:-:S04]  /*2c90*/  @!P0 IMAD R6, R5, 0x20, R32 ;  /* 0x0000002005068824 */ /* 0x001fc800078e0220 */
[----:B------:R-:W-:Y:S01]  /*2ca0*/  @!P0 IMAD.WIDE R6, R6, R7, c[0x0][0x190] ;  /* 0x0000640006068625 */ /* 0x000fe200078e0207 */
[----:B----4-:R-:W-:-:S04]  /*2cb0*/  CS2R R4, SRZ ;  /* 0x0000000000047805 */ /* 0x010fc8000001ff00 */
[----:B------:R0:W5:Y:S04]  /*2cc0*/  @!P0 LDG.E.128 R8, [R6.64] ;  /* 0x0000002406088981 */ /* 0x000168000c1e1d00 */
[----:B------:R-:W-:Y:S01]  /*2cd0*/  BAR.SYNC.DEFER_BLOCKING 0x0 ;  /* 0x0000000000007b1d */ /* 0x000fe20000010000 */
[----:B------:R-:W-:Y:S01]  /*2ce0*/  ISETP.NE.AND P0, PT, R19, UR4, PT ;  /* 0x0000000413007c0c */ /* 0x000fe2000bf05270 */
[----:B------:R-:W-:Y:S01]  /*2cf0*/  IMAD.MOV.U32 R0, RZ, RZ, RZ ;  /* 0x000000ffff007224 */ /* 0x000fe200078e00ff */
[----:B------:R-:W-:Y:S01]  /*2d00*/  SHF.R.S32.HI R37, RZ, 0x1f, R36 ;  /* 0x0000001fff257819 */ /* 0x000fe20000011424 */
[----:B------:R-:W-:Y:S01]  /*2d10*/  IMAD.MOV.U32 R3, RZ, RZ, RZ ;  /* 0x000000ffff037224 */ /* 0x000fe200078e00ff */
[----:B0-----:R-:W-:Y:S01]  /*2d20*/  CS2R R6, SRZ ;  /* 0x0000000000067805 */ /* 0x001fe2000001ff00 */
[----:B--2---:R-:W-:-:S02]  /*2d30*/  IMAD.MOV.U32 R17, RZ, RZ, RZ ;  /* 0x000000ffff117224 */ /* 0x004fc400078e00ff */
[----:B------:R-:W-:Y:S01]  /*2d40*/  IMAD.MOV.U32 R18, RZ, RZ, RZ ;  /* 0x000000ffff127224 */ /* 0x000fe200078e00ff */
[----:B------:R-:W-:Y:S05]  /*2d50*/  @P1 BRA `(.L_x_1615) ;  /* 0x000009c000001947 */ /* 0x000fea0003800000 */
[----:B------:R-:W-:Y:S01]  /*2d60*/  IMAD.U32 R0, RZ, RZ, UR44 ;  /* 0x0000002cff007e24 */ /* 0x000fe2000f8e00ff */
[----:B------:R-:W-:Y:S01]  /*2d70*/  ULOP3.LUT UR4, URZ, UR5, URZ, 0x33, !UPT ;  /* 0x000000053f047292 */ /* 0x000fe2000f8e333f */
[----:B------:R-:W-:Y:S01]  /*2d80*/  BSSY B1, `(.L_x_1616) ;  /* 0x0000034000017945 */ /* 0x000fe20003800000 */
[----:B------:R-:W-:Y:S01]  /*2d90*/  IMAD.MOV.U32 R18, RZ, RZ, RZ ;  /* 0x000000ffff127224 */ /* 0x000fe200078e00ff */
[----:B------:R-:W-:Y:S01]  /*2da0*/  CS2R R6, SRZ ;  /* 0x0000000000067805 */ /* 0x000fe2000001ff00 */
[----:B------:R-:W-:Y:S01]  /*2db0*/  IADD3 R0, -R0, -0x2, -R19 ;  /* 0xfffffffe00007810 */ /* 0x000fe20007ffe913 */
[----:B------:R-:W-:Y:S01]  /*2dc0*/  IMAD.MOV.U32 R40, RZ, RZ, R33 ;  /* 0x000000ffff287224 */ /* 0x000fe200078e0021 */
[----:B------:R-:W-:Y:S01]  /*2dd0*/  CS2R R4, SRZ ;  /* 0x0000000000047805 */ /* 0x000fe2000001ff00 */
[----:B------:R-:W-:Y:S01]  /*2de0*/  IMAD.MOV.U32 R17, RZ, RZ, RZ ;  /* 0x000000ffff117224 */ /* 0x000fe200078e00ff */
[----:B------:R-:W-:-:S04]  /*2df0*/  IADD3 R3, R0, -UR4, RZ ;  /* 0x8000000400037c10 */ /* 0x000fc8000fffe0ff */
[C---:B------:R-:W-:Y:S02]  /*2e00*/  LEA.HI R0, R3.reuse, 0x1, RZ, 0x1a ;  /* 0x0000000103007811 */ /* 0x040fe400078fd0ff */
[----:B------:R-:W-:Y:S01]  /*2e10*/  ISETP.GE.U32.AND P2, PT, R3, 0xc0, PT ;  /* 0x000000c00300780c */ /* 0x000fe20003f46070 */
[----:B------:R-:W-:Y:S01]  /*2e20*/  IMAD.MOV.U32 R3, RZ, RZ, RZ ;  /* 0x000000ffff037224 */ /* 0x000fe200078e00ff */
[----:B------:R-:W-:Y:S01]  /*2e30*/  LOP3.LUT P1, R12, R0, 0x3, RZ, 0xc0, !PT ;  /* 0x00000003000c7812 */ /* 0x000fe2000782c0ff */
[----:B------:R-:W-:-:S12]  /*2e40*/  IMAD.MOV.U32 R0, RZ, RZ, RZ ;  /* 0x000000ffff007224 */ /* 0x000fd800078e00ff */
[----:B------:R-:W-:Y:S05]  /*2e50*/  @!P1 BRA `(.L_x_1617) ;  /* 0x0000026000009947 */ /* 0x000fea0003800000 */
[----:B------:R-:W-:Y:S02]  /*2e60*/  IMAD.SHL.U32 R13, R33, 0x20, RZ ;  /* 0x00000020210d7824 */ /* 0x000fe400078e00ff */
[----:B------:R-:W-:Y:S01]  /*2e70*/  IMAD.MOV.U32 R20, RZ, RZ, R12 ;  /* 0x000000ffff147224 */ /* 0x000fe200078e000c */
[----:B------:R-:W-:Y:S01]  /*2e80*/  LEA R12, R19, UR6, 0x1 ;  /* 0x00000006130c7c11 */ /* 0x000fe2000f8e08ff */
[----:B------:R-:W-:Y:S01]  /*2e90*/  IMAD.MOV.U32 R18, RZ, RZ, RZ ;  /* 0x000000ffff127224 */ /* 0x000fe200078e00ff */
[----:B------:R-:W-:Y:S01]  /*2ea0*/  IADD3 R31, P1, R36, R13, RZ ;  /* 0x0000000d241f7210 */ /* 0x000fe20007f3e0ff */
[----:B------:R-:W-:Y:S01]  /*2eb0*/  IMAD.MOV.U32 R40, RZ, RZ, R33 ;  /* 0x000000ffff287224 */ /* 0x000fe200078e0021 */
[----:B------:R-:W-:Y:S02]  /*2ec0*/  IADD3 R21, R12, 0x80, RZ ;  /* 0x000000800c157810 */ /* 0x000fe40007ffe0ff */
[----:B------:R-:W-:Y:S02]  /*2ed0*/  LEA.HI.X.SX32 R14, R13, R37, 0x1, P1 ;  /* 0x000000250d0e7211 */ /* 0x000fe400008f0eff */
[----:B------:R-:W-:-:S04]  /*2ee0*/  LEA R28, P1, R31, c[0x0][0x1a0], 0x1 ;  /* 0x000068001f1c7a11 */ /* 0x000fc800078208ff */
[----:B------:R-:W-:-:S03]  /*2ef0*/  LEA.HI.X R31, R31, c[0x0][0x1a4], R14, 0x1, P1 ;  /* 0x000069001f1f7a11 */ /* 0x000fc600008f0c0e */
.L_x_1618:
[----:B------:R-:W-:Y:S01]  /*2f00*/  IMAD.MOV.U32 R12, RZ, RZ, R28 ;  /* 0x000000ffff0c7224 */ /* 0x000fe200078e001c */
[----:B------:R-:W-:Y:S01]  /*2f10*/  MOV R13, R31 ;  /* 0x0000001f000d7202 */ /* 0x000fe20000000f00 */
[----:B---3--:R0:W2:Y:S05]  /*2f20*/  LDS.U16 R22, [R21] ;  /* 0x0000000015167984 */ /* 0x0080aa0000000400 */
[----:B------:R-:W3:Y:S01]  /*2f30*/  LDG.E.128 R12, [R12.64] ;  /* 0x000000240c0c7981 */ /* 0x000ee2000c1e1d00 */
[----:B------:R-:W-:Y:S02]  /*2f40*/  IADD3 R20, R20, -0x1, RZ ;  /* 0xffffffff14147810 */ /* 0x000fe40007ffe0ff */
[----:B------:R-:W-:-:S02]  /*2f50*/  IADD3 R28, P3, R28, 0x1000, RZ ;  /* 0x000010001c1c7810 */ /* 0x000fc40007f7e0ff */
[----:B------:R-:W-:Y:S02]  /*2f60*/  ISETP.NE.AND P1, PT, R20, RZ, PT ;  /* 0x000000ff1400720c */ /* 0x000fe40003f25270 */
[----:B------:R-:W-:Y:S01]  /*2f70*/  IADD3 R40, R40, 0x40, RZ ;  /* 0x0000004028287810 */ /* 0x000fe20007ffe0ff */
[----:B------:R-:W-:Y:S01]  /*2f80*/  IMAD.X R31, RZ, RZ, R31, P3 ;  /* 0x000000ffff1f7224 */ /* 0x000fe200018e061f */
[----:B0-----:R-:W-:Y:S01]  /*2f90*/  IADD3 R21, R21, 0x80, RZ ;  /* 0x0000008015157810 */ /* 0x001fe20007ffe0ff */
[----:B--2---:R-:W-:Y:S02]  /*2fa0*/  HADD2.F32 R22, -RZ, R22.H0_H0 ;  /* 0x20000016ff167230 */ /* 0x004fe40000004100 */
[--C-:B---3--:R-:W-:Y:S02]  /*2fb0*/  HADD2.F32 R26, -RZ, R14.reuse.H0_H0 ;  /* 0x2000000eff1a7230 */ /* 0x108fe40000004100 */
[----:B------:R-:W-:Y:S02]  /*2fc0*/  HADD2.F32 R29, -RZ, R14.H1_H1 ;  /* 0x3000000eff1d7230 */ /* 0x000fe40000004100 */
[----:B------:R-:W-:Y:S01]  /*2fd0*/  HADD2.F32 R14, -RZ, R15.H0_H0 ;  /* 0x2000000fff0e7230 */ /* 0x000fe20000004100 */
        /* <DEDUP_REMOVED lines=14> */
.L_x_1617:
[----:B------:R-:W-:Y:S05]  /*30c0*/  BSYNC B1 ;  /* 0x0000000000017941 */ /* 0x000fea0003800000 */
.L_x_1616:
[----:B------:R-:W-:Y:S05]  /*30d0*/  @!P2 BRA `(.L_x_1615) ;  /* 0x000006400000a947 */ /* 0x000fea0003800000 */
[C---:B------:R-:W-:Y:S01]  /*30e0*/  LEA R12, R40.reuse, UR6, 0x1 ;  /* 0x00000006280c7c11 */ /* 0x040fe2000f8e08ff */
[----:B------:R-:W-:Y:S02]  /*30f0*/  IMAD.SHL.U32 R41, R40, 0x20, RZ ;  /* 0x0000002028297824 */ /* 0x000fe400078e00ff */
[----:B------:R-:W-:Y:S01]  /*3100*/  IMAD.U32 R13, RZ, RZ, UR44 ;  /* 0x0000002cff0d7e24 */ /* 0x000fe2000f8e00ff */
[----:B------:R-:W-:Y:S02]  /*3110*/  IADD3 R12, R12, 0x100, RZ ;  /* 0x000001000c0c7810 */ /* 0x000fe40007ffe0ff */
[----:B------:R-:W-:-:S03]  /*3120*/  IADD3 R45, P1, R36, R41, RZ ;  /* 0x00000029242d7210 */ /* 0x000fc60007f3e0ff */
[----:B------:R-:W-:Y:S01]  /*3130*/  IMAD R12, R13, -0x2, R12 ;  /* 0xfffffffe0d0c7824 */ /* 0x000fe200078e020c */
[----:B------:R-:W-:Y:S02]  /*3140*/  LEA R42, P2, R45, c[0x0][0x1a0], 0x1 ;  /* 0x000068002d2a7a11 */ /* 0x000fe400078408ff */
[C---:B------:R-:W-:Y:S02]  /*3150*/  LEA.HI.X.SX32 R14, R41.reuse, R37, 0x1, P1 ;  /* 0x00000025290e7211 */ /* 0x040fe400008f0eff */
[----:B------:R-:W-:Y:S02]  /*3160*/  IADD3 R41, R41, 0x1800, RZ ;  /* 0x0000180029297810 */ /* 0x000fe40007ffe0ff */
[----:B------:R-:W-:Y:S02]  /*3170*/  LEA.HI.X R45, R45, c[0x0][0x1a4], R14, 0x1, P2 ;  /* 0x000069002d2d7a11 */ /* 0x000fe400010f0c0e */
[----:B------:R-:W-:-:S03]  /*3180*/  IADD3 R43, R12, 0x80, RZ ;  /* 0x000000800c2b7810 */ /* 0x000fc60007ffe0ff */
.L_x_1619:
[----:B------:R-:W-:Y:S01]  /*3190*/  IMAD.MOV.U32 R44, RZ, RZ, R42 ;  /* 0x000000ffff2c7224 */ /* 0x000fe200078e002a */
[----:B------:R-:W-:Y:S01]  /*31a0*/  IADD3 R20, R41, -0x1000, RZ ;  /* 0xfffff00029147810 */ /* 0x000fe20007ffe0ff */
[----:B------:R-:W0:Y:S04]  /*31b0*/  LDS.U16 R47, [R43+-0x100] ;  /* 0xffff00002b2f7984 */ /* 0x000e280000000400 */
[----:B------:R2:W4:Y:S01]  /*31c0*/  LDG.E.128 R12, [R44.64] ;  /* 0x000000242c0c7981 */ /* 0x000522000c1e1d00 */
[----:B------:R-:W-:-:S03]  /*31d0*/  IADD3 R21, P1, R36, R20, RZ ;  /* 0x0000001424157210 */ /* 0x000fc60007f3e0ff */
[----:B------:R-:W3:Y:S01]  /*31e0*/  LDS.U16 R46, [R43+-0x80] ;  /* 0xffff80002b2e7984 */ /* 0x000ee20000000400 */
[----:B------:R-:W-:Y:S02]  /*31f0*/  LEA.HI.X.SX32 R20, R20, R37, 0x1, P1 ;  /* 0x0000002514147211 */ /* 0x000fe400008f0eff */
[C---:B------:R-:W-:Y:S01]  /*3200*/  LEA R38, P1, R21.reuse, c[0x0][0x1a0], 0x1 ;  /* 0x0000680015267a11 */ /* 0x040fe200078208ff */
[----:B--2---:R-:W2:Y:S03]  /*3210*/  LDS.U16 R44, [R43] ;  /* 0x000000002b2c7984 */ /* 0x004ea60000000400 */
[----:B------:R-:W-:-:S05]  /*3220*/  LEA.HI.X R39, R21, c[0x0][0x1a4], R20, 0x1, P1 ;  /* 0x0000690015277a11 */ /* 0x000fca00008f0c14 */
[----:B---3--:R3:W3:Y:S04]  /*3230*/  LDG.E.128 R20, [R38.64] ;  /* 0x0000002426147981 */ /* 0x0086e8000c1e1d00 */
[----:B------:R3:W3:Y:S04]  /*3240*/  LDG.E.128 R24, [R38.64+0x1000] ;  /* 0x0010002426187981 */ /* 0x0006e8000c1e1d00 */
[----:B------:R3:W3:Y:S01]  /*3250*/  LDG.E.128 R28, [R38.64+0x2000] ;  /* 0x00200024261c7981 */ /* 0x0006e2000c1e1d00 */
[----:B------:R-:W-:Y:S02]  /*3260*/  IADD3 R40, R40, 0x100, RZ ;  /* 0x0000010028287810 */ /* 0x000fe40007ffe0ff */
[----:B------:R-:W-:-:S02]  /*3270*/  IADD3 R42, P2, R42, 0x4000, RZ ;  /* 0x000040002a2a7810 */ /* 0x000fc40007f5e0ff */
[----:B------:R-:W-:Y:S02]  /*3280*/  ISETP.GE.AND P1, PT, R40, UR5, PT ;  /* 0x0000000528007c0c */ /* 0x000fe4000bf26270 */
[----:B------:R-:W-:Y:S01]  /*3290*/  IADD3 R41, R41, 0x2000, RZ ;  /* 0x0000200029297810 */ /* 0x000fe20007ffe0ff */
[----:B------:R-:W-:Y:S01]  /*32a0*/  IMAD.X R45, RZ, RZ, R45, P2 ;  /* 0x000000ffff2d7224 */ /* 0x000fe200010e062d */
[----:B0-----:R-:W-:Y:S02]  /*32b0*/  HADD2.F32 R47, -RZ, R47.H0_H0 ;  /* 0x2000002fff2f7230 */ /* 0x001fe40000004100 */
[----:B------:R-:W-:Y:S02]  /*32c0*/  HADD2.F32 R46, -RZ, R46.H0_H0 ;  /* 0x2000002eff2e7230 */ /* 0x000fe40000004100 */
[----:B--2---:R-:W-:Y:S02]  /*32d0*/  HADD2.F32 R44, -RZ, R44.H0_H0 ;  /* 0x2000002cff2c7230 */ /* 0x004fe40000004100 */
[----:B----4-:R-:W-:-:S02]  /*32e0*/  HADD2.F32 R48, -RZ, R12.H0_H0 ;  /* 0x2000000cff307230 */ /* 0x010fc40000004100 */
[----:B------:R-:W-:Y:S02]  /*32f0*/  HADD2.F32 R12, -RZ, R12.H1_H1 ;  /* 0x3000000cff0c7230 */ /* 0x000fe40000004100 */
[--C-:B---3--:R-:W-:Y:S01]  /*3300*/  HADD2.F32 R38, -RZ, R14.reuse.H0_H0 ;  /* 0x2000000eff267230 */ /* 0x108fe20000004100 */
        /* <DEDUP_REMOVED lines=9> */
[----:B------:R-:W-:Y:S01]  /*33a0*/  HADD2.F32 R50, -RZ, R13.H0_H0 ;  /* 0x2000000dff327230 */ /* 0x000fe20000004100 */
[----:B------:R0:W2:Y:S01]  /*33b0*/  LDS.U16 R6, [R43+0x80] ;  /* 0x000080002b067984 */ /* 0x0000a20000000400 */
[--C-:B------:R-:W-:Y:S01]  /*33c0*/  HADD2.F32 R13, -RZ, R20.reuse.H0_H0 ;  /* 0x20000014ff0d7230 */ /* 0x100fe20000004100 */
[C---:B------:R-:W-:Y:S01]  /*33d0*/  FFMA.FTZ R0, R47.reuse, R15, R0 ;  /* 0x0000000f2f007223 */ /* 0x040fe20000010000 */
[----:B------:R-:W-:Y:S01]  /*33e0*/  HADD2.F32 R20, -RZ, R20.H1_H1 ;  /* 0x30000014ff147230 */ /* 0x000fe20000004100 */
[C---:B------:R-:W-:Y:S01]  /*33f0*/  FFMA.FTZ R7, R47.reuse, R50, R7 ;  /* 0x000000322f077223 */ /* 0x040fe20000010007 */
[----:B------:R-:W-:Y:S01]  /*3400*/  HADD2.F32 R14, -RZ, R21.H0_H0 ;  /* 0x20000015ff0e7230 */ /* 0x000fe20000004100 */
[----:B------:R-:W-:Y:S01]  /*3410*/  FFMA.FTZ R3, R47, R48, R3 ;  /* 0x000000302f037223 */ /* 0x000fe20000010003 */
[--C-:B------:R-:W-:Y:S01]  /*3420*/  HADD2.F32 R15, -RZ, R22.reuse.H0_H0 ;  /* 0x20000016ff0f7230 */ /* 0x100fe20000004100 */
[C---:B------:R-:W-:Y:S01]  /*3430*/  FFMA.FTZ R18, R46.reuse, R13, R18 ;  /* 0x0000000d2e127223 */ /* 0x040fe20000010012 */
[----:B------:R-:W-:Y:S01]  /*3440*/  HADD2.F32 R39, -RZ, R22.H1_H1 ;  /* 0x30000016ff277230 */ /* 0x000fe20000004100 */
[C---:B------:R-:W-:Y:S01]  /*3450*/  FFMA.FTZ R17, R46.reuse, R20, R17 ;  /* 0x000000142e117223 */ /* 0x040fe20000010011 */
        /* <DEDUP_REMOVED lines=8> */
[----:B------:R-:W-:Y:S01]  /*34e0*/  HADD2.F32 R14, -RZ, R25.H0_H0 ;  /* 0x20000019ff0e7230 */ /* 0x000fe20000004100 */
[C---:B------:R-:W-:Y:S01]  /*34f0*/  FFMA.FTZ R4, R46.reuse, R39, R4 ;  /* 0x000000272e047223 */ /* 0x040fe20000010004 */
[----:B------:R-:W-:Y:S01]  /*3500*/  HADD2.F32 R20, -RZ, R27.H0_H0 ;  /* 0x2000001bff147230 */ /* 0x000fe20000004100 */
[----:B------:R-:W-:Y:S01]  /*3510*/  FFMA.FTZ R0, R46, R23, R0 ;  /* 0x000000172e007223 */ /* 0x000fe20000010000 */
        /* <DEDUP_REMOVED lines=10> */
[----:B------:R-:W-:Y:S01]  /*35c0*/  HADD2.F32 R14, -RZ, R29.H0_H0 ;  /* 0x2000001dff0e7230 */ /* 0x000fe20000004100 */
[C---:B------:R-:W-:Y:S01]  /*35d0*/  FFMA.FTZ R5, R44.reuse, R15, R5 ;  /* 0x0000000f2c057223 */ /* 0x040fe20000010005 */
[----:B------:R-:W-:Y:S01]  /*35e0*/  HADD2.F32 R20, -RZ, R30.H0_H0 ;  /* 0x2000001eff147230 */ /* 0x000fe20000004100 */
[C---:B------:R-:W-:Y:S01]  /*35f0*/  FFMA.FTZ R4, R44.reuse, R21, R4 ;  /* 0x000000152c047223 */ /* 0x040fe20000010004 */
[----:B------:R-:W-:Y:S01]  /*3600*/  HADD2.F32 R22, -RZ, R31.H0_H0 ;  /* 0x2000001fff167230 */ /* 0x000fe20000004100 */
[----:B------:R-:W-:Y:S01]  /*3610*/  FFMA.FTZ R0, R44, R27, R0 ;  /* 0x0000001b2c007223 */ /* 0x000fe20000010000 */
[----:B------:R-:W-:Y:S01]  /*3620*/  HADD2.F32 R29, -RZ, R29.H1_H1 ;  /* 0x3000001dff1d7230 */ /* 0x000fe20000004100 */
[----:B0-----:R-:W-:Y:S01]  /*3630*/  IADD3 R43, R43, 0x200, RZ ;  /* 0x000002002b2b7810 */ /* 0x001fe20007ffe0ff */
[----:B--2---:R-:W-:-:S02]  /*3640*/  HADD2.F32 R13, -RZ, R6.H0_H0 ;  /* 0x20000006ff0d7230 */ /* 0x004fc40000004100 */
[--C-:B------:R-:W-:Y:S02]  /*3650*/  HADD2.F32 R6, -RZ, R28.reuse.H0_H0 ;  /* 0x2000001cff067230 */ /* 0x100fe40000004100 */
[----:B------:R-:W-:Y:S01]  /*3660*/  HADD2.F32 R28, -RZ, R28.H1_H1 ;  /* 0x3000001cff1c7230 */ /* 0x000fe20000004100 */
[C---:B------:R-:W-:Y:S01]  /*3670*/  FFMA.FTZ R7, R13.reuse, R14, R7 ;  /* 0x0000000e0d077223 */ /* 0x040fe20000010007 */
[----:B------:R-:W-:Y:S01]  /*3680*/  HADD2.F32 R30, -RZ, R30.H1_H1 ;  /* 0x3000001eff1e7230 */ /* 0x000fe20000004100 */
[C---:B------:R-:W-:Y:S01]  /*3690*/  FFMA.FTZ R18, R13.reuse, R6, R18 ;  /* 0x000000060d127223 */ /* 0x040fe20000010012 */
[----:B------:R-:W-:Y:S01]  /*36a0*/  HADD2.F32 R31, -RZ, R31.H1_H1 ;  /* 0x3000001fff1f7230 */ /* 0x000fe20000004100 */
[C---:B------:R-:W-:Y:S02]  /*36b0*/  FFMA.FTZ R17, R13.reuse, R28, R17 ;  /* 0x0000001c0d117223 */ /* 0x040fe40000010011 */
[C---:B------:R-:W-:Y:S02]  /*36c0*/  FFMA.FTZ R6, R13.reuse, R29, R12 ;  /* 0x0000001d0d067223 */ /* 0x040fe4000001000c */
[----:B------:R-:W-:-:S02]  /*36d0*/  FFMA.FTZ R5, R13, R20, R5 ;  /* 0x000000140d057223 */ /* 0x000fc40000010005 */
[C---:B------:R-:W-:Y:S02]  /*36e0*/  FFMA.FTZ R4, R13.reuse, R30, R4 ;  /* 0x0000001e0d047223 */ /* 0x040fe40000010004 */
[C---:B------:R-:W-:Y:S02]  /*36f0*/  FFMA.FTZ R3, R13.reuse, R22, R3 ;  /* 0x000000160d037223 */ /* 0x040fe40000010003 */
[----:B------:R-:W-:Y:S01]  /*3700*/  FFMA.FTZ R0, R13, R31, R0 ;  /* 0x0000001f0d007223 */ /* 0x000fe20000010000 */
[----:B------:R-:W-:Y:S05]  /*3710*/  @!P1 BRA `(.L_x_1619) ;  /* 0xfffffa7000009947 */ /* 0x000fea000383ffff */
.L_x_1615:
[----:B------:R-:W-:Y:S05]  /*3720*/  BSYNC B0 ;  /* 0x0000000000007941 */ /* 0x000fea0003800000 */
.L_x_1614:
        /* <DEDUP_REMOVED lines=12> */
[----:B------:R-:W-:Y:S02]  /*37f0*/  IABS R15, c[0x0][0x1d4] ;  /* 0x00007500000f7a13 */ /* 0x000fe40000000000 */
[----:B---3--:R-:W-:Y:S02]  /*3800*/  IABS R22, R33 ;  /* 0x0000002100167213 */ /* 0x008fe40000000000 */
        /* <DEDUP_REMOVED lines=25> */
[----:B------:R-:W2:Y:S01]  /*39a0*/  LDG.E.128 R12, [R12.64] ;  /* 0x000000240c0c7981 */ /* 0x000ea2000c1e1d00 */
[----:B------:R-:W-:-:S05]  /*39b0*/  LEA R25, R19, UR6, 0x1 ;  /* 0x0000000613197c11 */ /* 0x000fca000f8e08ff */
[----:B------:R-:W0:Y:S02]  /*39c0*/  LDS.U16 R21, [R25+0x80] ;  /* 0x0000800019157984 */ /* 0x000e240000000400 */
        /* <DEDUP_REMOVED lines=17> */
.L_x_1625:
[----:B------:R-:W-:Y:S05]  /*3ae0*/  BSYNC B2 ;  /* 0x0000000000027941 */ /* 0x000fea0003800000 */
.L_x_1624:
[----:B------:R-:W-:Y:S02]  /*3af0*/  IADD3 R33, R33, 0x40, RZ ;  /* 0x0000004021217810 */ /* 0x000fe40007ffe0ff */
.L_x_1623:
[----:B------:R-:W-:Y:S05]  /*3b00*/  BSYNC B1 ;  /* 0x0000000000017941 */ /* 0x000fea0003800000 */
.L_x_1622:
[----:B------:R-:W-:-:S13]  /*3b10*/  LOP3.LUT P1, RZ, R20, 0xffffffc0, RZ, 0xc0, !PT ;  /* 0xffffffc014ff7812 */ /* 0x000fda000782c0ff */
[----:B------:R-:W-:Y:S05]  /*3b20*/  @!P1 BRA `(.L_x_1621) ;  /* 0x000006e000009947 */ /* 0x000fea0003800000 */
[----:B------:R-:W-:Y:S01]  /*3b30*/  LEA R23, R33, UR6, 0x1 ;  /* 0x0000000621177c11 */ /* 0x000fe2000f8e08ff */
[----:B------:R-:W-:Y:S01]  /*3b40*/  IMAD.MOV.U32 R20, RZ, RZ, RZ ;  /* 0x000000ffff147224 */ /* 0x000fe200078e00ff */
[----:B------:R-:W-:-:S05]  /*3b50*/  MOV R12, UR44 ;  /* 0x0000002c000c7c02 */ /* 0x000fca0008000f00 */
[----:B------:R-:W-:Y:S02]  /*3b60*/  IMAD R23, R12, -0x2, R23 ;  /* 0xfffffffe0c177824 */ /* 0x000fe400078e0217 */
.L_x_1630:
        /* <DEDUP_REMOVED lines=12> */
[----:B0--3--:R-:W-:-:S06]  /*3c30*/  IADD3 R22, R14, 0xffffffe, RZ ;  /* 0x0ffffffe0e167810 */ /* 0x009fcc0007ffe0ff */
[----:B------:R0:W2:Y:S02]  /*3c40*/  F2I.FTZ.U32.TRUNC.NTZ R13, R22 ;  /* 0x00000016000d7305 */ /* 0x0000a4000021f000 */
[----:B0-----:R-:W0:Y:S01]  /*3c50*/  LDS.U16 R22, [R21+0x80] ;  /* 0x0000800015167984 */ /* 0x001e220000000400 */
        /* <DEDUP_REMOVED lines=20> */
[----:B0-----:R-:W-:Y:S02]  /*3da0*/  HADD2.F32 R22, -RZ, R22.H0_H0 ;  /* 0x20000016ff167230 */ /* 0x001fe40000004100 */
[--C-:B--2---:R-:W-:Y:S02]  /*3db0*/  HADD2.F32 R28, -RZ, R14.reuse.H0_H0 ;  /* 0x2000000eff1c7230 */ /* 0x104fe40000004100 */
        /* <DEDUP_REMOVED lines=15> */
.L_x_1627:
[----:B------:R-:W-:Y:S05]  /*3eb0*/  BSYNC B1 ;  /* 0x0000000000017941 */ /* 0x000fea0003800000 */
.L_x_1626:
        /* <DEDUP_REMOVED lines=9> */
[----:B--23--:R-:W-:-:S06]  /*3f50*/  IADD3 R22, R14, 0xffffffe, RZ ;  /* 0x0ffffffe0e167810 */ /* 0x00cfcc0007ffe0ff */
        /* <DEDUP_REMOVED lines=38> */
.L_x_1629:
[----:B------:R-:W-:Y:S05]  /*41c0*/  BSYNC B1 ;  /* 0x0000000000017941 */ /* 0x000fea0003800000 */
.L_x_1628:
[----:B------:R-:W-:Y:S02]  /*41d0*/  IADD3 R33, R33, 0x80, RZ ;  /* 0x0000008021217810 */ /* 0x000fe40007ffe0ff */
[----:B------:R-:W-:Y:S02]  /*41e0*/  IADD3 R20, R20, 0x100, RZ ;  /* 0x0000010014147810 */ /* 0x000fe40007ffe0ff */
[----:B------:R-:W-:-:S13]  /*41f0*/  ISETP.GE.AND P1, PT, R33, UR40, PT ;  /* 0x0000002821007c0c */ /* 0x000fda000bf26270 */
[----:B------:R-:W-:Y:S05]  /*4200*/  @!P1 BRA `(.L_x_1630) ;  /* 0xfffff96000009947 */ /* 0x000fea000383ffff */
.L_x_1621:
[----:B------:R-:W-:Y:S05]  /*4210*/  BSYNC B0 ;  /* 0x0000000000007941 */ /* 0x000fea0003800000 */
.L_x_1620:
        /* <DEDUP_REMOVED lines=53> */
[-C--:B------:R-:W-:Y:S02]  /*4570*/  FMUL.FTZ R31, R27, R34.reuse ;  /* 0x000000221b1f7220 */ /* 0x080fe40000410000 */
[-C--:B---3--:R-:W-:Y:S02]  /*4580*/  FMUL.FTZ R23, R28, R34.reuse ;  /* 0x000000221c177220 */ /* 0x088fe40000410000 */
        /* <DEDUP_REMOVED lines=9> */
.L_x_1633:
        /* <DEDUP_REMOVED lines=26> */
.L_x_1632:
[----:B0-----:R-:W-:Y:S05]  /*47c0*/  BSYNC B0 ;  /* 0x0000000000007941 */ /* 0x001fea0003800000 */
.L_x_1631:
[C---:B-----5:R-:W-:Y:S01]  /*47d0*/  LOP3.LUT R8, R16.reuse, 0xffffff80, RZ, 0xc0, !PT ;  /* 0xffffff8010087812 */ /* 0x060fe200078ec0ff */
        /* <DEDUP_REMOVED lines=15> */
[C---:B---3--:R-:W-:Y:S02]  /*48d0*/  LOP3.LUT R22, R16.reuse, 0xfffffffc, RZ, 0xc0, !PT ;  /* 0xfffffffc10167812 */ /* 0x048fe400078ec0ff */
        /* <DEDUP_REMOVED lines=9> */
.L_x_1635:
[----:B------:R-:W-:Y:S05]  /*4970*/  BSYNC B0 ;  /* 0x0000000000007941 */ /* 0x000fea0003800000 */
.L_x_1634:
        /* <DEDUP_REMOVED lines=21> */
.L_x_1637:
[----:B------:R-:W-:Y:S05]  /*4ad0*/  BSYNC B0 ;  /* 0x0000000000007941 */ /* 0x000fea0003800000 */
.L_x_1636:
        /* <DEDUP_REMOVED lines=9> */
.L_x_1639:
[----:B------:R-:W-:Y:S05]  /*4b70*/  BSYNC B0 ;  /* 0x0000000000007941 */ /* 0x000fea0003800000 */
.L_x_1638:
        /* <DEDUP_REMOVED lines=21> */
.L_x_1641:
[----:B------:R-:W-:Y:S05]  /*4cd0*/  BSYNC B0 ;  /* 0x0000000000007941 */ /* 0x000fea0003800000 */
.L_x_1640:
        /* <DEDUP_REMOVED lines=9> */
.L_x_1643:
[----:B------:R-:W-:Y:S05]  /*4d70*/  BSYNC B0 ;  /* 0x0000000000007941 */ /* 0x000fea0003800000 */
.L_x_1642:
        /* <DEDUP_REMOVED lines=21> */
.L_x_1645:
[----:B------:R-:W-:Y:S05]  /*4ed0*/  BSYNC B0 ;  /* 0x0000000000007941 */ /* 0x000fea0003800000 */
.L_x_1644:
        /* <DEDUP_REMOVED lines=8> */
.L_x_1647:
[----:B------:R-:W-:Y:S05]  /*4f60*/  BSYNC B0 ;  /* 0x0000000000007941 */ /* 0x000fea0003800000 */
.L_x_1646:
        /* <DEDUP_REMOVED lines=20> */
.L_x_1649:
[----:B------:R-:W-:Y:S05]  /*50b0*/  BSYNC B0 ;  /* 0x0000000000007941 */ /* 0x000fea0003800000 */
.L_x_1648:
        /* <DEDUP_REMOVED lines=8> */
.L_x_1651:
[----:B------:R-:W-:Y:S05]  /*5140*/  BSYNC B0 ;  /* 0x0000000000007941 */ /* 0x000fea0003800000 */
.L_x_1650:
        /* <DEDUP_REMOVED lines=21> */
.L_x_1653:
[----:B------:R-:W-:Y:S05]  /*52a0*/  BSYNC B0 ;  /* 0x0000000000007941 */ /* 0x000fea0003800000 */
.L_x_1652:
        /* <DEDUP_REMOVED lines=8> */
.L_x_1655:
[----:B------:R-:W-:Y:S05]  /*5330*/  BSYNC B0 ;  /* 0x0000000000007941 */ /* 0x000fea0003800000 */
.L_x_1654:
        /* <DEDUP_REMOVED lines=20> */
.L_x_1657:
[----:B------:R-:W-:Y:S05]  /*5480*/  BSYNC B0 ;  /* 0x0000000000007941 */ /* 0x000fea0003800000 */
.L_x_1656:
        /* <DEDUP_REMOVED lines=16> */
.L_x_1658:
        /* <DEDUP_REMOVED lines=21> */
[----:B------:R-:W-:Y:S01]  /*56e0*/  SHF.L.U64.HI R11, R13, 0x8, RZ ;  /* 0x000000080d0b7819 */ /* 0x000fe200000102ff */
        /* <DEDUP_REMOVED lines=9> */
[----:B------:R-:W-:Y:S01]  /*5780*/  PRMT R2, R2, 0x7710, RZ ;  /* 0x0000771002027816 */ /* 0x000fe200000000ff */
[----:B------:R2:W0:Y:S01]  /*5790*/  F2I.S8.NTZ R9, R3 ;  /* 0x0000000300097305 */ /* 0x0004220000202100 */
[----:B------:R-:W-:-:S02]  /*57a0*/  LOP3.LUT R5, R5, R10, R11, 0xfe, !PT ;  /* 0x0000000a05057212 */ /* 0x000fc400078efe0b */
[----:B------:R-:W-:-:S04]  /*57b0*/  LOP3.LUT R2, R2, 0xff, RZ, 0xc0, !PT ;  /* 0x000000ff02027812 */ /* 0x000fc800078ec0ff */
[----:B------:R-:W-:Y:S01]  /*57c0*/  LOP3.LUT R5, R2, 0xffffff00, R5, 0xf8, !PT ;  /* 0xffffff0002057812 */ /* 0x000fe200078ef805 */
[----:B------:R-:W4:Y:S01]  /*57d0*/  F2I.S8.NTZ R0, R0 ;  /* 0x0000000000007305 */ /* 0x000f220000202100 */
[----:B--2---:R-:W-:Y:S02]  /*57e0*/  PRMT R3, R4, 0x8880, RZ ;  /* 0x0000888004037816 */ /* 0x004fe400000000ff */
[----:B---3--:R-:W-:Y:S02]  /*57f0*/  PRMT R18, R18, 0x8880, RZ ;  /* 0x0000888012127816 */ /* 0x008fe400000000ff */
[----:B------:R-:W-:Y:S02]  /*5800*/  PRMT R3, R3, 0x7710, RZ ;  /* 0x0000771003037816 */ /* 0x000fe400000000ff */
[----:B------:R-:W-:Y:S02]  /*5810*/  PRMT R2, R18, 0x7710, RZ ;  /* 0x0000771012027816 */ /* 0x000fe400000000ff */
[----:B0-----:R-:W-:-:S02]  /*5820*/  PRMT R9, R9, 0x8880, RZ ;  /* 0x0000888009097816 */ /* 0x001fc400000000ff */
[----:B------:R-:W-:Y:S02]  /*5830*/  PRMT R4, R3, 0x7604, RZ ;  /* 0x0000760403047816 */ /* 0x000fe400000000ff */
[----:B------:R-:W-:Y:S02]  /*5840*/  PRMT R3, R9, 0x7710, RZ ;  /* 0x0000771009037816 */ /* 0x000fe400000000ff */
[----:B------:R-:W-:Y:S02]  /*5850*/  PRMT R8, R2, 0x6540, R13 ;  /* 0x0000654002087816 */ /* 0x000fe4000000000d */
[----:B------:R-:W-:Y:S01]  /*5860*/  LOP3.LUT R2, R4, 0xffff00ff, R5, 0xf8, !PT ;  /* 0xffff00ff04027812 */ /* 0x000fe200078ef805 */
[----:B------:R-:W-:Y:S01]  /*5870*/  IMAD.U32 R5, R7, 0x10000, RZ ;  /* 0x0001000007057824 */ /* 0x000fe200078e00ff */
[----:B------:R-:W-:Y:S02]  /*5880*/  PRMT R3, R3, 0x7054, RZ ;  /* 0x0000705403037816 */ /* 0x000fe400000000ff */
[----:B----4-:R-:W-:-:S02]  /*5890*/  PRMT R0, R0, 0x8880, RZ ;  /* 0x0000888000007816 */ /* 0x010fc400000000ff */
[----:B------:R-:W-:Y:S02]  /*58a0*/  LOP3.LUT R5, R5, 0xff00ffff, R8, 0xf8, !PT ;  /* 0xff00ffff05057812 */ /* 0x000fe400078ef808 */
[----:B------:R-:W-:Y:S02]  /*58b0*/  LOP3.LUT R3, R3, 0xff00ffff, R2, 0xf8, !PT ;  /* 0xff00ffff03037812 */ /* 0x000fe400078ef802 */
[----:B------:R-:W-:Y:S02]  /*58c0*/  IADD3 R4, P0, R32, c[0x0][0x160], RZ ;  /* 0x0000580020047a10 */ /* 0x000fe40007f1e0ff */
[----:B------:R-:W-:Y:S02]  /*58d0*/  PRMT R0, R0, 0x7710, RZ ;  /* 0x0000771000007816 */ /* 0x000fe400000000ff */
[----:B------:R-:W-:Y:S02]  /*58e0*/  PRMT R2, R5, 0x4210, R6 ;  /* 0x0000421005027816 */ /* 0x000fe40000000006 */
[----:B------:R-:W-:-:S02]  /*58f0*/  LEA.HI.X.SX32 R5, R32, c[0x0][0x164], 0x1, P0 ;  /* 0x0000590020057a11 */ /* 0x000fc400000f0eff */
[----:B------:R-:W-:-:S05]  /*5900*/  PRMT R3, R3, 0x4210, R0 ;  /* 0x0000421003037816 */ /* 0x000fca0000000000 */
[----:B------:R-:W-:Y:S01]  /*5910*/  STG.E.64 [R4.64], R2 ;  /* 0x0000000204007986 */ /* 0x000fe2000c101b24 */
[----:B------:R-:W-:Y:S05]  /*5920*/  EXIT ;  /* 0x000000000000794d */ /* 0x000fea0003800000 */
.L_x_1595:
[----:B0-----:R-:W-:Y:S01]  /*5930*/  IMAD.MOV.U32 R0, RZ, RZ, 0x8 ;  /* 0x00000008ff007424 */ /* 0x001fe200078e00ff */
[----:B------:R-:W-:Y:S01]  /*5940*/  MOV R6, 0x1f ;  /* 0x0000001f00067802 */ /* 0x000fe20000000f00 */
[----:B------:R-:W-:Y:S01]  /*5950*/  IMAD.MOV.U32 R7, RZ, RZ, 0xffff ;  /* 0x0000ffffff077424 */ /* 0x000fe200078e00ff */
[----:B------:R-:W-:Y:S02]  /*5960*/  MOV R4, 0x5980 ;  /* 0x0000598000047802 */ /* 0x000fe40000000f00 */
[----:B-1----:R-:W-:Y:S05]  /*5970*/  CALL.REL.NOINC `($__internal_15_$__cuda_sm70_shflsync_bfly_p) ;  /* 0x0000015000007944 */ /* 0x002fea0003c00000 */
[----:B01----:R-:W-:Y:S05]  /*5980*/  BRA `(.L_x_1659) ;  /* 0xffffbec000007947 */ /* 0x003fea000383ffff */
.L_x_1596:
[----:B0-----:R-:W-:Y:S01]  /*5990*/  IMAD.MOV.U32 R3, RZ, RZ, R9 ;  /* 0x000000ffff037224 */ /* 0x001fe200078e0009 */
[----:B------:R-:W-:Y:S01]  /*59a0*/  MOV R4, 0x59f0 ;  /* 0x000059f000047802 */ /* 0x000fe20000000f00 */
[----:B------:R-:W-:Y:S02]  /*59b0*/  IMAD.MOV.U32 R0, RZ, RZ, 0x4 ;  /* 0x00000004ff007424 */ /* 0x000fe400078e00ff */
[----:B------:R-:W-:Y:S02]  /*59c0*/  IMAD.MOV.U32 R6, RZ, RZ, 0x1f ;  /* 0x0000001fff067424 */ /* 0x000fe400078e00ff */
[----:B------:R-:W-:-:S02]  /*59d0*/  IMAD.MOV.U32 R7, RZ, RZ, 0xffff ;  /* 0x0000ffffff077424 */ /* 0x000fc400078e00ff */
[----:B-1----:R-:W-:Y:S05]  /*59e0*/  CALL.REL.NOINC `($__internal_15_$__cuda_sm70_shflsync_bfly_p) ;  /* 0x000000e000007944 */ /* 0x002fea0003c00000 */
[----:B01----:R-:W-:Y:S01]  /*59f0*/  FADD.FTZ R3, R9, R0 ;  /* 0x0000000009037221 */ /* 0x003fe20000010000 */
[----:B------:R-:W-:Y:S01]  /*5a00*/  MOV R4, 0x5a50 ;  /* 0x00005a5000047802 */ /* 0x000fe20000000f00 */
[----:B------:R-:W-:-:S02]  /*5a10*/  IMAD.MOV.U32 R0, RZ, RZ, 0x2 ;  /* 0x00000002ff007424 */ /* 0x000fc400078e00ff */
[----:B------:R-:W-:Y:S02]  /*5a20*/  IMAD.MOV.U32 R6, RZ, RZ, 0x1f ;  /* 0x0000001fff067424 */ /* 0x000fe400078e00ff */
[----:B------:R-:W-:Y:S02]  /*5a30*/  IMAD.MOV.U32 R7, RZ, RZ, 0xffff ;  /* 0x0000ffffff077424 */ /* 0x000fe400078e00ff */
[----:B------:R-:W-:Y:S05]  /*5a40*/  CALL.REL.NOINC `($__internal_15_$__cuda_sm70_shflsync_bfly_p) ;  /* 0x0000008000007944 */ /* 0x000fea0003c00000 */
[----:B01----:R-:W-:Y:S01]  /*5a50*/  FADD.FTZ R3, R3, R0 ;  /* 0x0000000003037221 */ /* 0x003fe20000010000 */
[----:B------:R-:W-:Y:S01]  /*5a60*/  MOV R4, 0x5ab0 ;  /* 0x00005ab000047802 */ /* 0x000fe20000000f00 */
[----:B------:R-:W-:Y:S02]  /*5a70*/  IMAD.MOV.U32 R0, RZ, RZ, 0x1 ;  /* 0x00000001ff007424 */ /* 0x000fe400078e00ff */
[----:B------:R-:W-:Y:S02]  /*5a80*/  IMAD.MOV.U32 R6, RZ, RZ, 0x1f ;  /* 0x0000001fff067424 */ /* 0x000fe400078e00ff */
[----:B------:R-:W-:Y:S02]  /*5a90*/  IMAD.MOV.U32 R7, RZ, RZ, 0xffff ;  /* 0x0000ffffff077424 */ /* 0x000fe400078e00ff */
[----:B------:R-:W-:Y:S05]  /*5aa0*/  CALL.REL.NOINC `($__internal_15_$__cuda_sm70_shflsync_bfly_p) ;  /* 0x0000002000007944 */ /* 0x000fea0003c00000 */
[----:B-1----:R-:W-:Y:S01]  /*5ab0*/  IMAD.MOV.U32 R4, RZ, RZ, R0 ;  /* 0x000000ffff047224 */ /* 0x002fe200078e0000 */
[----:B0-----:R-:W-:Y:S05]  /*5ac0*/  BRA `(.L_x_1660) ;  /* 0xffffbe0000007947 */ /* 0x001fea000383ffff */
        .weak           $__internal_15_$__cuda_sm70_shflsync_bfly_p
        .type           $__internal_15_$__cuda_sm70_shflsync_bfly_p,@function
        .size           $__internal_15_$__cuda_sm70_shflsync_bfly_p,(.L_x_2223 - $__internal_15_$__cuda_sm70_shflsync_bfly_p)
$__internal_15_$__cuda_sm70_shflsync_bfly_p:
[----:B------:R-:W-:Y:S01]  /*5ad0*/  IMAD.MOV.U32 R5, RZ, RZ, 0x0 ;  /* 0x00000000ff057424 */ /* 0x000fe200078e00ff */
[----:B------:R-:W-:Y:S04]  /*5ae0*/  WARPSYNC R7 ;  /* 0x0000000700007348 */ /* 0x000fe80003800000 */
[----:B------:R0:W1:Y:S01]  /*5af0*/  SHFL.BFLY PT, R0, R3, R0, R6 ;  /* 0x0c00000003007389 */ /* 0x00006200000e0006 */
[----:B------:R-:W-:Y:S05]  /*5b00*/  RET.REL.NODEC R4 `(_ZN4mmha33masked_multihead_attention_kernelItLi32ELi32ELi1ELi4ELi256ELb0ELb0EEEv26Multihead_attention_paramsIT_XT5_EE) ;  /* 0xffffa4f004007950 */ /* 0x000fea0003c3ffff */
.L_x_1661:
        /* <DEDUP_REMOVED lines=15> */
.L_x_2223:


//--------------------- .text._ZN4mmha33masked_multihead_attention_kernelItLi32ELi32ELi2ELi4ELi128ELb0ELb0EEEv26Multihead_attention_paramsIT_XT5_EE --------------------------
	.section	.text._ZN4mmha33masked_multihead_attention_kernelItLi32ELi32ELi2ELi4ELi128ELb0ELb0EEEv26Multihead_attention_paramsIT_XT5_EE,"ax",@progbits
	.sectioninfo	@"SHI_REGISTERS=43"
	.align	128
        .global         _ZN4mmha33masked_multihead_attention_kernelItLi32ELi32ELi2ELi4ELi128ELb0ELb0EEEv26Multihead_attention_paramsIT_XT5_EE
        .type           _ZN4mmha33masked_multihead_attention_kernelItLi32ELi32ELi2ELi4ELi128ELb0ELb0EEEv26Multihead_attention_paramsIT_XT5_EE,@function
        .size           _ZN4mmha33masked_multihead_attention_kernelItLi32ELi32ELi2ELi4ELi128ELb0ELb0EEEv26Multihead_attention_paramsIT_XT5_EE,(.L_x_2224 - _ZN4mmha33masked_multihead_attention_kernelItLi32ELi32ELi2ELi4ELi128ELb0ELb0EEEv26Multihead_attention_paramsIT_XT5_EE)
        .other          _ZN4mmha33masked_multihead_attention_kernelItLi32ELi32ELi2ELi4ELi128ELb0ELb0EEEv26Multihead_attention_paramsIT_XT5_EE,@"STO_CUDA_ENTRY STV_DEFAULT"
_ZN4mmha33masked_multihead_attention_kernelItLi32ELi32ELi2ELi4ELi128ELb0ELb0EEEv26Multihead_attention_paramsIT_XT5_EE:
.text._ZN4mmha33masked_multihead_attention_kernelItLi32ELi32ELi2ELi4ELi128ELb0ELb0EEEv26Multihead_attention_paramsIT_XT5_EE:
        /* <DEDUP_REMOVED lines=14> */
.L_x_1662:
        /* <DEDUP_REMOVED lines=80> */
[----:B------:R-:W-:-:S13]  /*05e0*/  ISETP.GT.U32.AND P0, PT, R6, R23, PT ;  /* 0x000000170600720c */ /* 0x000fda0003f04070 */
[----:B------:R-:W-:-:S05]  /*05f0*/  @!P0 IMAD.IADD R23, R23, 0x1, -R6 ;  /* 0x0000000117178824 */ /* 0x000fca00078e0a06 */
[----:B------:R-:W-:Y:S02]  /*0600*/  ISETP.GT.U32.AND P1, PT, R6, R23, PT ;  /* 0x000000170600720c */ /* 0x000fe40003f24070 */
[----:B------:R-:W-:Y:S01]  /*0610*/  ISETP.NE.AND P0, PT, RZ, c[0x0][0x1d4], PT ;  /* 0x00007500ff007a0c */ /* 0x000fe20003f05270 */
[----:B------:R-:W-:Y:S02]  /*0620*/  UIADD3 UR45, UR43, -UR45, UR8 ;  /* 0x8000002d2b2d7290 */ /* 0x000fe4000fffe008 */
[----:B------:R-:W-:Y:S02]  /*0630*/  UISETP.NE.AND UP0, UPT, URZ, UR44, UPT ;  /* 0x0000002c3f00728c */ /* 0x000fe4000bf05270 */
[----:B------:R-:W-:Y:S02]  /*0640*/  UIMAD UR44, UR6, UR44, UR5 ;  /* 0x0000002c062c72a4 */ /* 0x000fe4000f8e0205 */
[----:B------:R-:W-:Y:S02]  /*0650*/  UISETP.LT.AND UP1, UPT, URZ, UR45, UPT ;  /* 0x0000002d3f00728c */ /* 0x000fe4000bf21270 */
[----:B------:R-:W-:-:S02]  /*0660*/  USEL UR44, UR42, UR44, !UP0 ;  /* 0x0000002c2a2c7287 */ /* 0x000fc4000c000000 */
[----:B------:R-:W-:Y:S01]  /*0670*/  @!P1 IMAD.IADD R23, R23, 0x1, -R6 ;  /* 0x0000000117179824 */ /* 0x000fe200078e0a06 */
[----:B------:R-:W-:Y:S02]  /*0680*/  ULDC UR4, c[0x0][0x1d8] ;  /* 0x0000760000047ab9 */ /* 0x000fe40000000800 */
[----:B------:R-:W-:Y:S02]  /*0690*/  USEL UR45, URZ, UR45, !UP1 ;  /* 0x0000002d3f2d7287 */ /* 0x000fe4000c800000 */
[----:B------:R-:W-:Y:S01]  /*06a0*/  UIMAD UR46, UR46, UR4, URZ ;  /* 0x000000042e2e72a4 */ /* 0x000fe2000f8e023f */
[----:B--2---:R0:W1:Y:S01]  /*06b0*/  @P2 R2UR UR40, R3 ;  /* 0x00000000032823c2 */ /* 0x00406200000e0000 */
[----:B------:R-:W-:Y:S01]  /*06c0*/  ISETP.LE.AND P2, PT, RZ, UR43, PT ;  /* 0x0000002bff007c0c */ /* 0x000fe2000bf43270 */
[----:B0-----:R-:W-:-:S05]  /*06d0*/  IMAD.SHL.U32 R3, R2, 0x2, RZ ;  /* 0x0000000202037824 */ /* 0x001fca00078e00ff */
[----:B------:R-:W-:-:S07]  /*06e0*/  IADD3 R0, R3, UR5, RZ ;  /* 0x0000000503007c10 */ /* 0x000fce000fffe0ff */
[----:B------:R-:W-:Y:S02]  /*06f0*/  @!P2 IADD3 R23, -R23, RZ, RZ ;  /* 0x000000ff1717a210 */ /* 0x000fe40007ffe1ff */
        /* <DEDUP_REMOVED lines=19> */
.L_x_1664:
[----:B------:R-:W-:Y:S02]  /*0830*/  IMAD.MOV.U32 R19, RZ, RZ, RZ ;  /* 0x000000ffff137224 */ /* 0x000fe400078e00ff */
.L_x_1665:
[----:B0-----:R-:W-:Y:S05]  /*0840*/  BSYNC B0 ;  /* 0x0000000000007941 */ /* 0x001fea0003800000 */
.L_x_1663:
        /* <DEDUP_REMOVED lines=14> */
.L_x_1667:
        /* <DEDUP_REMOVED lines=11> */
.L_x_1668:
[----:B------:R-:W-:Y:S05]  /*09e0*/  BSYNC B0 ;  /* 0x0000000000007941 */ /* 0x000fea0003800000 */
.L_x_1666:
        /* <DEDUP_REMOVED lines=43> */
[----:B------:R-:W-:Y:S01]  /*0ca0*/  MOV R0, c[0x0][0x1e0] ;  /* 0x0000780000007a02 */ /* 0x000fe20000000f00 */
[----:B------:R-:W-:Y:S01]  /*0cb0*/  IMAD.MOV.U32 R6, RZ, RZ, RZ ;  /* 0x000000ffff067224 */ /* 0x000fe200078e00ff */
[----:B------:R-:W-:Y:S01]  /*0cc0*/  IABS R8, R3 ;  /* 0x0000000300087213 */ /* 0x000fe20000000000 */
        /* <DEDUP_REMOVED lines=40> */
[----:B------:R-:W-:Y:S02]  /*0f50*/  IMAD.MOV.U32 R8, RZ, RZ, 0x53f ;  /* 0x0000053fff087424 */ /* 0x000fe400078e00ff */
[----:B------:R-:W-:-:S02]  /*0f60*/  IMAD.MOV.U32 R10, RZ, RZ, c[0x4][0x10] ;  /* 0x01000400ff0a7624 */ /* 0x000fc400078e00ff */
        /* <DEDUP_REMOVED lines=11> */
.L_x_1671:
        /* <DEDUP_REMOVED lines=60> */
.L_x_1675:
[----:B------:R-:W-:Y:S05]  /*13e0*/  BSYNC B1 ;  /* 0x0000000000017941 */ /* 0x000fea0003800000 */
.L_x_1674:
[----:B------:R-:W-:Y:S01]  /*13f0*/  PRMT R8, R18, 0x7632, R8 ;  /* 0x0000763212087816 */ /* 0x000fe20000000008 */
[----:B------:R0:W-:Y:S01]  /*1400*/  STS.U16 [R7+0x60], R18 ;  /* 0x0000601207007388 */ /* 0x0001e20000000400 */
[----:B------:R-:W-:-:S03]  /*1410*/  PRMT R9, R19, 0x7632, R9 ;  /* 0x0000763213097816 */ /* 0x000fc60000000009 */
[----:B------:R0:W-:Y:S04]  /*1420*/  STS.U16 [R6], R8 ;  /* 0x0000000806007388 */ /* 0x0001e80000000400 */
[----:B------:R0:W-:Y:S04]  /*1430*/  STS.U16 [R4+0x60], R19 ;  /* 0x0000601304007388 */ /* 0x0001e80000000400 */
[----:B------:R0:W-:Y:S02]  /*1440*/  STS.U16 [R5], R9 ;  /* 0x0000000905007388 */ /* 0x0001e40000000400 */
.L_x_1673:
[----:B------:R-:W-:Y:S05]  /*1450*/  BSYNC B0 ;  /* 0x0000000000007941 */ /* 0x000fea0003800000 */
.L_x_1672:
[----:B0-----:R-:W-:Y:S06]  /*1460*/  BAR.SYNC.DEFER_BLOCKING 0x0 ;  /* 0x0000000000007b1d */ /* 0x001fec0000010000 */
[----:B------:R0:W2:Y:S04]  /*1470*/  @P6 LDS R19, [R0] ;  /* 0x0000000000136984 */ /* 0x0000a80000000800 */
[----:B------:R0:W3:Y:S04]  /*1480*/  @P6 LDS R18, [R3] ;  /* 0x0000000003126984 */ /* 0x0000e80000000800 */
[----:B------:R-:W-:Y:S06]  /*1490*/  BAR.SYNC.DEFER_BLOCKING 0x0 ;  /* 0x0000000000007b1d */ /* 0x000fec0000010000 */
[----:B------:R-:W-:Y:S05]  /*14a0*/  BRA `(.L_x_1670) ;  /* 0x000001f000007947 */ /* 0x000fea0003800000 */
.L_x_1669:
        /* <DEDUP_REMOVED lines=30> */
.L_x_1676:
[----:B------:R-:W-:Y:S05]  /*1690*/  BSYNC B0 ;  /* 0x0000000000007941 */ /* 0x000fea0003800000 */
.L_x_1670:
[----:B0-----:R-:W-:Y:S01]  /*16a0*/  ISETP.GT.AND P0, PT, R2, 0xf, PT ;  /* 0x0000000f0200780c */ /* 0x001fe20003f04270 */
[----:B------:R-:W-:Y:S01]  /*16b0*/  BSSY B0, `(.L_x_1677) ;  /* 0x0000021000007945 */ /* 0x000fe20003800000 */
[----:B------:R-:W-:-:S11]  /*16c0*/  HFMA2.MMA R3, -RZ, RZ, 0, 0 ;  /* 0x00000000ff037435 */ /* 0x000fd600000001ff */
        /* <DEDUP_REMOVED lines=15> */
[----:B---3--:R-:W-:-:S04]  /*17c0*/  HMUL2 R0, R19, R18 ;  /* 0x0000001213007232 */ /* 0x008fc80000000000 */
[----:B------:R0:W-:Y:S01]  /*17d0*/  STG.E [R4.64], R18 ;  /* 0x0000001204007986 */ /* 0x0001e2000c101924 */
[--C-:B------:R-:W-:Y:S02]  /*17e0*/  HADD2.F32 R3, -RZ, R0.reuse.H0_H0 ;  /* 0x20000000ff037230 */ /* 0x100fe40000004100 */
[----:B------:R-:W-:-:S05]  /*17f0*/  HADD2.F32 R0, -RZ, R0.H1_H1 ;  /* 0x30000000ff007230 */ /* 0x000fca0000004100 */
[----:B------:R-:W-:Y:S01]  /*1800*/  FADD.FTZ R29, R3, R0 ;  /* 0x00000000031d7221 */ /* 0x000fe20000010000 */
[----:B------:R-:W-:Y:S05]  /*1810*/  BRA.DIV UR4, `(.L_x_1679) ;  /* 0x00003e9204007947 */ /* 0x000fea000b800000 */
[----:B------:R2:W3:Y:S02]  /*1820*/  SHFL.BFLY PT, R27, R29, 0x8, 0x1f ;  /* 0x0d001f001d1b7f89 */ /* 0x0004e400000e0000 */
.L_x_1742:
[----:B------:R-:W-:Y:S01]  /*1830*/  UMOV UR4, 0xffff ;  /* 0x0000ffff00047882 */ /* 0x000fe20000000000 */
[----:B--23--:R-:W-:Y:S02]  /*1840*/  FADD.FTZ R29, R29, R27 ;  /* 0x0000001b1d1d7221 */ /* 0x00cfe40000010000 */
[----:B------:R-:W-:Y:S05]  /*1850*/  BRA.DIV UR4, `(.L_x_1680) ;  /* 0x00003eb204007947 */ /* 0x000fea000b800000 */
[----:B------:R-:W2:Y:S02]  /*1860*/  SHFL.BFLY PT, R0, R29, 0x4, 0x1f ;  /* 0x0c801f001d007f89 */ /* 0x000ea400000e0000 */
[----:B--2---:R-:W-:-:S05]  /*1870*/  FADD.FTZ R0, R29, R0 ;  /* 0x000000001d007221 */ /* 0x004fca0000010000 */
[----:B------:R-:W2:Y:S02]  /*1880*/  SHFL.BFLY PT, R3, R0, 0x2, 0x1f ;  /* 0x0c401f0000037f89 */ /* 0x000ea400000e0000 */
[----:B--2---:R-:W-:-:S05]  /*1890*/  FADD.FTZ R3, R0, R3 ;  /* 0x0000000300037221 */ /* 0x004fca0000010000 */
[----:B------:R2:W3:Y:S02]  /*18a0*/  SHFL.BFLY PT, R27, R3, 0x1, 0x1f ;  /* 0x0c201f00031b7f89 */ /* 0x0004e400000e0000 */
.L_x_1743:
[----:B--23--:R-:W-:Y:S02]  /*18b0*/  FADD.FTZ R3, R27, R3 ;  /* 0x000000031b037221 */ /* 0x00cfe40000010000 */
.L_x_1678:
[----:B------:R-:W-:Y:S05]  /*18c0*/  BSYNC B0 ;  /* 0x0000000000007941 */ /* 0x000fea0003800000 */
.L_x_1677:
        /* <DEDUP_REMOVED lines=16> */
[----:B0-----:R-:W-:Y:S02]  /*19d0*/  IMAD.U32 R4, RZ, RZ, UR4 ;  /* 0x00000004ff047e24 */ /* 0x001fe4000f8e00ff */
[----:B------:R-:W-:-:S05]  /*19e0*/  IMAD.U32 R5, RZ, RZ, UR5 ;  /* 0x00000005ff057e24 */ /* 0x000fca000f8e00ff */
[----:B------:R-:W4:Y:S02]  /*19f0*/  LDG.E.U16 R4, [R4.64] ;  /* 0x0000002404047981 */ /* 0x000f24000c1e1500 */
[----:B----4-:R-:W-:-:S05]  /*1a00*/  HADD2.F32 R3, -RZ, R4.H0_H0 ;  /* 0x20000004ff037230 */ /* 0x010fca0000004100 */
[----:B------:R-:W-:-:S05]  /*1a10*/  FADD.FTZ R0, R0, R3 ;  /* 0x0000000300007221 */ /* 0x000fca0000010000 */
.L_x_1682:
[----:B------:R4:W-:Y:S02]  /*1a20*/  STS [R7.X4+0x60], R0 ;  /* 0x0000600007007388 */ /* 0x0009e40000004800 */
.L_x_1681:
        /* <DEDUP_REMOVED lines=21> */
[----:B------:R-:W-:Y:S01]  /*1b80*/  IMAD.MOV.U32 R15, RZ, RZ, c[0x0][0x220] ;  /* 0x00008800ff0f7624 */ /* 0x000fe200078e00ff */
[----:B------:R-:W-:Y:S01]  /*1b90*/  SHF.L.U32 R3, R12, 0x2, RZ ;  /* 0x000000020c037819 */ /* 0x000fe200000006ff */
[----:B------:R-:W-:Y:S01]  /*1ba0*/  IMAD.MOV.U32 R13, RZ, RZ, 0x2 ;  /* 0x00000002ff0d7424 */ /* 0x000fe200078e00ff */
[----:B------:R-:W0:Y:S01]  /*1bb0*/  LDS.64 R10, [R12.X8+0x20] ;  /* 0x000020000c0a7984 */ /* 0x000e220000008a00 */
[----:B------:R-:W-:-:S02]  /*1bc0*/  IMAD.U32 R16, RZ, RZ, UR47 ;  /* 0x0000002fff107e24 */ /* 0x000fc4000f8e00ff */
[----:B------:R-:W-:Y:S01]  /*1bd0*/  IMAD R3, R14, c[0x0][0x1d4], R3 ;  /* 0x000075000e037a24 */ /* 0x000fe200078e0203 */
[----:B------:R-:W4:Y:S01]  /*1be0*/  LDS.64 R8, [R12.X8+0x30] ;  /* 0x000030000c087984 */ /* 0x000f220000008a00 */
[----:B------:R-:W-:-:S03]  /*1bf0*/  IMAD R22, R22, R15, UR43 ;  /* 0x0000002b16167e24 */ /* 0x000fc6000f8e020f */
[----:B----4-:R-:W4:Y:S01]  /*1c00*/  LDS.64 R6, [R12.X8+0x40] ;  /* 0x000040000c067984 */ /* 0x010f220000008a00 */
[----:B------:R-:W-:-:S03]  /*1c10*/  SHF.R.S32.HI R32, RZ, 0x1f, R3 ;  /* 0x0000001fff207819 */ /* 0x000fc60000011403 */
[----:B0-----:R0:W3:Y:S02]  /*1c20*/  LDS.64 R4, [R12.X8+0x50] ;  /* 0x000050000c047984 */ /* 0x0010e40000008a00 */
[----:B0-----:R-:W-:-:S04]  /*1c30*/  IMAD.WIDE R12, R13, R16, c[0x0][0x228] ;  /* 0x00008a000d0c7625 */ /* 0x001fc800078e0210 */
.L_x_1688:
[----:B------:R-:W-:Y:S01]  /*1c40*/  IABS R26, c[0x0][0x1d4] ;  /* 0x00007500001a7a13 */ /* 0x000fe20000000000 */
[----:B------:R-:W-:Y:S01]  /*1c50*/  IMAD.MOV.U32 R24, RZ, RZ, RZ ;  /* 0x000000ffff187224 */ /* 0x000fe200078e00ff */
[----:B------:R-:W-:Y:S02]  /*1c60*/  IABS R33, R31 ;  /* 0x0000001f00217213 */ /* 0x000fe40000000000 */
[----:B------:R-:W0:Y:S01]  /*1c70*/  I2F.RP R27, R26 ;  /* 0x0000001a001b7306 */ /* 0x000e220000209400 */
[C---:B------:R-:W-:Y:S02]  /*1c80*/  ISETP.GE.AND P2, PT, R31.reuse, RZ, PT ;  /* 0x000000ff1f00720c */ /* 0x040fe40003f46270 */
[----:B------:R-:W-:Y:S02]  /*1c90*/  ISETP.NE.AND P3, PT, RZ, c[0x0][0x1d4], PT ;  /* 0x00007500ff007a0c */ /* 0x000fe40003f65270 */
[----:B------:R-:W-:-:S03]  /*1ca0*/  ISETP.GE.AND P1, PT, R31, UR43, PT ;  /* 0x0000002b1f007c0c */ /* 0x000fc6000bf26270 */
[----:B0-----:R-:W0:Y:S02]  /*1cb0*/  MUFU.RCP R27, R27 ;  /* 0x0000001b001b7308 */ /* 0x001e240000001000 */
[----:B0-----:R-:W-:-:S06]  /*1cc0*/  IADD3 R28, R27, 0xffffffe, RZ ;  /* 0x0ffffffe1b1c7810 */ /* 0x001fcc0007ffe0ff */
[----:B------:R-:W0:Y:S02]  /*1cd0*/  F2I.FTZ.U32.TRUNC.NTZ R25, R28 ;  /* 0x0000001c00197305 */ /* 0x000e24000021f000 */
[----:B0-----:R-:W-:-:S04]  /*1ce0*/  IMAD.MOV R29, RZ, RZ, -R25 ;  /* 0x000000ffff1d7224 */ /* 0x001fc800078e0a19 */
        /* <DEDUP_REMOVED lines=12> */
[C---:B------:R-:W-:Y:S01]  /*1db0*/  IADD3 R29, R25.reuse, c[0x0][0x1d4], RZ ;  /* 0x00007500191d7a10 */ /* 0x040fe20007ffe0ff */
[----:B------:R-:W-:-:S03]  /*1dc0*/  @!P1 IMAD.SHL.U32 R24, R25, 0x8, RZ ;  /* 0x0000000819189824 */ /* 0x000fc600078e00ff */
[----:B------:R-:W-:Y:S02]  /*1dd0*/  @!P1 SHF.L.U32 R26, R29, 0x3, RZ ;  /* 0x000000031d1a9819 */ /* 0x000fe400000006ff */
[C---:B------:R-:W-:Y:S02]  /*1de0*/  @!P1 IADD3 R25, P0, R3.reuse, R24, RZ ;  /* 0x0000001803199210 */ /* 0x040fe40007f1e0ff */
[----:B------:R-:W-:Y:S02]  /*1df0*/  @!P1 IADD3 R27, P2, R3, R26, RZ ;  /* 0x0000001a031b9210 */ /* 0x000fe40007f5e0ff */
[----:B------:R-:W-:Y:S02]  /*1e00*/  @!P1 LEA.HI.X.SX32 R28, R24, R32, 0x1, P0 ;  /* 0x00000020181c9211 */ /* 0x000fe400000f0eff */
[----:B------:R-:W-:Y:S02]  /*1e10*/  @!P1 LEA R24, P0, R25, c[0x0][0x198], 0x1 ;  /* 0x0000660019189a11 */ /* 0x000fe400078008ff */
[----:B------:R-:W-:-:S02]  /*1e20*/  IADD3 R29, R29, c[0x0][0x1d4], RZ ;  /* 0x000075001d1d7a10 */ /* 0x000fc40007ffe0ff */
[----:B------:R-:W-:Y:S02]  /*1e30*/  @!P1 LEA.HI.X R25, R25, c[0x0][0x19c], R28, 0x1, P0 ;  /* 0x0000670019199a11 */ /* 0x000fe400000f0c1c */
[----:B------:R-:W-:Y:S02]  /*1e40*/  @!P1 LEA.HI.X.SX32 R28, R26, R32, 0x1, P2 ;  /* 0x000000201a1c9211 */ /* 0x000fe400010f0eff */
[----:B------:R-:W-:Y:S01]  /*1e50*/  @!P1 LEA R26, P0, R27, c[0x0][0x198], 0x1 ;  /* 0x000066001b1a9a11 */ /* 0x000fe200078008ff */
[----:B------:R0:W5:Y:S01]  /*1e60*/  @!P1 LDG.E.64 R14, [R24.64] ;  /* 0x00000024180e9981 */ /* 0x000162000c1e1b00 */
[----:B------:R-:W-:Y:S02]  /*1e70*/  IADD3 R33, R29, c[0x0][0x1d4], RZ ;  /* 0x000075001d217a10 */ /* 0x000fe40007ffe0ff */
[----:B------:R-:W-:Y:S01]  /*1e80*/  @!P1 LEA.HI.X R27, R27, c[0x0][0x19c], R28, 0x1, P0 ;  /* 0x000067001b1b9a11 */ /* 0x000fe200000f0c1c */
[----:B------:R-:W-:Y:S01]  /*1e90*/  @!P1 IMAD.SHL.U32 R28, R29, 0x8, RZ ;  /* 0x000000081d1c9824 */ /* 0x000fe200078e00ff */
[----:B------:R-:W-:Y:S01]  /*1ea0*/  ISETP.NE.U32.AND P0, PT, RZ, c[0x0][0x200], PT ;  /* 0x00008000ff007a0c */ /* 0x000fe20003f05070 */
[----:B------:R-:W-:-:S02]  /*1eb0*/  @!P1 IMAD.SHL.U32 R33, R33, 0x8, RZ ;  /* 0x0000000821219824 */ /* 0x000fc400078e00ff */
[----:B---3--:R4:W3:Y:S01]  /*1ec0*/  @!P1 LDG.E.64 R16, [R26.64] ;  /* 0x000000241a109981 */ /* 0x0088e2000c1e1b00 */
[C---:B------:R-:W-:Y:S02]  /*1ed0*/  @!P1 IADD3 R29, P2, R3.reuse, R28, RZ ;  /* 0x0000001c031d9210 */ /* 0x040fe40007f5e0ff */
[----:B------:R-:W-:Y:S02]  /*1ee0*/  @!P1 IADD3 R34, P3, R3, R33, RZ ;  /* 0x0000002103229210 */ /* 0x000fe40007f7e0ff */
[-C--:B------:R-:W-:Y:S02]  /*1ef0*/  @!P1 LEA.HI.X.SX32 R36, R28, R32.reuse, 0x1, P2 ;  /* 0x000000201c249211 */ /* 0x080fe400010f0eff */
[----:B------:R-:W-:Y:S02]  /*1f00*/  @!P1 LEA R28, P2, R29, c[0x0][0x198], 0x1 ;  /* 0x000066001d1c9a11 */ /* 0x000fe400078408ff */
[----:B------:R-:W-:Y:S02]  /*1f10*/  @!P1 LEA.HI.X.SX32 R33, R33, R32, 0x1, P3 ;  /* 0x0000002021219211 */ /* 0x000fe400018f0eff */
[----:B------:R-:W-:-:S02]  /*1f20*/  @!P1 LEA.HI.X R29, R29, c[0x0][0x19c], R36, 0x1, P2 ;  /* 0x000067001d1d9a11 */ /* 0x000fc400010f0c24 */
[----:B0-----:R-:W-:-:S03]  /*1f30*/  @!P1 LEA R24, P3, R34, c[0x0][0x198], 0x1 ;  /* 0x0000660022189a11 */ /* 0x001fc600078608ff */
[----:B--2---:R-:W2:Y:S01]  /*1f40*/  @!P1 LDG.E.64 R18, [R28.64] ;  /* 0x000000241c129981 */ /* 0x004ea2000c1e1b00 */
[----:B------:R-:W-:Y:S02]  /*1f50*/  @!P1 LEA.HI.X R25, R34, c[0x0][0x19c], R33, 0x1, P3 ;  /* 0x0000670022199a11 */ /* 0x000fe400018f0c21 */
[----:B------:R-:W-:-:S03]  /*1f60*/  ISETP.NE.AND.EX P0, PT, RZ, c[0x0][0x204], PT, P0 ;  /* 0x00008100ff007a0c */ /* 0x000fc60003f05300 */
[----:B------:R5:W2:Y:S01]  /*1f70*/  @!P1 LDG.E.64 R20, [R24.64] ;  /* 0x0000002418149981 */ /* 0x000aa2000c1e1b00 */
[----:B------:R-:W-:Y:S02]  /*1f80*/  IMAD.U32 R34, RZ, RZ, UR48 ;  /* 0x00000030ff227e24 */ /* 0x000fe4000f8e00ff */
[----:B------:R-:W-:-:S07]  /*1f90*/  IMAD.U32 R36, RZ, RZ, UR49 ;  /* 0x00000031ff247e24 */ /* 0x000fce000f8e00ff */
[----:B----4-:R-:W-:Y:S02]  /*1fa0*/  @P0 IADD3 R26, P2, P3, R31, c[0x0][0x200], R34 ;  /* 0x000080001f1a0a10 */ /* 0x010fe40007b5e022 */
[----:B------:R-:W-:-:S04]  /*1fb0*/  @P0 SHF.R.S32.HI R27, RZ, 0x1f, R31 ;  /* 0x0000001fff1b0819 */ /* 0x000fc8000001141f */
[----:B------:R-:W-:-:S05]  /*1fc0*/  @P0 IADD3.X R27, R27, c[0x0][0x204], R36, P2, P3 ;  /* 0x000081001b1b0a10 */ /* 0x000fca00017e6424 */
[----:B------:R0:W4:Y:S01]  /*1fd0*/  @P0 LDG.E.U8 R26, [R26.64] ;  /* 0x000000241a1a0981 */ /* 0x000122000c1e1100 */
[----:B-----5:R-:W-:Y:S01]  /*1fe0*/  HFMA2.MMA R25, R10, R14, -RZ ;  /* 0x0000000e0a197235 */ /* 0x020fe200001000ff */
[----:B0-----:R-:W-:-:S05]  /*1ff0*/  HMUL2 R27, R11, R15 ;  /* 0x0000000f0b1b7232 */ /* 0x001fca0000000000 */
[----:B---3--:R-:W-:Y:S01]  /*2000*/  HFMA2.MMA R25, R8, R16, R25 ;  /* 0x0000001008197235 */ /* 0x008fe20000000019 */
[----:B------:R-:W-:-:S05]  /*2010*/  HFMA2 R27, R9, R17, R27 ;  /* 0x00000011091b7231 */ /* 0x000fca000000001b */
[----:B--2---:R-:W-:Y:S01]  /*2020*/  HFMA2.MMA R25, R6, R18, R25 ;  /* 0x0000001206197235 */ /* 0x004fe20000000019 */
[----:B------:R-:W-:-:S05]  /*2030*/  HFMA2 R27, R7, R19, R27 ;  /* 0x00000013071b7231 */ /* 0x000fca000000001b */
[----:B------:R-:W-:Y:S01]  /*2040*/  HFMA2.MMA R25, R4, R20, R25 ;  /* 0x0000001404197235 */ /* 0x000fe20000000019 */
[----:B------:R-:W-:-:S09]  /*2050*/  HFMA2 R27, R5, R21, R27 ;  /* 0x00000015051b7231 */ /* 0x000fd2000000001b */
[----:B------:R-:W-:-:S05]  /*2060*/  HADD2 R25, R25, R27 ;  /* 0x0000001b19197230 */ /* 0x000fca0000000000 */
[--C-:B------:R-:W-:Y:S02]  /*2070*/  HADD2.F32 R24, -RZ, R25.reuse.H0_H0 ;  /* 0x20000019ff187230 */ /* 0x100fe40000004100 */
[----:B------:R-:W-:Y:S01]  /*2080*/  HADD2.F32 R25, -RZ, R25.H1_H1 ;  /* 0x30000019ff197230 */ /* 0x000fe20000004100 */
[----:B----4-:R-:W-:-:S04]  /*2090*/  ISETP.NE.AND P0, PT, R26, RZ, P0 ;  /* 0x000000ff1a00720c */ /* 0x010fc80000705270 */
[----:B------:R-:W-:Y:S01]  /*20a0*/  FADD.FTZ R29, R24, R25 ;  /* 0x00000019181d7221 */ /* 0x000fe20000010000 */
[----:B------:R-:W-:Y:S06]  /*20b0*/  BRA.DIV ~URZ, `(.L_x_1685) ;  /* 0x000037827f007947 */ /* 0x000fec000b800000 */
[----:B------:R0:W2:Y:S02]  /*20c0*/  SHFL.BFLY PT, R27, R29, 0x1, 0x1f ;  /* 0x0c201f001d1b7f89 */ /* 0x0000a400000e0000 */
.L_x_1744:
        /* <DEDUP_REMOVED lines=26> */
.L_x_1687:
[----:B------:R-:W-:Y:S05]  /*2270*/  BSYNC B1 ;  /* 0x0000000000017941 */ /* 0x000fea0003800000 */
.L_x_1686:
[----:B------:R-:W-:-:S04]  /*2280*/  IADD3 R31, R31, 0x40, RZ ;  /* 0x000000401f1f7810 */ /* 0x000fc80007ffe0ff */
[----:B------:R-:W-:-:S13]  /*2290*/  ISETP.GE.AND P0, PT, R31, UR5, PT ;  /* 0x000000051f007c0c */ /* 0x000fda000bf06270 */
[----:B01----:R-:W-:Y:S05]  /*22a0*/  @!P0 BRA `(.L_x_1688) ;  /* 0xfffff99000008947 */ /* 0x003fea000383ffff */
.L_x_1684:
[----:B------:R-:W-:Y:S05]  /*22b0*/  BSYNC B0 ;  /* 0x0000000000007941 */ /* 0x000fea0003800000 */
.L_x_1683:
[----:B------:R-:W-:Y:S05]  /*22c0*/  BRA.DIV ~URZ, `(.L_x_1689) ;  /* 0x000035d27f007947 */ /* 0x000fea000b800000 */
[----:B------:R0:W4:Y:S02]  /*22d0*/  SHFL.BFLY PT, R27, R0, 0x10, 0x1f ;  /* 0x0e001f00001b7f89 */ /* 0x00012400000e0000 */
.L_x_1745:
[----:B----4-:R-:W-:Y:S01]  /*22e0*/  FMNMX.FTZ R29, R27, R0, !PT ;  /* 0x000000001b1d7209 */ /* 0x010fe20007810000 */
[----:B------:R-:W-:Y:S05]  /*22f0*/  BRA.DIV ~URZ, `(.L_x_1690) ;  /* 0x000036127f007947 */ /* 0x000fea000b800000 */
[----:B0-----:R-:W0:Y:S02]  /*2300*/  SHFL.BFLY PT, R0, R29, 0x8, 0x1f ;  /* 0x0d001f001d007f89 */ /* 0x001e2400000e0000 */
[----:B0-----:R-:W-:-:S05]  /*2310*/  FMNMX.FTZ R0, R29, R0, !PT ;  /* 0x000000001d007209 */ /* 0x001fca0007810000 */
[----:B------:R-:W0:Y:S02]  /*2320*/  SHFL.BFLY PT, R3, R0, 0x4, 0x1f ;  /* 0x0c801f0000037f89 */ /* 0x000e2400000e0000 */
[----:B0-----:R-:W-:-:S05]  /*2330*/  FMNMX.FTZ R4, R0, R3, !PT ;  /* 0x0000000300047209 */ /* 0x001fca0007810000 */
[----:B------:R0:W4:Y:S02]  /*2340*/  SHFL.BFLY PT, R27, R4, 0x2, 0x1f ;  /* 0x0c401f00041b7f89 */ /* 0x00012400000e0000 */
.L_x_1746:
        /* <DEDUP_REMOVED lines=27> */
.L_x_1696:
        /* <DEDUP_REMOVED lines=11> */
[----:B------:R-:W-:Y:S01]  /*25b0*/  @P2 MOV R7, RZ ;  /* 0x000000ff00072202 */ /* 0x000fe20000000f00 */
[----:B------:R-:W-:Y:S05]  /*25c0*/  @P2 BRA `(.L_x_1695) ;  /* 0x0000004000002947 */ /* 0x000fea0003800000 */
.L_x_1694:
[----:B------:R-:W0:Y:S02]  /*25d0*/  LDS R4, [R10] ;  /* 0x000000000a047984 */ /* 0x000e240000000800 */
[----:B0---4-:R-:W-:-:S04]  /*25e0*/  FADD.FTZ R4, -R9, R4 ;  /* 0x0000000409047221 */ /* 0x011fc80000010100 */
[----:B------:R-:W-:-:S04]  /*25f0*/  FMUL.FTZ R4, R4, 1.4426950216293334961 ;  /* 0x3fb8aa3b04047820 */ /* 0x000fc80000410000 */
[----:B------:R0:W4:Y:S03]  /*2600*/  MUFU.EX2 R7, R4 ;  /* 0x0000000400077308 */ /* 0x0001260000000800 */
.L_x_1695:
[----:B------:R-:W-:Y:S05]  /*2610*/  BSYNC B1 ;  /* 0x0000000000017941 */ /* 0x000fea0003800000 */
.L_x_1693:
[----:B----4-:R4:W-:Y:S01]  /*2620*/  STS [R10], R7 ;  /* 0x000000070a007388 */ /* 0x0109e20000000800 */
[----:B------:R-:W-:Y:S01]  /*2630*/  IADD3 R6, R6, 0x80, RZ ;  /* 0x0000008006067810 */ /* 0x000fe20007ffe0ff */
[----:B------:R-:W-:-:S03]  /*2640*/  FADD.FTZ R8, R7, R8 ;  /* 0x0000000807087221 */ /* 0x000fc60000010000 */
[----:B------:R-:W-:-:S13]  /*2650*/  ISETP.GT.AND P2, PT, R6, UR43, PT ;  /* 0x0000002b06007c0c */ /* 0x000fda000bf44270 */
[----:B----4-:R-:W-:Y:S05]  /*2660*/  @!P2 BRA `(.L_x_1696) ;  /* 0xfffffe900000a947 */ /* 0x010fea000383ffff */
.L_x_1692:
[----:B0-----:R-:W-:Y:S05]  /*2670*/  BSYNC B0 ;  /* 0x0000000000007941 */ /* 0x001fea0003800000 */
.L_x_1691:
[----:B------:R-:W0:Y:S01]  /*2680*/  SHFL.BFLY PT, R5, R8, 0x10, 0x1f ;  /* 0x0e001f0008057f89 */ /* 0x000e2200000e0000 */
        /* <DEDUP_REMOVED lines=44> */
.L_x_1697:
[----:B------:R-:W-:Y:S01]  /*2950*/  BSSY B0, `(.L_x_1698) ;  /* 0x0000014000007945 */ /* 0x000fe20003800000 */
[----:B------:R-:W-:Y:S05]  /*2960*/  @P1 BRA `(.L_x_1699) ;  /* 0x0000012000001947 */ /* 0x000fea0003800000 */
[----:B----4-:R-:W-:Y:S02]  /*2970*/  FADD.FTZ R4, R4, 9.9999999747524270788e-07 ;  /* 0x358637bd04047421 */ /* 0x010fe40000010000 */
[----:B------:R-:W-:Y:S02]  /*2980*/  IMAD.U32 R6, RZ, RZ, UR6 ;  /* 0x00000006ff067e24 */ /* 0x000fe4000f8e00ff */
[----:B------:R4:W0:Y:S03]  /*2990*/  MUFU.RCP R9, R4 ;  /* 0x0000000400097308 */ /* 0x0008260000001000 */
[----:B------:R-:W-:-:S05]  /*29a0*/  IADD3 R6, R6, 0x60, RZ ;  /* 0x0000006006067810 */ /* 0x000fca0007ffe0ff */
.L_x_1700:
[C---:B------:R-:W-:Y:S02]  /*29b0*/  IADD3 R11, R0.reuse, -UR45, RZ ;  /* 0x8000002d000b7c10 */ /* 0x040fe4000fffe0ff */
[----:B0-----:R-:W-:-:S03]  /*29c0*/  @P0 IADD3 R5, P1, R0, UR4, RZ ;  /* 0x0000000400050c10 */ /* 0x001fc6000ff3e0ff */
[----:B----4-:R-:W0:Y:S01]  /*29d0*/  LDS R4, [R11.X4+0x60] ;  /* 0x000060000b047984 */ /* 0x010e220000004800 */
[C---:B------:R-:W-:Y:S01]  /*29e0*/  @P0 LEA.HI.X.SX32 R10, R0.reuse, UR5, 0x1, P1 ;  /* 0x00000005000a0c11 */ /* 0x040fe200088f0eff */
[----:B------:R-:W-:Y:S01]  /*29f0*/  IMAD R7, R11, 0x2, R6 ;  /* 0x000000020b077824 */ /* 0x000fe200078e0206 */
[----:B------:R-:W-:Y:S01]  /*2a00*/  IADD3 R0, R0, 0x80, RZ ;  /* 0x0000008000007810 */ /* 0x000fe20007ffe0ff */
[----:B0-----:R-:W-:Y:S01]  /*2a10*/  FMUL.FTZ R13, R4, R9 ;  /* 0x00000009040d7220 */ /* 0x001fe20000410000 */
[----:B------:R-:W-:-:S04]  /*2a20*/  @P0 LEA R4, P1, R5, c[0x0][0x260], 0x2 ;  /* 0x0000980005040a11 */ /* 0x000fc800078210ff */
[----:B------:R-:W-:Y:S02]  /*2a30*/  F2FP.PACK_AB R8, RZ, R13 ;  /* 0x0000000dff08723e */ /* 0x000fe400000000ff */
[----:B------:R-:W-:Y:S02]  /*2a40*/  @P0 LEA.HI.X R5, R5, c[0x0][0x264], R10, 0x2, P1 ;  /* 0x0000990005050a11 */ /* 0x000fe400008f140a */
[----:B------:R-:W-:Y:S01]  /*2a50*/  ISETP.GT.AND P1, PT, R0, UR43, PT ;  /* 0x0000002b00007c0c */ /* 0x000fe2000bf24270 */
[----:B------:R0:W-:Y:S04]  /*2a60*/  STS.U16 [R7], R8 ;  /* 0x0000000807007388 */ /* 0x0001e80000000400 */
[----:B------:R0:W-:Y:S08]  /*2a70*/  @P0 STG.E [R4.64], R13 ;  /* 0x0000000d04000986 */ /* 0x0001f0000c101924 */
[----:B------:R-:W-:Y:S05]  /*2a80*/  @!P1 BRA `(.L_x_1700) ;  /* 0xffffff2000009947 */ /* 0x000fea000383ffff */
.L_x_1699:
[----:B------:R-:W-:Y:S05]  /*2a90*/  BSYNC B0 ;  /* 0x0000000000007941 */ /* 0x000fea0003800000 */
.L_x_1698:
        /* <DEDUP_REMOVED lines=20> */
[----:B------:R-:W-:Y:S01]  /*2be0*/  ISETP.GE.AND P1, PT, R27, UR5, PT ;  /* 0x000000051b007c0c */ /* 0x000fe2000bf26270 */
[----:B------:R-:W-:Y:S01]  /*2bf0*/  BSSY B0, `(.L_x_1701) ;  /* 0x00000aa000007945 */ /* 0x000fe20003800000 */
[----:B------:R-:W-:Y:S01]  /*2c00*/  CS2R R20, SRZ ;  /* 0x0000000000147805 */ /* 0x000fe2000001ff00 */
[----:B------:R-:W-:Y:S01]  /*2c10*/  CS2R R6, SRZ ;  /* 0x0000000000067805 */ /* 0x000fe2000001ff00 */
[----:B0---4-:R-:W-:-:S04]  /*2c20*/  @!P0 IMAD R4, R5, 0x20, R22 ;  /* 0x0000002005048824 */ /* 0x011fc800078e0216 */
[----:B------:R-:W-:-:S04]  /*2c30*/  @!P0 IMAD.WIDE R4, R4, R3, c[0x0][0x190] ;  /* 0x0000640004048625 */ /* 0x000fc800078e0203 */
[----:B------:R-:W-:Y:S01]  /*2c40*/  IMAD.U32 R3, RZ, RZ, UR46 ;  /* 0x0000002eff037e24 */ /* 0x000fe2000f8e00ff */
[----:B------:R0:W5:Y:S04]  /*2c50*/  @!P0 LDG.E.128 R8, [R4.64] ;  /* 0x0000002404088981 */ /* 0x000168000c1e1d00 */
[----:B------:R-:W-:Y:S01]  /*2c60*/  BAR.SYNC.DEFER_BLOCKING 0x0 ;  /* 0x0000000000007b1d */ /* 0x000fe20000010000 */
[----:B------:R-:W-:Y:S01]  /*2c70*/  IMAD R26, R3, c[0x0][0x1d4], R22 ;  /* 0x00007500031a7a24 */ /* 0x000fe200078e0216 */
[----:B------:R-:W-:Y:S01]  /*2c80*/  ISETP.NE.AND P0, PT, R25, UR4, PT ;  /* 0x0000000419007c0c */ /* 0x000fe2000bf05270 */
[----:B------:R-:W-:Y:S02]  /*2c90*/  IMAD.MOV.U32 R0, RZ, RZ, RZ ;  /* 0x000000ffff007224 */ /* 0x000fe400078e00ff */
[----:B------:R-:W-:Y:S01]  /*2ca0*/  IMAD.MOV.U32 R3, RZ, RZ, RZ ;  /* 0x000000ffff037224 */ /* 0x000fe200078e00ff */
[----:B0-----:R-:W-:Y:S01]  /*2cb0*/  CS2R R4, SRZ ;  /* 0x0000000000047805 */ /* 0x001fe2000001ff00 */
[----:B------:R-:W-:Y:S01]  /*2cc0*/  SHF.R.S32.HI R24, RZ, 0x1f, R26 ;  /* 0x0000001fff187819 */ /* 0x000fe2000001141a */
        /* <DEDUP_REMOVED lines=8> */
[----:B------:R-:W-:-:S02]  /*2d50*/  CS2R R20, SRZ ;  /* 0x0000000000147805 */ /* 0x000fc4000001ff00 */
[----:B------:R-:W-:-:S04]  /*2d60*/  IADD3 R3, R0, -UR4, RZ ;  /* 0x8000000400037c10 */ /* 0x000fc8000fffe0ff */
[C---:B------:R-:W-:Y:S02]  /*2d70*/  LEA.HI R0, R3.reuse, 0x1, RZ, 0x1b ;  /* 0x0000000103007811 */ /* 0x040fe400078fd8ff */
[----:B------:R-:W-:Y:S01]  /*2d80*/  ISETP.GE.U32.AND P2, PT, R3, 0x60, PT ;  /* 0x000000600300780c */ /* 0x000fe20003f46070 */
[----:B------:R-:W-:Y:S01]  /*2d90*/  IMAD.MOV.U32 R3, RZ, RZ, RZ ;  /* 0x000000ffff037224 */ /* 0x000fe200078e00ff */
[----:B------:R-:W-:Y:S01]  /*2da0*/  LOP3.LUT P1, R17, R0, 0x3, RZ, 0xc0, !PT ;  /* 0x0000000300117812 */ /* 0x000fe2000782c0ff */
[----:B------:R-:W-:-:S12]  /*2db0*/  HFMA2.MMA R0, -RZ, RZ, 0, 0 ;  /* 0x00000000ff007435 */ /* 0x000fd800000001ff */
[----:B------:R-:W-:Y:S05]  /*2dc0*/  @!P1 BRA `(.L_x_1704) ;  /* 0x0000025000009947 */ /* 0x000fea0003800000 */
[----:B------:R-:W-:Y:S01]  /*2dd0*/  IMAD.SHL.U32 R13, R27, 0x20, RZ ;  /* 0x000000201b0d7824 */ /* 0x000fe200078e00ff */
[----:B---3--:R-:W-:Y:S01]  /*2de0*/  LEA R18, R25, UR6, 0x1 ;  /* 0x0000000619127c11 */ /* 0x008fe2000f8e08ff */
[----:B------:R-:W-:-:S03]  /*2df0*/  IMAD.MOV.U32 R28, RZ, RZ, R27 ;  /* 0x000000ffff1c7224 */ /* 0x000fc600078e001b */
[----:B--2---:R-:W-:Y:S02]  /*2e00*/  IADD3 R19, P1, R26, R13, RZ ;  /* 0x0000000d1a137210 */ /* 0x004fe40007f3e0ff */
[----:B------:R-:W-:Y:S02]  /*2e10*/  IADD3 R18, R18, 0x60, RZ ;  /* 0x0000006012127810 */ /* 0x000fe40007ffe0ff */
[----:B------:R-:W-:Y:S02]  /*2e20*/  LEA.HI.X.SX32 R6, R13, R24, 0x1, P1 ;  /* 0x000000180d067211 */ /* 0x000fe400008f0eff */
[----:B------:R-:W-:-:S04]  /*2e30*/  LEA R16, P1, R19, c[0x0][0x1a0], 0x1 ;  /* 0x0000680013107a11 */ /* 0x000fc800078208ff */
[----:B------:R-:W-:Y:S01]  /*2e40*/  LEA.HI.X R19, R19, c[0x0][0x1a4], R6, 0x1, P1 ;  /* 0x0000690013137a11 */ /* 0x000fe200008f0c06 */
[----:B------:R-:W-:Y:S02]  /*2e50*/  IMAD.MOV.U32 R6, RZ, RZ, RZ ;  /* 0x000000ffff067224 */ /* 0x000fe400078e00ff */
.L_x_1705:
[----:B------:R-:W-:Y:S01]  /*2e60*/  IMAD.MOV.U32 R12, RZ, RZ, R16 ;  /* 0x000000ffff0c7224 */ /* 0x000fe200078e0010 */
[----:B------:R0:W2:Y:S01]  /*2e70*/  LDS.U16 R29, [R18] ;  /* 0x00000000121d7984 */ /* 0x0000a20000000400 */
[----:B------:R-:W-:-:S06]  /*2e80*/  IMAD.MOV.U32 R13, RZ, RZ, R19 ;  /* 0x000000ffff0d7224 */ /* 0x000fcc00078e0013 */
[----:B------:R-:W3:Y:S01]  /*2e90*/  LDG.E.128 R12, [R12.64] ;  /* 0x000000240c0c7981 */ /* 0x000ee2000c1e1d00 */
[----:B------:R-:W-:Y:S02]  /*2ea0*/  IADD3 R17, R17, -0x1, RZ ;  /* 0xffffffff11117810 */ /* 0x000fe40007ffe0ff */
[----:B------:R-:W-:Y:S02]  /*2eb0*/  IADD3 R16, P3, R16, 0x800, RZ ;  /* 0x0000080010107810 */ /* 0x000fe40007f7e0ff */
[----:B------:R-:W-:Y:S02]  /*2ec0*/  ISETP.NE.AND P1, PT, R17, RZ, PT ;  /* 0x000000ff1100720c */ /* 0x000fe40003f25270 */
[----:B------:R-:W-:Y:S01]  /*2ed0*/  IADD3 R28, R28, 0x20, RZ ;  /* 0x000000201c1c7810 */ /* 0x000fe20007ffe0ff */
[----:B------:R-:W-:Y:S01]  /*2ee0*/  IMAD.X R19, RZ, RZ, R19, P3 ;  /* 0x000000ffff137224 */ /* 0x000fe200018e0613 */
[----:B0-----:R-:W-:Y:S01]  /*2ef0*/  IADD3 R18, R18, 0x40, RZ ;  /* 0x0000004012127810 */ /* 0x001fe20007ffe0ff */
[----:B--2---:R-:W-:-:S02]  /*2f00*/  HADD2.F32 R29, -RZ, R29.H0_H0 ;  /* 0x2000001dff1d7230 */ /* 0x004fc40000004100 */
[--C-:B---3--:R-:W-:Y:S02]  /*2f10*/  HADD2.F32 R32, -RZ, R12.reuse.H1_H1 ;  /* 0x3000000cff207230 */ /* 0x108fe40000004100 */
[----:B------:R-:W-:Y:S02]  /*2f20*/  HADD2.F32 R30, -RZ, R12.H0_H0 ;  /* 0x2000000cff1e7230 */ /* 0x000fe40000004100 */
[--C-:B------:R-:W-:Y:S01]  /*2f30*/  HADD2.F32 R31, -RZ, R13.reuse.H0_H0 ;  /* 0x2000000dff1f7230 */ /* 0x100fe20000004100 */
        /* <DEDUP_REMOVED lines=13> */
[----:B------:R-:W-:Y:S05]  /*3010*/  @P1 BRA `(.L_x_1705) ;  /* 0xfffffe4000001947 */ /* 0x000fea000383ffff */
.L_x_1704:
[----:B------:R-:W-:Y:S05]  /*3020*/  BSYNC B1 ;  /* 0x0000000000017941 */ /* 0x000fea0003800000 */
.L_x_1703:
[----:B------:R-:W-:Y:S05]  /*3030*/  @!P2 BRA `(.L_x_1702) ;  /* 0x000006500000a947 */ /* 0x000fea0003800000 */
[C---:B------:R-:W-:Y:S01]  /*3040*/  LEA R12, R28.reuse, UR6, 0x1 ;  /* 0x000000061c0c7c11 */ /* 0x040fe2000f8e08ff */
[----:B------:R-:W-:Y:S02]  /*3050*/  IMAD.SHL.U32 R13, R28, 0x20, RZ ;  /* 0x000000201c0d7824 */ /* 0x000fe400078e00ff */
[----:B------:R-:W-:Y:S01]  /*3060*/  IMAD.U32 R15, RZ, RZ, UR45 ;  /* 0x0000002dff0f7e24 */ /* 0x000fe2000f8e00ff */
[----:B------:R-:W-:Y:S02]  /*3070*/  IADD3 R12, R12, 0x80, RZ ;  /* 0x000000800c0c7810 */ /* 0x000fe40007ffe0ff */
[----:B------:R-:W-:Y:S02]  /*3080*/  IADD3 R29, P1, R26, R13, RZ ;  /* 0x0000000d1a1d7210 */ /* 0x000fe40007f3e0ff */
[----:B------:R-:W-:Y:S01]  /*3090*/  IADD3 R32, R13, 0xc00, RZ ;  /* 0x00000c000d207810 */ /* 0x000fe20007ffe0ff */
[----:B------:R-:W-:Y:S01]  /*30a0*/  IMAD R12, R15, -0x2, R12 ;  /* 0xfffffffe0f0c7824 */ /* 0x000fe200078e020c */
[----:B------:R-:W-:-:S02]  /*30b0*/  LEA R30, P2, R29, c[0x0][0x1a0], 0x1 ;  /* 0x000068001d1e7a11 */ /* 0x000fc400078408ff */
[----:B------:R-:W-:Y:S02]  /*30c0*/  LEA.HI.X.SX32 R14, R13, R24, 0x1, P1 ;  /* 0x000000180d0e7211 */ /* 0x000fe400008f0eff */
[----:B------:R-:W-:Y:S02]  /*30d0*/  IADD3 R31, R12, 0x60, RZ ;  /* 0x000000600c1f7810 */ /* 0x000fe40007ffe0ff */
[----:B------:R-:W-:-:S03]  /*30e0*/  LEA.HI.X R29, R29, c[0x0][0x1a4], R14, 0x1, P2 ;  /* 0x000069001d1d7a11 */ /* 0x000fc600010f0c0e */
.L_x_1706:
[----:B------:R-:W-:Y:S02]  /*30f0*/  IMAD.MOV.U32 R12, RZ, RZ, R30 ;  /* 0x000000ffff0c7224 */ /* 0x000fe400078e001e */
[----:B------:R-:W-:Y:S01]  /*3100*/  IMAD.MOV.U32 R13, RZ, RZ, R29 ;  /* 0x000000ffff0d7224 */ /* 0x000fe200078e001d */
[----:B------:R-:W-:Y:S01]  /*3110*/  IADD3 R17, R32, -0x800, RZ ;  /* 0xfffff80020117810 */ /* 0x000fe20007ffe0ff */
[----:B------:R-:W0:Y:S04]  /*3120*/  LDS.U16 R35, [R31+-0x80] ;  /* 0xffff80001f237984 */ /* 0x000e280000000400 */
[----:B------:R-:W4:Y:S01]  /*3130*/  LDG.E.128 R12, [R12.64] ;  /* 0x000000240c0c7981 */ /* 0x000f22000c1e1d00 */
[----:B------:R-:W-:-:S04]  /*3140*/  IADD3 R16, P1, R26, R17, RZ ;  /* 0x000000111a107210 */ /* 0x000fc80007f3e0ff */
[----:B------:R-:W-:Y:S02]  /*3150*/  LEA.HI.X.SX32 R17, R17, R24, 0x1, P1 ;  /* 0x0000001811117211 */ /* 0x000fe400008f0eff */
[----:B------:R-:W-:-:S04]  /*3160*/  LEA R38, P1, R16, c[0x0][0x1a0], 0x1 ;  /* 0x0000680010267a11 */ /* 0x000fc800078208ff */
[----:B------:R-:W-:-:S05]  /*3170*/  LEA.HI.X R39, R16, c[0x0][0x1a4], R17, 0x1, P1 ;  /* 0x0000690010277a11 */ /* 0x000fca00008f0c11 */
[----:B--23--:R-:W2:Y:S01]  /*3180*/  LDG.E.128 R16, [R38.64] ;  /* 0x0000002426107981 */ /* 0x00cea2000c1e1d00 */
[----:B0-----:R-:W-:Y:S02]  /*3190*/  HADD2.F32 R35, -RZ, R35.H0_H0 ;  /* 0x20000023ff237230 */ /* 0x001fe40000004100 */
[--C-:B----4-:R-:W-:Y:S02]  /*31a0*/  HADD2.F32 R34, -RZ, R13.reuse.H0_H0 ;  /* 0x2000000dff227230 */ /* 0x110fe40000004100 */
[--C-:B------:R-:W-:Y:S02]  /*31b0*/  HADD2.F32 R33, -RZ, R12.reuse.H0_H0 ;  /* 0x2000000cff217230 */ /* 0x100fe40000004100 */
[----:B------:R-:W-:Y:S01]  /*31c0*/  HADD2.F32 R12, -RZ, R12.H1_H1 ;  /* 0x3000000cff0c7230 */ /* 0x000fe20000004100 */
[C---:B------:R-:W-:Y:S01]  /*31d0*/  FFMA.FTZ R34, R35.reuse, R34, R4 ;  /* 0x0000002223227223 */ /* 0x040fe20000010004 */
[----:B------:R-:W-:Y:S01]  /*31e0*/  HADD2.F32 R4, -RZ, R13.H1_H1 ;  /* 0x3000000dff047230 */ /* 0x000fe20000004100 */
[C---:B------:R-:W-:Y:S01]  /*31f0*/  FFMA.FTZ R6, R35.reuse, R33, R6 ;  /* 0x0000002123067223 */ /* 0x040fe20000010006 */
[--C-:B------:R-:W-:Y:S01]  /*3200*/  HADD2.F32 R36, -RZ, R14.reuse.H1_H1 ;  /* 0x3000000eff247230 */ /* 0x100fe20000004100 */
[C---:B------:R-:W-:Y:S01]  /*3210*/  FFMA.FTZ R33, R35.reuse, R12, R5 ;  /* 0x0000000c23217223 */ /* 0x040fe20000010005 */
[--C-:B------:R-:W-:Y:S01]  /*3220*/  HADD2.F32 R5, -RZ, R15.reuse.H0_H0 ;  /* 0x2000000fff057230 */ /* 0x100fe20000004100 */
[C---:B------:R-:W-:Y:S01]  /*3230*/  FFMA.FTZ R3, R35.reuse, R4, R3 ;  /* 0x0000000423037223 */ /* 0x040fe20000010003 */
[----:B------:R-:W-:Y:S01]  /*3240*/  HADD2.F32 R4, -RZ, R14.H0_H0 ;  /* 0x2000000eff047230 */ /* 0x000fe20000004100 */
[C---:B------:R-:W-:Y:S01]  /*3250*/  FFMA.FTZ R36, R35.reuse, R36, R7 ;  /* 0x0000002423247223 */ /* 0x040fe20000010007 */
[----:B------:R-:W-:Y:S01]  /*3260*/  HADD2.F32 R40, -RZ, R15.H1_H1 ;  /* 0x3000000fff287230 */ /* 0x000fe20000004100 */
[C---:B------:R-:W-:Y:S01]  /*3270*/  FFMA.FTZ R20, R35.reuse, R5, R20 ;  /* 0x0000000523147223 */ /* 0x040fe20000010014 */
[----:B------:R-:W3:Y:S01]  /*3280*/  LDG.E.128 R12, [R38.64+0x1000] ;  /* 0x00100024260c7981 */ /* 0x000ee2000c1e1d00 */
[----:B------:R-:W-:-:S02]  /*3290*/  FFMA.FTZ R0, R35, R4, R0 ;  /* 0x0000000423007223 */ /* 0x000fc40000010000 */
[----:B------:R-:W-:Y:S01]  /*32a0*/  FFMA.FTZ R40, R35, R40, R21 ;  /* 0x0000002823287223 */ /* 0x000fe20000010015 */
[----:B------:R-:W0:Y:S01]  /*32b0*/  LDS.U16 R4, [R31+-0x40] ;  /* 0xffffc0001f047984 */ /* 0x000e220000000400 */
[----:B--2---:R-:W-:Y:S02]  /*32c0*/  HADD2.F32 R35, -RZ, R16.H0_H0 ;  /* 0x20000010ff237230 */ /* 0x004fe40000004100 */
[----:B0-----:R-:W-:-:S05]  /*32d0*/  HADD2.F32 R21, -RZ, R4.H0_H0 ;  /* 0x20000004ff157230 */ /* 0x001fca0000004100 */
[----:B------:R-:W-:Y:S02]  /*32e0*/  FFMA.FTZ R35, R21, R35, R6 ;  /* 0x0000002315237223 */ /* 0x000fe40000010006 */
[----:B------:R-:W2:Y:S01]  /*32f0*/  LDG.E.128 R4, [R38.64+0x800] ;  /* 0x0008002426047981 */ /* 0x000ea2000c1e1d00 */
[----:B------:R-:W-:-:S05]  /*3300*/  HADD2.F32 R16, -RZ, R16.H1_H1 ;  /* 0x30000010ff107230 */ /* 0x000fca0000004100 */
[----:B------:R-:W-:Y:S01]  /*3310*/  FFMA.FTZ R33, R21, R16, R33 ;  /* 0x0000001015217223 */ /* 0x000fe20000010021 */
[----:B------:R-:W-:-:S05]  /*3320*/  HADD2.F32 R16, -RZ, R17.H0_H0 ;  /* 0x20000011ff107230 */ /* 0x000fca0000004100 */
[C---:B------:R-:W-:Y:S01]  /*3330*/  FFMA.FTZ R34, R21.reuse, R16, R34 ;  /* 0x0000001015227223 */ /* 0x040fe20000010022 */
[----:B------:R-:W-:Y:S02]  /*3340*/  HADD2.F32 R16, -RZ, R17.H1_H1 ;  /* 0x30000011ff107230 */ /* 0x000fe40000004100 */
[----:B------:R-:W0:Y:S03]  /*3350*/  LDS.U16 R17, [R31] ;  /* 0x000000001f117984 */ /* 0x000e260000000400 */
[----:B------:R-:W-:Y:S01]  /*3360*/  FFMA.FTZ R3, R21, R16, R3 ;  /* 0x0000001015037223 */ /* 0x000fe20000010003 */
[----:B------:R-:W-:-:S05]  /*3370*/  HADD2.F32 R16, -RZ, R18.H0_H0 ;  /* 0x20000012ff107230 */ /* 0x000fca0000004100 */
[----:B------:R-:W-:Y:S01]  /*3380*/  FFMA.FTZ R0, R21, R16, R0 ;  /* 0x0000001015007223 */ /* 0x000fe20000010000 */
[----:B------:R-:W-:-:S05]  /*3390*/  HADD2.F32 R16, -RZ, R19.H0_H0 ;  /* 0x20000013ff107230 */ /* 0x000fca0000004100 */
[----:B------:R-:W-:Y:S01]  /*33a0*/  FFMA.FTZ R20, R21, R16, R20 ;  /* 0x0000001015147223 */ /* 0x000fe20000010014 */
[----:B0-----:R-:W-:Y:S02]  /*33b0*/  HADD2.F32 R17, -RZ, R17.H0_H0 ;  /* 0x20000011ff117230 */ /* 0x001fe40000004100 */
[----:B------:R-:W-:Y:S01]  /*33c0*/  HADD2.F32 R18, -RZ, R18.H1_H1 ;  /* 0x30000012ff127230 */ /* 0x000fe20000004100 */
[----:B------:R-:W-:Y:S01]  /*33d0*/  IADD3 R28, R28, 0x80, RZ ;  /* 0x000000801c1c7810 */ /* 0x000fe20007ffe0ff */
[----:B------:R-:W-:-:S03]  /*33e0*/  HADD2.F32 R19, -RZ, R19.H1_H1 ;  /* 0x30000013ff137230 */ /* 0x000fc60000004100 */
[C---:B------:R-:W-:Y:S01]  /*33f0*/  FFMA.FTZ R36, R21.reuse, R18, R36 ;  /* 0x0000001215247223 */ /* 0x040fe20000010024 */
[----:B------:R-:W-:Y:S01]  /*3400*/  ISETP.GE.AND P1, PT, R28, UR5, PT ;  /* 0x000000051c007c0c */ /* 0x000fe2000bf26270 */
[----:B------:R-:W-:Y:S01]  /*3410*/  FFMA.FTZ R40, R21, R19, R40 ;  /* 0x0000001315287223 */ /* 0x000fe20000010028 */
[----:B------:R-:W-:Y:S02]  /*3420*/  IADD3 R30, P2, R30, 0x2000, RZ ;  /* 0x000020001e1e7810 */ /* 0x000fe40007f5e0ff */
[----:B------:R-:W-:-:S03]  /*3430*/  IADD3 R32, R32, 0x1000, RZ ;  /* 0x0000100020207810 */ /* 0x000fc60007ffe0ff */
[----:B------:R-:W-:Y:S01]  /*3440*/  IMAD.X R29, RZ, RZ, R29, P2 ;  /* 0x000000ffff1d7224 */ /* 0x000fe200010e061d */
[----:B--2---:R-:W-:-:S05]  /*3450*/  HADD2.F32 R16, -RZ, R4.H0_H0 ;  /* 0x20000004ff107230 */ /* 0x004fca0000004100 */
[----:B------:R-:W-:Y:S02]  /*3460*/  FFMA.FTZ R35, R17, R16, R35 ;  /* 0x0000001011237223 */ /* 0x000fe40000010023 */
[----:B------:R-:W0:Y:S01]  /*3470*/  LDS.U16 R16, [R31+0x40] ;  /* 0x000040001f107984 */ /* 0x000e220000000400 */
[----:B------:R-:W-:-:S05]  /*3480*/  HADD2.F32 R4, -RZ, R4.H1_H1 ;  /* 0x30000004ff047230 */ /* 0x000fca0000004100 */
[----:B------:R-:W-:Y:S01]  /*3490*/  FFMA.FTZ R33, R17, R4, R33 ;  /* 0x0000000411217223 */ /* 0x000fe20000010021 */
[----:B------:R-:W-:-:S05]  /*34a0*/  HADD2.F32 R4, -RZ, R5.H0_H0 ;  /* 0x20000005ff047230 */ /* 0x000fca0000004100 */
[----:B------:R-:W-:Y:S01]  /*34b0*/  FFMA.FTZ R34, R17, R4, R34 ;  /* 0x0000000411227223 */ /* 0x000fe20000010022 */
[--C-:B------:R-:W-:Y:S02]  /*34c0*/  HADD2.F32 R4, -RZ, R6.reuse.H0_H0 ;  /* 0x20000006ff047230 */ /* 0x100fe40000004100 */
[----:B------:R-:W-:-:S03]  /*34d0*/  HADD2.F32 R6, -RZ, R6.H1_H1 ;  /* 0x30000006ff067230 */ /* 0x000fc60000004100 */
[C---:B------:R-:W-:Y:S01]  /*34e0*/  FFMA.FTZ R0, R17.reuse, R4, R0 ;  /* 0x0000000411007223 */ /* 0x040fe20000010000 */
[--C-:B------:R-:W-:Y:S01]  /*34f0*/  HADD2.F32 R4, -RZ, R7.reuse.H0_H0 ;  /* 0x20000007ff047230 */ /* 0x100fe20000004100 */
[C---:B------:R-:W-:Y:S01]  /*3500*/  FFMA.FTZ R36, R17.reuse, R6, R36 ;  /* 0x0000000611247223 */ /* 0x040fe20000010024 */
[--C-:B---3--:R-:W-:Y:S02]  /*3510*/  HADD2.F32 R6, -RZ, R12.reuse.H0_H0 ;  /* 0x2000000cff067230 */ /* 0x108fe40000004100 */
[----:B------:R-:W-:Y:S02]  /*3520*/  HADD2.F32 R7, -RZ, R7.H1_H1 ;  /* 0x30000007ff077230 */ /* 0x000fe40000004100 */
[----:B------:R-:W-:Y:S02]  /*3530*/  HADD2.F32 R12, -RZ, R12.H1_H1 ;  /* 0x3000000cff0c7230 */ /* 0x000fe40000004100 */
[----:B------:R-:W-:Y:S01]  /*3540*/  HADD2.F32 R18, -RZ, R5.H1_H1 ;  /* 0x30000005ff127230 */ /* 0x000fe20000004100 */
[C---:B------:R-:W-:Y:S01]  /*3550*/  FFMA.FTZ R20, R17.reuse, R4, R20 ;  /* 0x0000000411147223 */ /* 0x040fe20000010014 */
[----:B------:R-:W-:Y:S01]  /*3560*/  HADD2.F32 R4, -RZ, R13.H0_H0 ;  /* 0x2000000dff047230 */ /* 0x000fe20000004100 */
[C---:B------:R-:W-:Y:S01]  /*3570*/  FFMA.FTZ R40, R17.reuse, R7, R40 ;  /* 0x0000000711287223 */ /* 0x040fe20000010028 */
[--C-:B------:R-:W-:Y:S01]  /*3580*/  HADD2.F32 R7, -RZ, R14.reuse.H0_H0 ;  /* 0x2000000eff077230 */ /* 0x100fe20000004100 */
[----:B------:R-:W-:Y:S01]  /*3590*/  FFMA.FTZ R3, R17, R18, R3 ;  /* 0x0000001211037223 */ /* 0x000fe20000010003 */
[----:B------:R-:W-:-:S02]  /*35a0*/  HADD2.F32 R14, -RZ, R14.H1_H1 ;  /* 0x3000000eff0e7230 */ /* 0x000fc40000004100 */
[----:B0-----:R-:W-:-:S05]  /*35b0*/  HADD2.F32 R21, -RZ, R16.H0_H0 ;  /* 0x20000010ff157230 */ /* 0x001fca0000004100 */
[C---:B------:R-:W-:Y:S01]  /*35c0*/  FFMA.FTZ R5, R21.reuse, R12, R33 ;  /* 0x0000000c15057223 */ /* 0x040fe20000010021 */
[----:B------:R-:W-:Y:S02]  /*35d0*/  HADD2.F32 R12, -RZ, R13.H1_H1 ;  /* 0x3000000dff0c7230 */ /* 0x000fe40000004100 */
[--C-:B------:R-:W-:Y:S02]  /*35e0*/  HADD2.F32 R13, -RZ, R15.reuse.H0_H0 ;  /* 0x2000000fff0d7230 */ /* 0x100fe40000004100 */
[----:B------:R-:W-:Y:S01]  /*35f0*/  HADD2.F32 R15, -RZ, R15.H1_H1 ;  /* 0x3000000fff0f7230 */ /* 0x000fe20000004100 */
[----:B------:R-:W-:Y:S01]  /*3600*/  FFMA.FTZ R0, R21, R7, R0 ;  /* 0x0000000715007223 */ /* 0x000fe20000010000 */
[----:B------:R-:W-:Y:S01]  /*3610*/  IADD3 R31, R31, 0x100, RZ ;  /* 0x000001001f1f7810 */ /* 0x000fe20007ffe0ff */
[C---:B------:R-:W-:Y:S02]  /*3620*/  FFMA.FTZ R6, R21.reuse, R6, R35 ;  /* 0x0000000615067223 */ /* 0x040fe40000010023 */
[----:B------:R-:W-:-:S02]  /*3630*/  FFMA.FTZ R4, R21, R4, R34 ;  /* 0x0000000415047223 */ /* 0x000fc40000010022 */
[C---:B------:R-:W-:Y:S02]  /*3640*/  FFMA.FTZ R3, R21.reuse, R12, R3 ;  /* 0x0000000c15037223 */ /* 0x040fe40000010003 */
[C---:B------:R-:W-:Y:S02]  /*3650*/  FFMA.FTZ R7, R21.reuse, R14, R36 ;  /* 0x0000000e15077223 */ /* 0x040fe40000010024 */
[C---:B------:R-:W-:Y:S02]  /*3660*/  FFMA.FTZ R20, R21.reuse, R13, R20 ;  /* 0x0000000d15147223 */ /* 0x040fe40000010014 */
[----:B------:R-:W-:Y:S01]  /*3670*/  FFMA.FTZ R21, R21, R15, R40 ;  /* 0x0000000f15157223 */ /* 0x000fe20000010028 */
[----:B------:R-:W-:Y:S05]  /*3680*/  @!P1 BRA `(.L_x_1706) ;  /* 0xfffffa6000009947 */ /* 0x000fea000383ffff */
.L_x_1702:
[----:B------:R-:W-:Y:S05]  /*3690*/  BSYNC B0 ;  /* 0x0000000000007941 */ /* 0x000fea0003800000 */
.L_x_1701:
[----:B------:R-:W-:Y:S01]  /*36a0*/  ISETP.GE.AND P1, PT, R27, UR43, PT ;  /* 0x0000002b1b007c0c */ /* 0x000fe2000bf26270 */
[----:B------:R-:W-:-:S12]  /*36b0*/  BSSY B0, `(.L_x_1707) ;  /* 0x00000ad000007945 */ /* 0x000fd80003800000 */
[----:B------:R-:W-:Y:S05]  /*36c0*/  @P1 BRA `(.L_x_1708) ;  /* 0x00000ab000001947 */ /* 0x000fea0003800000 */
[----:B------:R-:W-:Y:S01]  /*36d0*/  LOP3.LUT R16, RZ, R25, RZ, 0x33, !PT ;  /* 0x00000019ff107212 */ /* 0x000fe200078e33ff */
[----:B------:R-:W-:Y:S01]  /*36e0*/  BSSY B1, `(.L_x_1709) ;  /* 0x0000039000017945 */ /* 0x000fe20003800000 */
[----:B------:R-:W-:-:S04]  /*36f0*/  MOV R13, UR45 ;  /* 0x0000002d000d7c02 */ /* 0x000fc80008000f00 */
        /* <DEDUP_REMOVED lines=15> */
[----:B--2---:R-:W-:Y:S02]  /*37f0*/  IMAD R19, R12, R15, RZ ;  /* 0x0000000f0c137224 */ /* 0x004fe400078e02ff */
        /* <DEDUP_REMOVED lines=21> */
[--C-:B--2---:R-:W-:Y:S02]  /*3950*/  HADD2.F32 R18, -RZ, R12.reuse.H0_H0 ;  /* 0x2000000cff127230 */ /* 0x104fe40000004100 */
[----:B------:R-:W-:Y:S02]  /*3960*/  HADD2.F32 R28, -RZ, R12.H1_H1 ;  /* 0x3000000cff1c7230 */ /* 0x000fe40000004100 */
        /* <DEDUP_REMOVED lines=14> */
.L_x_1712:
[----:B------:R-:W-:Y:S05]  /*3a50*/  BSYNC B2 ;  /* 0x0000000000027941 */ /* 0x000fea0003800000 */
.L_x_1711:
[----:B------:R-:W-:Y:S02]  /*3a60*/  IADD3 R27, R27, 0x20, RZ ;  /* 0x000000201b1b7810 */ /* 0x000fe40007ffe0ff */
.L_x_1710:
[----:B------:R-:W-:Y:S05]  /*3a70*/  BSYNC B1 ;  /* 0x0000000000017941 */ /* 0x000fea0003800000 */
.L_x_1709:
[----:B------:R-:W-:-:S13]  /*3a80*/  LOP3.LUT P1, RZ, R16, 0xffffffe0, RZ, 0xc0, !PT ;  /* 0xffffffe010ff7812 */ /* 0x000fda000782c0ff */
[----:B------:R-:W-:Y:S05]  /*3a90*/  @!P1 BRA `(.L_x_1708) ;  /* 0x000006e000009947 */ /* 0x000fea0003800000 */
[----:B---3--:R-:W-:Y:S01]  /*3aa0*/  LEA R18, R27, UR6, 0x1 ;  /* 0x000000061b127c11 */ /* 0x008fe2000f8e08ff */
[----:B------:R-:W-:Y:S02]  /*3ab0*/  IMAD.U32 R13, RZ, RZ, UR45 ;  /* 0x0000002dff0d7e24 */ /* 0x000fe4000f8e00ff */
[----:B------:R-:W-:Y:S02]  /*3ac0*/  IMAD.MOV.U32 R17, RZ, RZ, RZ ;  /* 0x000000ffff117224 */ /* 0x000fe400078e00ff */
[----:B------:R-:W-:Y:S02]  /*3ad0*/  IMAD R18, R13, -0x2, R18 ;  /* 0xfffffffe0d127824 */ /* 0x000fe400078e0212 */
.L_x_1717:
        /* <DEDUP_REMOVED lines=52> */
.L_x_1714:
[----:B------:R-:W-:Y:S05]  /*3e20*/  BSYNC B1 ;  /* 0x0000000000017941 */ /* 0x000fea0003800000 */
.L_x_1713:
        /* <DEDUP_REMOVED lines=48> */
.L_x_1716:
[----:B------:R-:W-:Y:S05]  /*4130*/  BSYNC B1 ;  /* 0x0000000000017941 */ /* 0x000fea0003800000 */
.L_x_1715:
[----:B------:R-:W-:Y:S02]  /*4140*/  IADD3 R27, R27, 0x40, RZ ;  /* 0x000000401b1b7810 */ /* 0x000fe40007ffe0ff */
[----:B------:R-:W-:Y:S02]  /*4150*/  IADD3 R17, R17, 0x80, RZ ;  /* 0x0000008011117810 */ /* 0x000fe40007ffe0ff */
[----:B------:R-:W-:-:S13]  /*4160*/  ISETP.GE.AND P1, PT, R27, UR43, PT ;  /* 0x0000002b1b007c0c */ /* 0x000fda000bf26270 */
[----:B------:R-:W-:Y:S05]  /*4170*/  @!P1 BRA `(.L_x_1717) ;  /* 0xfffff96000009947 */ /* 0x000fea000383ffff */
.L_x_1708:
[----:B------:R-:W-:Y:S05]  /*4180*/  BSYNC B0 ;  /* 0x0000000000007941 */ /* 0x000fea0003800000 */
.L_x_1707:
        /* <DEDUP_REMOVED lines=43> */
[----:B------:R-:W-:Y:S01]  /*4440*/  I2F.S8 R35, R17 ;  /* 0x0000001100237306 */ /* 0x000fe20000001400 */
[----:B------:R-:W-:-:S02]  /*4450*/  SHF.R.S32.HI R29, RZ, 0x18, R17 ;  /* 0x00000018ff1d7819 */ /* 0x000fc40000011411 */
[----:B------:R-:W-:Y:S02]  /*4460*/  SHF.R.S32.HI R33, RZ, 0x8, R33 ;  /* 0x00000008ff217819 */ /* 0x000fe40000011421 */
[----:B------:R-:W-:Y:S02]  /*4470*/  SHF.R.S32.HI R19, RZ, 0x8, R19 ;  /* 0x00000008ff137819 */ /* 0x000fe40000011413 */
[----:B------:R-:W-:Y:S01]  /*4480*/  SHF.R.S32.HI R31, RZ, 0x8, R31 ;  /* 0x00000008ff1f7819 */ /* 0x000fe2000001141f */
[----:B------:R-:W2:Y:S01]  /*4490*/  I2F.S8 R23, R23 ;  /* 0x0000001700177306 */ /* 0x000ea20000001400 */
[----:B----4-:R-:W-:-:S07]  /*44a0*/  FMUL.FTZ R16, R39, R18 ;  /* 0x0000001227107220 */ /* 0x010fce0000410000 */
[----:B------:R-:W3:Y:S08]  /*44b0*/  I2F.S16 R29, R29 ;  /* 0x0000001d001d7306 */ /* 0x000ef00000101400 */
[----:B------:R4:W1:Y:S01]  /*44c0*/  I2F.S8 R37, R28 ;  /* 0x0000001c00257306 */ /* 0x0008620000001400 */
[----:B--2---:R-:W-:-:S07]  /*44d0*/  FMUL.FTZ R32, R23, R18 ;  /* 0x0000001217207220 */ /* 0x004fce0000410000 */
[----:B------:R-:W2:Y:S01]  /*44e0*/  I2F.S16 R33, R33 ;  /* 0x0000002100217306 */ /* 0x000ea20000101400 */
[-C--:B----4-:R-:W-:Y:S02]  /*44f0*/  FMUL.FTZ R28, R35, R18.reuse ;  /* 0x00000012231c7220 */ /* 0x090fe40000410000 */
[----:B---3--:R-:W-:-:S05]  /*4500*/  FMUL.FTZ R29, R29, R18 ;  /* 0x000000121d1d7220 */ /* 0x008fca0000410000 */
[----:B------:R-:W3:Y:S01]  /*4510*/  I2F.S16 R19, R19 ;  /* 0x0000001300137306 */ /* 0x000ee20000101400 */
[----:B-1----:R-:W-:-:S07]  /*4520*/  FMUL.FTZ R17, R37, R18 ;  /* 0x0000001225117220 */ /* 0x002fce0000410000 */
[----:B------:R-:W1:Y:S01]  /*4530*/  I2F.S16 R31, R31 ;  /* 0x0000001f001f7306 */ /* 0x000e620000101400 */
[----:B--2---:R-:W-:-:S05]  /*4540*/  FMUL.FTZ R33, R33, R18 ;  /* 0x0000001221217220 */ /* 0x004fca0000410000 */
[----:B------:R-:W-:Y:S01]  /*4550*/  F2FP.PACK_AB R16, R33, R16 ;  /* 0x000000102110723e */ /* 0x000fe200000000ff */
[----:B---3--:R-:W-:Y:S01]  /*4560*/  FMUL.FTZ R23, R19, R18 ;  /* 0x0000001213177220 */ /* 0x008fe20000410000 */
[----:B------:R-:W-:Y:S01]  /*4570*/  F2FP.PACK_AB R19, R29, R32 ;  /* 0x000000201d13723e */ /* 0x000fe200000000ff */
[----:B-1----:R-:W-:-:S03]  /*4580*/  FMUL.FTZ R30, R31, R18 ;  /* 0x000000121f1e7220 */ /* 0x002fc60000410000 */
[----:B------:R-:W-:Y:S02]  /*4590*/  F2FP.PACK_AB R18, R23, R28 ;  /* 0x0000001c1712723e */ /* 0x000fe400000000ff */
[----:B------:R-:W-:-:S04]  /*45a0*/  F2FP.PACK_AB R17, R30, R17 ;  /* 0x000000111e11723e */ /* 0x000fc800000000ff */
.L_x_1720:
        /* <DEDUP_REMOVED lines=26> */
.L_x_1719:
[----:B0-----:R-:W-:Y:S05]  /*4750*/  BSYNC B0 ;  /* 0x0000000000007941 */ /* 0x001fea0003800000 */
.L_x_1718:
        /* <DEDUP_REMOVED lines=25> */
.L_x_1722:
[----:B------:R-:W-:Y:S05]  /*48f0*/  BSYNC B0 ;  /* 0x0000000000007941 */ /* 0x000fea0003800000 */
.L_x_1721:
        /* <DEDUP_REMOVED lines=21> */
.L_x_1724:
[----:B------:R-:W-:Y:S05]  /*4a50*/  BSYNC B0 ;  /* 0x0000000000007941 */ /* 0x000fea0003800000 */
.L_x_1723:
        /* <DEDUP_REMOVED lines=9> */
.L_x_1726:
[----:B------:R-:W-:Y:S05]  /*4af0*/  BSYNC B0 ;  /* 0x0000000000007941 */ /* 0x000fea0003800000 */
.L_x_1725:
        /* <DEDUP_REMOVED lines=21> */
.L_x_1728:
[----:B------:R-:W-:Y:S05]  /*4c50*/  BSYNC B0 ;  /* 0x0000000000007941 */ /* 0x000fea0003800000 */
.L_x_1727:
        /* <DEDUP_REMOVED lines=8> */
.L_x_1730:
[----:B------:R-:W-:Y:S05]  /*4ce0*/  BSYNC B0 ;  /* 0x0000000000007941 */ /* 0x000fea0003800000 */
.L_x_1729:
        /* <DEDUP_REMOVED lines=20> */
.L_x_1732:
[----:B------:R-:W-:Y:S05]  /*4e30*/  BSYNC B0 ;  /* 0x0000000000007941 */ /* 0x000fea0003800000 */
.L_x_1731:
        /* <DEDUP_REMOVED lines=8> */
.L_x_1734:
[----:B------:R-:W-:Y:S05]  /*4ec0*/  BSYNC B0 ;  /* 0x0000000000007941 */ /* 0x000fea0003800000 */
.L_x_1733:
        /* <DEDUP_REMOVED lines=21> */
.L_x_1736:
[----:B------:R-:W-:Y:S05]  /*5020*/  BSYNC B0 ;  /* 0x0000000000007941 */ /* 0x000fea0003800000 */
.L_x_1735:
        /* <DEDUP_REMOVED lines=8> */
.L_x_1738:
[----:B------:R-:W-:Y:S05]  /*50b0*/  BSYNC B0 ;  /* 0x0000000000007941 */ /* 0x000fea0003800000 */
.L_x_1737:
        /* <DEDUP_REMOVED lines=20> */
.L_x_1740:
[----:B------:R-:W-:Y:S05]  /*5200*/  BSYNC B0 ;  /* 0x0000000000007941 */ /* 0x000fea0003800000 */
.L_x_1739:
[----:B------:R-:W-:Y:S06]  /*5210*/  BAR.SYNC.DEFER_BLOCKING 0x0 ;  /* 0x0000000000007b1d */ /* 0x000fec0000010000 */
[----:B------:R-:W-:Y:S05]  /*5220*/  @P0 EXIT ;  /* 0x000000000000094d */ /* 0x000fea0003800000 */
[----:B0-----:R-:W-:-:S04]  /*5230*/  MOV R9, 0x2 ;  /* 0x0000000200097802 */ /* 0x001fc80000000f00 */
        /* <DEDUP_REMOVED lines=13> */
.L_x_1741:
        /* <DEDUP_REMOVED lines=16> */
[----:B------:R0:W4:Y:S01]  /*5410*/  F2I.S8.NTZ R6, R0 ;  /* 0x0000000000067305 */ /* 0x0001220000202100 */
[----:B--2---:R-:W-:Y:S02]  /*5420*/  PRMT R10, R4, 0x8880, RZ ;  /* 0x00008880040a7816 */ /* 0x004fe400000000ff */
[----:B------:R-:W-:Y:S02]  /*5430*/  PRMT R4, R9, 0x7710, RZ ;  /* 0x0000771009047816 */ /* 0x000fe400000000ff */
[----:B------:R-:W-:-:S03]  /*5440*/  PRMT R5, R10, 0x7710, RZ ;  /* 0x000077100a057816 */ /* 0x000fc600000000ff */
[----:B------:R-:W2:Y:S01]  /*5450*/  F2I.S8.NTZ R7, R7 ;  /* 0x0000000700077305 */ /* 0x000ea20000202100 */
[----:B---3--:R-:W-:Y:S02]  /*5460*/  PRMT R11, R3, 0x8880, RZ ;  /* 0x00008880030b7816 */ /* 0x008fe400000000ff */
[----:B------:R-:W-:Y:S02]  /*5470*/  LOP3.LUT R9, R5, 0xff, RZ, 0xc0, !PT ;  /* 0x000000ff05097812 */ /* 0x000fe400078ec0ff */
[----:B------:R-:W-:Y:S02]  /*5480*/  PRMT R3, R11, 0x7710, RZ ;  /* 0x000077100b037816 */ /* 0x000fe400000000ff */
[----:B------:R-:W-:Y:S01]  /*5490*/  LOP3.LUT R11, R4, 0xff, RZ, 0xc0, !PT ;  /* 0x000000ff040b7812 */ /* 0x000fe200078ec0ff */
[----:B------:R-:W3:Y:S01]  /*54a0*/  F2I.S8.NTZ R2, R2 ;  /* 0x0000000200027305 */ /* 0x000ee20000202100 */
[----:B0-----:R-:W-:Y:S02]  /*54b0*/  LOP3.LUT R0, R3, 0xff, RZ, 0xc0, !PT ;  /* 0x000000ff03007812 */ /* 0x001fe400078ec0ff */
[----:B----4-:R-:W-:-:S02]  /*54c0*/  PRMT R3, R6, 0x8880, RZ ;  /* 0x0000888006037816 */ /* 0x010fc400000000ff */
[----:B------:R-:W-:Y:S02]  /*54d0*/  SHF.L.U64.HI R6, R11, 0x8, RZ ;  /* 0x000000080b067819 */ /* 0x000fe400000102ff */
[----:B------:R-:W-:Y:S01]  /*54e0*/  SHF.L.U64.HI R5, R9, 0x10, RZ ;  /* 0x0000001009057819 */ /* 0x000fe200000102ff */
[----:B------:R-:W0:Y:S01]  /*54f0*/  F2I.S8.NTZ R20, R20 ;  /* 0x0000001400147305 */ /* 0x000e220000202100 */
[----:B------:R-:W-:Y:S02]  /*5500*/  SHF.L.U64.HI R4, R0, 0x18, RZ ;  /* 0x0000001800047819 */ /* 0x000fe400000102ff */
[----:B------:R-:W-:Y:S02]  /*5510*/  PRMT R3, R3, 0x7710, RZ ;  /* 0x0000771003037816 */ /* 0x000fe400000000ff */
[----:B--2---:R-:W-:Y:S02]  /*5520*/  PRMT R7, R7, 0x8880, RZ ;  /* 0x0000888007077816 */ /* 0x004fe400000000ff */
[----:B------:R-:W-:Y:S01]  /*5530*/  LOP3.LUT R4, R4, R5, R6, 0xfe, !PT ;  /* 0x0000000504047212 */ /* 0x000fe200078efe06 */
[----:B------:R-:W2:Y:S01]  /*5540*/  F2I.S8.NTZ R8, R8 ;  /* 0x0000000800087305 */ /* 0x000ea20000202100 */
[----:B------:R-:W-:-:S02]  /*5550*/  LOP3.LUT R5, R3, 0xff, RZ, 0xc0, !PT ;  /* 0x000000ff03057812 */ /* 0x000fc400078ec0ff */
[----:B------:R-:W-:Y:S02]  /*5560*/  PRMT R3, R7, 0x7710, RZ ;  /* 0x0000771007037816 */ /* 0x000fe400000000ff */
[----:B---3--:R-:W-:Y:S02]  /*5570*/  PRMT R2, R2, 0x8880, RZ ;  /* 0x0000888002027816 */ /* 0x008fe400000000ff */
[----:B------:R-:W-:Y:S02]  /*5580*/  LOP3.LUT R5, R5, 0xffffff00, R4, 0xf8, !PT ;  /* 0xffffff0005057812 */ /* 0x000fe400078ef804 */
[----:B0-----:R-:W-:Y:S02]  /*5590*/  PRMT R20, R20, 0x8880, RZ ;  /* 0x0000888014147816 */ /* 0x001fe400000000ff */
[----:B------:R-:W-:Y:S02]  /*55a0*/  PRMT R6, R3, 0x7604, RZ ;  /* 0x0000760403067816 */ /* 0x000fe400000000ff */
[----:B------:R-:W-:-:S02]  /*55b0*/  PRMT R2, R2, 0x7710, RZ ;  /* 0x0000771002027816 */ /* 0x000fc400000000ff */
[----:B------:R-:W-:Y:S02]  /*55c0*/  PRMT R3, R20, 0x7710, RZ ;  /* 0x0000771014037816 */ /* 0x000fe400000000ff */
[----:B------:R-:W-:Y:S01]  /*55d0*/  LOP3.LUT R6, R6, 0xffff00ff, R5, 0xf8, !PT ;  /* 0xffff00ff06067812 */ /* 0x000fe200078ef805 */
[----:B------:R-:W-:Y:S01]  /*55e0*/  IMAD.U32 R5, R9, 0x10000, RZ ;  /* 0x0001000009057824 */ /* 0x000fe200078e00ff */
[----:B------:R-:W-:Y:S02]  /*55f0*/  PRMT R2, R2, 0x6540, R11 ;  /* 0x0000654002027816 */ /* 0x000fe4000000000b */
[----:B------:R-:W-:Y:S02]  /*5600*/  PRMT R3, R3, 0x7054, RZ ;  /* 0x0000705403037816 */ /* 0x000fe400000000ff */
[----:B--2---:R-:W-:Y:S02]  /*5610*/  PRMT R8, R8, 0x8880, RZ ;  /* 0x0000888008087816 */ /* 0x004fe400000000ff */
[----:B------:R-:W-:-:S02]  /*5620*/  LOP3.LUT R5, R5, 0xff00ffff, R2, 0xf8, !PT ;  /* 0xff00ffff05057812 */ /* 0x000fc400078ef802 */
[----:B------:R-:W-:Y:S02]  /*5630*/  LOP3.LUT R6, R3, 0xff00ffff, R6, 0xf8, !PT ;  /* 0xff00ffff03067812 */ /* 0x000fe400078ef806 */
[----:B------:R-:W-:Y:S02]  /*5640*/  IADD3 R4, P0, R22, c[0x0][0x160], RZ ;  /* 0x0000580016047a10 */ /* 0x000fe40007f1e0ff */
[----:B------:R-:W-:Y:S02]  /*5650*/  PRMT R3, R8, 0x7710, RZ ;  /* 0x0000771008037816 */ /* 0x000fe400000000ff */
[----:B------:R-:W-:Y:S02]  /*5660*/  PRMT R2, R5, 0x4210, R0 ;  /* 0x0000421005027816 */ /* 0x000fe40000000000 */
[----:B------:R-:W-:Y:S02]  /*5670*/  LEA.HI.X.SX32 R5, R22, c[0x0][0x164], 0x1, P0 ;  /* 0x0000590016057a11 */ /* 0x000fe400000f0eff */
[----:B------:R-:W-:-:S05]  /*5680*/  PRMT R3, R6, 0x4210, R3 ;  /* 0x0000421006037816 */ /* 0x000fca0000000003 */
[----:B------:R-:W-:Y:S01]  /*5690*/  STG.E.64 [R4.64], R2 ;  /* 0x0000000204007986 */ /* 0x000fe2000c101b24 */
[----:B------:R-:W-:Y:S05]  /*56a0*/  EXIT ;  /* 0x000000000000794d */ /* 0x000fea0003800000 */
.L_x_1679:
[----:B------:R-:W-:Y:S01]  /*56b0*/  IMAD.MOV.U32 R28, RZ, RZ, 0x8 ;  /* 0x00000008ff1c7424 */ /* 0x000fe200078e00ff */
[----:B------:R-:W-:Y:S01]  /*56c0*/  MOV R24, 0x5700 ;  /* 0x0000570000187802 */ /* 0x000fe20000000f00 */
[----:B------:R-:W-:Y:S02]  /*56d0*/  IMAD.MOV.U32 R27, RZ, RZ, 0x1f ;  /* 0x0000001fff1b7424 */ /* 0x000fe400078e00ff */
[----:B------:R-:W-:Y:S02]  /*56e0*/  IMAD.MOV.U32 R26, RZ, RZ, 0xffff ;  /* 0x0000ffffff1a7424 */ /* 0x000fe400078e00ff */
[----:B01----:R-:W-:Y:S05]  /*56f0*/  CALL.REL.NOINC `($__internal_16_$__cuda_sm70_shflsync_bfly_p) ;  /* 0x0000034000007944 */ /* 0x003fea0003c00000 */
[----:B01----:R-:W-:Y:S05]  /*5700*/  BRA `(.L_x_1742) ;  /* 0xffffc12000007947 */ /* 0x003fea000383ffff */
.L_x_1680:
[----:B------:R-:W-:Y:S01]  /*5710*/  IMAD.MOV.U32 R28, RZ, RZ, 0x4 ;  /* 0x00000004ff1c7424 */ /* 0x000fe200078e00ff */
[----:B------:R-:W-:Y:S01]  /*5720*/  MOV R24, 0x5760 ;  /* 0x0000576000187802 */ /* 0x000fe20000000f00 */
[----:B------:R-:W-:Y:S02]  /*5730*/  IMAD.MOV.U32 R27, RZ, RZ, 0x1f ;  /* 0x0000001fff1b7424 */ /* 0x000fe400078e00ff */
[----:B------:R-:W-:Y:S02]  /*5740*/  IMAD.MOV.U32 R26, RZ, RZ, 0xffff ;  /* 0x0000ffffff1a7424 */ /* 0x000fe400078e00ff */
[----:B01----:R-:W-:Y:S05]  /*5750*/  CALL.REL.NOINC `($__internal_16_$__cuda_sm70_shflsync_bfly_p) ;  /* 0x000002e000007944 */ /* 0x003fea0003c00000 */
[----:B01----:R-:W-:Y:S01]  /*5760*/  FADD.FTZ R29, R29, R27 ;  /* 0x0000001b1d1d7221 */ /* 0x003fe20000010000 */
[----:B------:R-:W-:Y:S01]  /*5770*/  MOV R26, 0xffff ;  /* 0x0000ffff001a7802 */ /* 0x000fe20000000f00 */
[----:B------:R-:W-:Y:S01]  /*5780*/  IMAD.MOV.U32 R28, RZ, RZ, 0x2 ;  /* 0x00000002ff1c7424 */ /* 0x000fe200078e00ff */
[----:B------:R-:W-:Y:S01]  /*5790*/  MOV R24, 0x57c0 ;  /* 0x000057c000187802 */ /* 0x000fe20000000f00 */
[----:B------:R-:W-:-:S02]  /*57a0*/  IMAD.MOV.U32 R27, RZ, RZ, 0x1f ;  /* 0x0000001fff1b7424 */ /* 0x000fc400078e00ff */
[----:B------:R-:W-:Y:S05]  /*57b0*/  CALL.REL.NOINC `($__internal_16_$__cuda_sm70_shflsync_bfly_p) ;  /* 0x0000028000007944 */ /* 0x000fea0003c00000 */
[----:B-1----:R-:W-:Y:S01]  /*57c0*/  FADD.FTZ R3, R29, R27 ;  /* 0x0000001b1d037221 */ /* 0x002fe20000010000 */
[----:B------:R-:W-:Y:S01]  /*57d0*/  MOV R24, 0x5830 ;  /* 0x0000583000187802 */ /* 0x000fe20000000f00 */
[----:B0-----:R-:W-:-:S02]  /*57e0*/  IMAD.MOV.U32 R28, RZ, RZ, 0x1 ;  /* 0x00000001ff1c7424 */ /* 0x001fc400078e00ff */
[----:B------:R-:W-:Y:S02]  /*57f0*/  IMAD.MOV.U32 R27, RZ, RZ, 0x1f ;  /* 0x0000001fff1b7424 */ /* 0x000fe400078e00ff */
[----:B------:R-:W-:Y:S02]  /*5800*/  IMAD.MOV.U32 R26, RZ, RZ, 0xffff ;  /* 0x0000ffffff1a7424 */ /* 0x000fe400078e00ff */
[----:B------:R-:W-:Y:S02]  /*5810*/  IMAD.MOV.U32 R29, RZ, RZ, R3 ;  /* 0x000000ffff1d7224 */ /* 0x000fe400078e0003 */
[----:B------:R-:W-:Y:S05]  /*5820*/  CALL.REL.NOINC `($__internal_16_$__cuda_sm70_shflsync_bfly_p) ;  /* 0x0000021000007944 */ /* 0x000fea0003c00000 */
[----:B01----:R-:W-:Y:S05]  /*5830*/  BRA `(.L_x_1743) ;  /* 0xffffc07000007947 */ /* 0x003fea000383ffff */
.L_x_1685:
[----:B------:R-:W-:Y:S01]  /*5840*/  IMAD.MOV.U32 R28, RZ, RZ, 0x1 ;  /* 0x00000001ff1c7424 */ /* 0x000fe200078e00ff */
[----:B------:R-:W-:Y:S01]  /*5850*/  MOV R24, 0x5890 ;  /* 0x0000589000187802 */ /* 0x000fe20000000f00 */
[----:B------:R-:W-:Y:S02]  /*5860*/  IMAD.MOV.U32 R27, RZ, RZ, 0x1f ;  /* 0x0000001fff1b7424 */ /* 0x000fe400078e00ff */
[----:B------:R-:W-:Y:S02]  /*5870*/  IMAD.MOV.U32 R26, RZ, RZ, -0x1 ;  /* 0xffffffffff1a7424 */ /* 0x000fe400078e00ff */
[----:B-1----:R-:W-:Y:S05]  /*5880*/  CALL.REL.NOINC `($__internal_16_$__cuda_sm70_shflsync_bfly_p) ;  /* 0x000001b000007944 */ /* 0x002fea0003c00000 */
[----:B01----:R-:W-:Y:S05]  /*5890*/  BRA `(.L_x_1744) ;  /* 0xffffc83000007947 */ /* 0x003fea000383ffff */
.L_x_1689:
[----:B------:R-:W-:Y:S01]  /*58a0*/  IMAD.MOV.U32 R29, RZ, RZ, R0 ;  /* 0x000000ffff1d7224 */ /* 0x000fe200078e0000 */
[----:B------:R-:W-:Y:S01]  /*58b0*/  MOV R24, 0x5900 ;  /* 0x0000590000187802 */ /* 0x000fe20000000f00 */
[----:B------:R-:W-:-:S02]  /*58c0*/  IMAD.MOV.U32 R28, RZ, RZ, 0x10 ;  /* 0x00000010ff1c7424 */ /* 0x000fc400078e00ff */
[----:B------:R-:W-:Y:S02]  /*58d0*/  IMAD.MOV.U32 R27, RZ, RZ, 0x1f ;  /* 0x0000001fff1b7424 */ /* 0x000fe400078e00ff */
[----:B------:R-:W-:Y:S02]  /*58e0*/  IMAD.MOV.U32 R26, RZ, RZ, -0x1 ;  /* 0xffffffffff1a7424 */ /* 0x000fe400078e00ff */
[----:B01234-:R-:W-:Y:S05]  /*58f0*/  CALL.REL.NOINC `($__internal_16_$__cuda_sm70_shflsync_bfly_p) ;  /* 0x0000014000007944 */ /* 0x01ffea0003c00000 */
[----:B01----:R-:W-:Y:S05]  /*5900*/  BRA `(.L_x_1745) ;  /* 0xffffc9d000007947 */ /* 0x003fea000383ffff */
.L_x_1690:
[----:B------:R-:W-:Y:S01]  /*5910*/  HFMA2.MMA R28, -RZ, RZ, 0, 4.76837158203125e-07 ;  /* 0x00000008ff1c7435 */ /* 0x000fe200000001ff */
[----:B------:R-:W-:Y:S01]  /*5920*/  IMAD.MOV.U32 R27, RZ, RZ, 0x1f ;  /* 0x0000001fff1b7424 */ /* 0x000fe200078e00ff */
[----:B------:R-:W-:Y:S01]  /*5930*/  MOV R24, 0x5960 ;  /* 0x0000596000187802 */ /* 0x000fe20000000f00 */
[----:B------:R-:W-:-:S03]  /*5940*/  IMAD.MOV.U32 R26, RZ, RZ, -0x1 ;  /* 0xffffffffff1a7424 */ /* 0x000fc600078e00ff */
[----:B0123--:R-:W-:Y:S05]  /*5950*/  CALL.REL.NOINC `($__internal_16_$__cuda_sm70_shflsync_bfly_p) ;  /* 0x000000e000007944 */ /* 0x00ffea0003c00000 */
[----:B01----:R-:W-:Y:S01]  /*5960*/  FMNMX.FTZ R29, R29, R27, !PT ;  /* 0x0000001b1d1d7209 */ /* 0x003fe20007810000 */
[----:B------:R-:W-:Y:S01]  /*5970*/  IMAD.MOV.U32 R28, RZ, RZ, 0x4 ;  /* 0x00000004ff1c7424 */ /* 0x000fe200078e00ff */
[----:B------:R-:W-:Y:S01]  /*5980*/  MOV R24, 0x59c0 ;  /* 0x000059c000187802 */ /* 0x000fe20000000f00 */
[----:B------:R-:W-:Y:S02]  /*5990*/  IMAD.MOV.U32 R27, RZ, RZ, 0x1f ;  /* 0x0000001fff1b7424 */ /* 0x000fe400078e00ff */
[----:B------:R-:W-:-:S02]  /*59a0*/  IMAD.MOV.U32 R26, RZ, RZ, -0x1 ;  /* 0xffffffffff1a7424 */ /* 0x000fc400078e00ff */
[----:B------:R-:W-:Y:S05]  /*59b0*/  CALL.REL.NOINC `($__internal_16_$__cuda_sm70_shflsync_bfly_p) ;  /* 0x0000008000007944 */ /* 0x000fea0003c00000 */
[----:B-1----:R-:W-:Y:S01]  /*59c0*/  FMNMX.FTZ R4, R29, R27, !PT ;  /* 0x0000001b1d047209 */ /* 0x002fe20007810000 */
[----:B0-----:R-:W-:Y:S01]  /*59d0*/  IMAD.MOV.U32 R28, RZ, RZ, 0x2 ;  /* 0x00000002ff1c7424 */ /* 0x001fe200078e00ff */
[----:B------:R-:W-:Y:S01]  /*59e0*/  MOV R24, 0x5a30 ;  /* 0x00005a3000187802 */ /* 0x000fe20000000f00 */
[----:B------:R-:W-:-:S02]  /*59f0*/  IMAD.MOV.U32 R27, RZ, RZ, 0x1f ;  /* 0x0000001fff1b7424 */ /* 0x000fc400078e00ff */
[----:B------:R-:W-:Y:S02]  /*5a00*/  IMAD.MOV.U32 R26, RZ, RZ, -0x1 ;  /* 0xffffffffff1a7424 */ /* 0x000fe400078e00ff */
[----:B------:R-:W-:Y:S02]  /*5a10*/  IMAD.MOV.U32 R29, RZ, RZ, R4 ;  /* 0x000000ffff1d7224 */ /* 0x000fe400078e0004 */
[----:B------:R-:W-:Y:S05]  /*5a20*/  CALL.REL.NOINC `($__internal_16_$__cuda_sm70_shflsync_bfly_p) ;  /* 0x0000001000007944 */ /* 0x000fea0003c00000 */
[----:B01----:R-:W-:Y:S05]  /*5a30*/  BRA `(.L_x_1746) ;  /* 0xffffc91000007947 */ /* 0x003fea000383ffff */
        .weak           $__internal_16_$__cuda_sm70_shflsync_bfly_p
        .type           $__internal_16_$__cuda_sm70_shflsync_bfly_p,@function
        .size           $__internal_16_$__cuda_sm70_shflsync_bfly_p,(.L_x_2224 - $__internal_16_$__cuda_sm70_shflsync_bfly_p)
$__internal_16_$__cuda_sm70_shflsync_bfly_p:
[----:B------:R-:W-:Y:S01]  /*5a40*/  IMAD.MOV.U32 R25, RZ, RZ, 0x0 ;  /* 0x00000000ff197424 */ /* 0x000fe200078e00ff */
[----:B------:R-:W-:Y:S04]  /*5a50*/  WARPSYNC R26 ;  /* 0x0000001a00007348 */ /* 0x000fe80003800000 */
[----:B------:R0:W1:Y:S01]  /*5a60*/  SHFL.BFLY PT, R27, R29, R28, R27 ;  /* 0x0c00001c1d1b7389 */ /* 0x00006200000e001b */
[----:B------:R-:W-:Y:S05]  /*5a70*/  RET.REL.NODEC R24 `(_ZN4mmha33masked_multihead_attention_kernelItLi32ELi32ELi2ELi4ELi128ELb0ELb0EEEv26Multihead_attention_paramsIT_XT5_EE) ;  /* 0xffffa58018007950 */ /* 0x000fea0003c3ffff */
.L_x_1747:
        /* <DEDUP_REMOVED lines=16> */
.L_x_2224:


//--------------------- .text._ZN4mmha33masked_multihead_attention_kernelItLi32ELi32ELi4ELi4ELi64ELb0ELb0EEEv26Multihead_attention_paramsIT_XT5_EE --------------------------
	.section	.text._ZN4mmha33masked_multihead_attention_kernelItLi32ELi32ELi4ELi4ELi64ELb0ELb0EEEv26Multihead_attention_paramsIT_XT5_EE,"ax",@progbits
	.sectioninfo	@"SHI_REGISTERS=43"
	.align	128
        .global         _ZN4mmha33masked_multihead_attention_kernelItLi32ELi32ELi4ELi4ELi64ELb0ELb0EEEv26Multihead_attention_paramsIT_XT5_EE
        .type           _ZN4mmha33masked_multihead_attention_kernelItLi32ELi32ELi4ELi4ELi64ELb0ELb0EEEv26Multihead_attention_paramsIT_XT5_EE,@function
        .size           _ZN4mmha33masked_multihead_attention_kernelItLi32ELi32ELi4ELi4ELi64ELb0ELb0EEEv26Multihead_attention_paramsIT_XT5_EE,(.L_x_2225 - _ZN4mmha33masked_multihead_attention_kernelItLi32ELi32ELi4ELi4ELi64ELb0ELb0EEEv26Multihead_attention_paramsIT_XT5_EE)
        .other          _ZN4mmha33masked_multihead_attention_kernelItLi32ELi32ELi4ELi4ELi64ELb0ELb0EEEv26Multihead_attention_paramsIT_XT5_EE,@"STO_CUDA_ENTRY STV_DEFAULT"
_ZN4mmha33masked_multihead_attention_kernelItLi32ELi32ELi4ELi4ELi64ELb0ELb0EEEv26Multihead_attention_paramsIT_XT5_EE:
.text._ZN4mmha33masked_multihead_attention_kernelItLi32ELi32ELi4ELi4ELi64ELb0ELb0EEEv26Multihead_attention_paramsIT_XT5_EE:
        /* <DEDUP_REMOVED lines=14> */
.L_x_1748:
        /* <DEDUP_REMOVED lines=89> */
[----:B------:R-:W-:Y:S01]  /*0670*/  @!P1 IADD3 R23, R23, -R6, RZ ;  /* 0x8000000617179210 */ /* 0x000fe20007ffe0ff */
[----:B------:R-:W-:Y:S02]  /*0680*/  ULDC UR4, c[0x0][0x1d8] ;  /* 0x0000760000047ab9 */ /* 0x000fe40000000800 */
        /* <DEDUP_REMOVED lines=26> */
.L_x_1750:
[----:B------:R-:W-:Y:S02]  /*0830*/  IMAD.MOV.U32 R19, RZ, RZ, RZ ;  /* 0x000000ffff137224 */ /* 0x000fe400078e00ff */
.L_x_1751:
[----:B0-----:R-:W-:Y:S05]  /*0840*/  BSYNC B0 ;  /* 0x0000000000007941 */ /* 0x001fea0003800000 */
.L_x_1749:
        /* <DEDUP_REMOVED lines=14> */
.L_x_1753:
        /* <DEDUP_REMOVED lines=11> */
.L_x_1754:
[----:B------:R-:W-:Y:S05]  /*09e0*/  BSYNC B0 ;  /* 0x0000000000007941 */ /* 0x000fea0003800000 */
.L_x_1752:
        /* <DEDUP_REMOVED lines=18> */
[----:B-1----:R-:W-:Y:S01]  /*0b10*/  @!UP0 UIMAD UR4, UR40, UR4, UR47 ;  /* 0x00000004280482a4 */ /* 0x002fe2000f8e022f */
[----:B------:R-:W-:-:S02]  /*0b20*/  MOV R12, UR6 ;  /* 0x00000006000c7c02 */ /* 0x000fc40008000f00 */
[----:B------:R-:W-:Y:S01]  /*0b30*/  IMAD.U32 R13, RZ, RZ, UR7 ;  /* 0x00000007ff0d7e24 */ /* 0x000fe2000f8e00ff */
[----:B------:R-:W2:Y:S02]  /*0b40*/  @!P3 LDG.E R15, [R8.64] ;  /* 0x00000024080fb981 */ /* 0x000ea4000c1e1900 */
        /* <DEDUP_REMOVED lines=47> */
[----:B------:R-:W-:-:S02]  /*0e40*/  ISETP.GE.AND P3, PT, R0, RZ, PT ;  /* 0x000000ff0000720c */ /* 0x000fc40003f66270 */
        /* <DEDUP_REMOVED lines=11> */
[----:B------:R-:W-:Y:S01]  /*0f00*/  HFMA2.MMA R13, -RZ, RZ, 0, 0 ;  /* 0x00000000ff0d7435 */ /* 0x000fe200000001ff */
[----:B------:R-:W-:Y:S02]  /*0f10*/  IMAD.MOV.U32 R4, RZ, RZ, c[0x4][0x68] ;  /* 0x01001a00ff047624 */ /* 0x000fe400078e00ff */
[----:B------:R-:W-:Y:S02]  /*0f20*/  IMAD.MOV.U32 R5, RZ, RZ, c[0x4][0x6c] ;  /* 0x01001b00ff057624 */ /* 0x000fe400078e00ff */
[----:B------:R-:W0:Y:S01]  /*0f30*/  LDC.64 R14, c[0x4][R14] ;  /* 0x010000000e0e7b82 */ /* 0x000e220000000a00 */
[----:B------:R-:W-:Y:S02]  /*0f40*/  IMAD.MOV.U32 R6, RZ, RZ, c[0x4][0x70] ;  /* 0x01001c00ff067624 */ /* 0x000fe400078e00ff */
[----:B------:R-:W-:-:S02]  /*0f50*/  IMAD.MOV.U32 R7, RZ, RZ, c[0x4][0x74] ;  /* 0x01001d00ff077624 */ /* 0x000fc400078e00ff */
[----:B------:R-:W-:Y:S02]  /*0f60*/  IMAD.MOV.U32 R8, RZ, RZ, 0x53f ;  /* 0x0000053fff087424 */ /* 0x000fe400078e00ff */
[----:B------:R-:W-:Y:S02]  /*0f70*/  IMAD.MOV.U32 R10, RZ, RZ, c[0x4][0x8] ;  /* 0x01000200ff0a7624 */ /* 0x000fe400078e00ff */
[----:B------:R-:W-:Y:S02]  /*0f80*/  IMAD.MOV.U32 R11, RZ, RZ, c[0x4][0xc] ;  /* 0x01000300ff0b7624 */ /* 0x000fe400078e00ff */
[----:B------:R-:W-:Y:S02]  /*0f90*/  IMAD.MOV.U32 R12, RZ, RZ, 0x1 ;  /* 0x00000001ff0c7424 */ /* 0x000fe400078e00ff */
        /* <DEDUP_REMOVED lines=8> */
.L_x_1757:
        /* <DEDUP_REMOVED lines=60> */
.L_x_1761:
[----:B------:R-:W-:Y:S05]  /*13e0*/  BSYNC B1 ;  /* 0x0000000000017941 */ /* 0x000fea0003800000 */
.L_x_1760:
[----:B------:R-:W-:Y:S01]  /*13f0*/  PRMT R8, R18, 0x7632, R8 ;  /* 0x0000763212087816 */ /* 0x000fe20000000008 */
[----:B------:R0:W-:Y:S01]  /*1400*/  STS.U16 [R7+0x50], R18 ;  /* 0x0000501207007388 */ /* 0x0001e20000000400 */
[----:B------:R-:W-:-:S03]  /*1410*/  PRMT R9, R19, 0x7632, R9 ;  /* 0x0000763213097816 */ /* 0x000fc60000000009 */
[----:B------:R0:W-:Y:S04]  /*1420*/  STS.U16 [R6], R8 ;  /* 0x0000000806007388 */ /* 0x0001e80000000400 */
[----:B------:R0:W-:Y:S04]  /*1430*/  STS.U16 [R4+0x50], R19 ;  /* 0x0000501304007388 */ /* 0x0001e80000000400 */
[----:B------:R0:W-:Y:S02]  /*1440*/  STS.U16 [R5], R9 ;  /* 0x0000000905007388 */ /* 0x0001e40000000400 */
.L_x_1759:
[----:B------:R-:W-:Y:S05]  /*1450*/  BSYNC B0 ;  /* 0x0000000000007941 */ /* 0x000fea0003800000 */
.L_x_1758:
[----:B0-----:R-:W-:Y:S06]  /*1460*/  BAR.SYNC.DEFER_BLOCKING 0x0 ;  /* 0x0000000000007b1d */ /* 0x001fec0000010000 */
[----:B------:R0:W2:Y:S04]  /*1470*/  @P6 LDS R19, [R0] ;  /* 0x0000000000136984 */ /* 0x0000a80000000800 */
[----:B------:R0:W3:Y:S04]  /*1480*/  @P6 LDS R18, [R3] ;  /* 0x0000000003126984 */ /* 0x0000e80000000800 */
[----:B------:R-:W-:Y:S06]  /*1490*/  BAR.SYNC.DEFER_BLOCKING 0x0 ;  /* 0x0000000000007b1d */ /* 0x000fec0000010000 */
[----:B------:R-:W-:Y:S05]  /*14a0*/  BRA `(.L_x_1756) ;  /* 0x000001f000007947 */ /* 0x000fea0003800000 */
.L_x_1755:
        /* <DEDUP_REMOVED lines=30> */
.L_x_1762:
[----:B------:R-:W-:Y:S05]  /*1690*/  BSYNC B0 ;  /* 0x0000000000007941 */ /* 0x000fea0003800000 */
.L_x_1756:
        /* <DEDUP_REMOVED lines=12> */
[----:B------:R-:W-:-:S03]  /*1760*/  IMAD.MOV.U32 R5, RZ, RZ, 0x2 ;  /* 0x00000002ff057424 */ /* 0x000fc600078e00ff */
[----:B------:R-:W-:Y:S02]  /*1770*/  LEA R0, R23, R0, 0x2 ;  /* 0x0000000017007211 */ /* 0x000fe400078e10ff */
        /* <DEDUP_REMOVED lines=11> */
.L_x_1825:
[----:B------:R-:W-:Y:S01]  /*1830*/  UMOV UR4, 0xffff ;  /* 0x0000ffff00047882 */ /* 0x000fe20000000000 */
[----:B0--3--:R-:W-:Y:S02]  /*1840*/  FADD.FTZ R19, R3, R0 ;  /* 0x0000000003137221 */ /* 0x009fe40000010000 */
[----:B------:R-:W-:Y:S05]  /*1850*/  BRA.DIV UR4, `(.L_x_1766) ;  /* 0x00003cb204007947 */ /* 0x000fea000b800000 */
[----:B------:R-:W0:Y:S02]  /*1860*/  SHFL.BFLY PT, R0, R19, 0x4, 0x1f ;  /* 0x0c801f0013007f89 */ /* 0x000e2400000e0000 */
[----:B0-----:R-:W-:-:S05]  /*1870*/  FADD.FTZ R0, R19, R0 ;  /* 0x0000000013007221 */ /* 0x001fca0000010000 */
[----:B--2---:R-:W0:Y:S02]  /*1880*/  SHFL.BFLY PT, R3, R0, 0x2, 0x1f ;  /* 0x0c401f0000037f89 */ /* 0x004e2400000e0000 */
[----:B0-----:R-:W-:-:S05]  /*1890*/  FADD.FTZ R3, R0, R3 ;  /* 0x0000000300037221 */ /* 0x001fca0000010000 */
[----:B------:R0:W2:Y:S02]  /*18a0*/  SHFL.BFLY PT, R4, R3, 0x1, 0x1f ;  /* 0x0c201f0003047f89 */ /* 0x0000a400000e0000 */
.L_x_1826:
[----:B0-2---:R-:W-:Y:S02]  /*18b0*/  FADD.FTZ R3, R4, R3 ;  /* 0x0000000304037221 */ /* 0x005fe40000010000 */
.L_x_1764:
[----:B------:R-:W-:Y:S05]  /*18c0*/  BSYNC B0 ;  /* 0x0000000000007941 */ /* 0x000fea0003800000 */
.L_x_1763:
        /* <DEDUP_REMOVED lines=21> */
.L_x_1768:
[----:B------:R0:W-:Y:S02]  /*1a20*/  STS [R7.X4+0x50], R0 ;  /* 0x0000500007007388 */ /* 0x0001e40000004800 */
.L_x_1767:
        /* <DEDUP_REMOVED lines=21> */
[----:B------:R-:W-:Y:S01]  /*1b80*/  MOV R8, UR48 ;  /* 0x0000003000087c02 */ /* 0x000fe20008000f00 */
[----:B0-----:R-:W-:Y:S01]  /*1b90*/  IMAD.IADD R7, R2, 0x1, -R3 ;  /* 0x0000000102077824 */ /* 0x001fe200078e0a03 */
[--C-:B------:R-:W-:Y:S01]  /*1ba0*/  SHF.R.S32.HI R9, RZ, 0x1f, R27.reuse ;  /* 0x0000001fff097819 */ /* 0x100fe2000001141b */
[----:B------:R-:W-:Y:S01]  /*1bb0*/  IMAD.MOV.U32 R13, RZ, RZ, 0x2 ;  /* 0x00000002ff0d7424 */ /* 0x000fe200078e00ff */
[--C-:B------:R-:W-:Y:S01]  /*1bc0*/  IADD3 R8, P0, P1, R8, c[0x0][0x200], R27.reuse ;  /* 0x0000800008087a10 */ /* 0x100fe2000791e01b */
[----:B------:R-:W-:Y:S01]  /*1bd0*/  IMAD.U32 R10, RZ, RZ, UR4 ;  /* 0x00000004ff0a7e24 */ /* 0x000fe2000f8e00ff */
[----:B------:R-:W0:Y:S01]  /*1be0*/  LDS R3, [R7.X4+0x10] ;  /* 0x0000100007037984 */ /* 0x000e220000004800 */
[----:B------:R-:W-:Y:S01]  /*1bf0*/  IMAD.U32 R14, RZ, RZ, UR49 ;  /* 0x00000031ff0e7e24 */ /* 0x000fe2000f8e00ff */
[----:B------:R-:W-:Y:S01]  /*1c00*/  LEA R20, R25, 0x50, 0x2 ;  /* 0x0000005019147811 */ /* 0x000fe200078e10ff */
        /* <DEDUP_REMOVED lines=14> */
.L_x_1775:
[----:B------:R-:W-:Y:S01]  /*1cf0*/  IABS R16, c[0x0][0x1d4] ;  /* 0x0000750000107a13 */ /* 0x000fe20000000000 */
[----:B------:R-:W-:Y:S01]  /*1d00*/  IMAD.MOV.U32 R14, RZ, RZ, RZ ;  /* 0x000000ffff0e7224 */ /* 0x000fe200078e00ff */
[----:B------:R-:W-:Y:S02]  /*1d10*/  IABS R30, R21 ;  /* 0x00000015001e7213 */ /* 0x000fe40000000000 */
[----:B------:R-:W5:Y:S01]  /*1d20*/  I2F.RP R17, R16 ;  /* 0x0000001000117306 */ /* 0x000f620000209400 */
[C---:B------:R-:W-:Y:S02]  /*1d30*/  ISETP.GE.AND P2, PT, R21.reuse, RZ, PT ;  /* 0x000000ff1500720c */ /* 0x040fe40003f46270 */
[----:B------:R-:W-:Y:S02]  /*1d40*/  ISETP.NE.AND P3, PT, RZ, c[0x0][0x1d4], PT ;  /* 0x00007500ff007a0c */ /* 0x000fe40003f65270 */
[----:B------:R-:W-:-:S03]  /*1d50*/  ISETP.GE.AND P1, PT, R21, UR43, PT ;  /* 0x0000002b15007c0c */ /* 0x000fc6000bf26270 */
        /* <DEDUP_REMOVED lines=14> */
[----:B------:R-:W-:-:S04]  /*1e40*/  IMAD.MOV.U32 R16, RZ, RZ, R15 ;  /* 0x000000ffff107224 */ /* 0x000fc800078e000f */
[----:B------:R-:W-:Y:S01]  /*1e50*/  @!P2 IMAD.MOV R16, RZ, RZ, -R16 ;  /* 0x000000ffff10a224 */ /* 0x000fe200078e0a10 */
[----:B------:R-:W-:-:S04]  /*1e60*/  @!P3 LOP3.LUT R16, RZ, c[0x0][0x1d4], RZ, 0x33, !PT ;  /* 0x00007500ff10ba12 */ /* 0x000fc800078e33ff */
[C---:B------:R-:W-:Y:S01]  /*1e70*/  IADD3 R17, R16.reuse, c[0x0][0x1d4], RZ ;  /* 0x0000750010117a10 */ /* 0x040fe20007ffe0ff */
[----:B------:R-:W-:-:S03]  /*1e80*/  @!P1 IMAD.SHL.U32 R14, R16, 0x8, RZ ;  /* 0x00000008100e9824 */ /* 0x000fc600078e00ff */
[----:B------:R-:W-:Y:S02]  /*1e90*/  IADD3 R30, R17, c[0x0][0x1d4], RZ ;  /* 0x00007500111e7a10 */ /* 0x000fe40007ffe0ff */
[----:B------:R-:W-:-:S04]  /*1ea0*/  @!P1 IADD3 R15, P0, R7, R14, RZ ;  /* 0x0000000e070f9210 */ /* 0x000fc80007f1e0ff */
[----:B------:R-:W-:Y:S01]  /*1eb0*/  @!P1 LEA.HI.X.SX32 R16, R14, R24, 0x1, P0 ;  /* 0x000000180e109211 */ /* 0x000fe200000f0eff */
[----:B------:R-:W-:Y:S01]  /*1ec0*/  @!P1 IMAD.SHL.U32 R14, R17, 0x8, RZ ;  /* 0x00000008110e9824 */ /* 0x000fe200078e00ff */
[----:B------:R-:W-:-:S04]  /*1ed0*/  @!P1 LEA R18, P0, R15, c[0x0][0x198], 0x1 ;  /* 0x000066000f129a11 */ /* 0x000fc800078008ff */
[----:B------:R-:W-:Y:S01]  /*1ee0*/  @!P1 LEA.HI.X R19, R15, c[0x0][0x19c], R16, 0x1, P0 ;  /* 0x000067000f139a11 */ /* 0x000fe200000f0c10 */
[C---:B------:R-:W-:Y:S01]  /*1ef0*/  @!P1 IMAD.SHL.U32 R16, R30.reuse, 0x8, RZ ;  /* 0x000000081e109824 */ /* 0x040fe200078e00ff */
[----:B------:R-:W-:Y:S02]  /*1f00*/  @!P1 IADD3 R15, P0, R7, R14, RZ ;  /* 0x0000000e070f9210 */ /* 0x000fe40007f1e0ff */
[----:B------:R-:W-:Y:S01]  /*1f10*/  IADD3 R30, R30, c[0x0][0x1d4], RZ ;  /* 0x000075001e1e7a10 */ /* 0x000fe20007ffe0ff */
[----:B------:R2:W3:Y:S01]  /*1f20*/  @!P1 LDG.E R26, [R18.64] ;  /* 0x00000024121a9981 */ /* 0x0004e2000c1e1900 */
[----:B------:R-:W-:Y:S02]  /*1f30*/  @!P1 LEA.HI.X.SX32 R36, R14, R24, 0x1, P0 ;  /* 0x000000180e249211 */ /* 0x000fe400000f0eff */
[----:B------:R-:W-:Y:S01]  /*1f40*/  @!P1 LEA R14, P2, R15, c[0x0][0x198], 0x1 ;  /* 0x000066000f0e9a11 */ /* 0x000fe200078408ff */
[----:B------:R-:W-:Y:S01]  /*1f50*/  @!P1 IMAD.SHL.U32 R30, R30, 0x8, RZ ;  /* 0x000000081e1e9824 */ /* 0x000fe200078e00ff */
[----:B------:R-:W-:-:S02]  /*1f60*/  @!P1 IADD3 R17, P3, R7, R16, RZ ;  /* 0x0000001007119210 */ /* 0x000fc40007f7e0ff */
[----:B------:R-:W-:Y:S02]  /*1f70*/  @!P1 LEA.HI.X R15, R15, c[0x0][0x19c], R36, 0x1, P2 ;  /* 0x000067000f0f9a11 */ /* 0x000fe400010f0c24 */
[----:B------:R-:W-:Y:S02]  /*1f80*/  @!P1 LEA.HI.X.SX32 R34, R16, R24, 0x1, P3 ;  /* 0x0000001810229211 */ /* 0x000fe400018f0eff */
[----:B------:R-:W-:Y:S01]  /*1f90*/  @!P1 LEA R16, P3, R17, c[0x0][0x198], 0x1 ;  /* 0x0000660011109a11 */ /* 0x000fe200078608ff */
[----:B------:R3:W5:Y:S01]  /*1fa0*/  @!P1 LDG.E R29, [R14.64] ;  /* 0x000000240e1d9981 */ /* 0x000762000c1e1900 */
[----:B------:R-:W-:Y:S02]  /*1fb0*/  @!P1 IADD3 R32, P4, R7, R30, RZ ;  /* 0x0000001e07209210 */ /* 0x000fe40007f9e0ff */
[----:B------:R-:W-:Y:S02]  /*1fc0*/  @!P1 LEA.HI.X R17, R17, c[0x0][0x19c], R34, 0x1, P3 ;  /* 0x0000670011119a11 */ /* 0x000fe400018f0c22 */
[----:B--2---:R-:W-:-:S02]  /*1fd0*/  @!P1 LEA.HI.X.SX32 R19, R30, R24, 0x1, P4 ;  /* 0x000000181e139211 */ /* 0x004fc400020f0eff */
[C---:B------:R-:W-:Y:S01]  /*1fe0*/  @!P1 LEA R18, P2, R32.reuse, c[0x0][0x198], 0x1 ;  /* 0x0000660020129a11 */ /* 0x040fe200078408ff */
[----:B------:R-:W2:Y:S01]  /*1ff0*/  @!P1 LDG.E R28, [R16.64] ;  /* 0x00000024101c9981 */ /* 0x000ea2000c1e1900 */
[----:B------:R-:W-:Y:S02]  /*2000*/  ISETP.NE.U32.AND P0, PT, RZ, c[0x0][0x200], PT ;  /* 0x00008000ff007a0c */ /* 0x000fe40003f05070 */
[----:B------:R-:W-:Y:S02]  /*2010*/  @!P1 LEA.HI.X R19, R32, c[0x0][0x19c], R19, 0x1, P2 ;  /* 0x0000670020139a11 */ /* 0x000fe400010f0c13 */
[----:B------:R-:W-:-:S03]  /*2020*/  ISETP.NE.AND.EX P0, PT, RZ, c[0x0][0x204], PT, P0 ;  /* 0x00008100ff007a0c */ /* 0x000fc60003f05300 */
[----:B----4-:R-:W4:Y:S10]  /*2030*/  @!P1 LDG.E R31, [R18.64] ;  /* 0x00000024121f9981 */ /* 0x010f34000c1e1900 */
[----:B------:R-:W4:Y:S01]  /*2040*/  @P0 LDG.E.U8 R30, [R8.64] ;  /* 0x00000024081e0981 */ /* 0x000f22000c1e1100 */
[----:B0--3--:R-:W-:-:S06]  /*2050*/  HFMA2.MMA R15, R3, R26, -RZ ;  /* 0x0000001a030f7235 */ /* 0x009fcc00001000ff */
[----:B-----5:R-:W-:-:S10]  /*2060*/  HFMA2.MMA R15, R4, R29, R15 ;  /* 0x0000001d040f7235 */ /* 0x020fd4000000000f */
[----:B--2---:R-:W-:-:S06]  /*2070*/  HFMA2 R15, R5, R28, R15 ;  /* 0x0000001c050f7231 */ /* 0x004fcc000000000f */
[----:B----4-:R-:W-:-:S10]  /*2080*/  HFMA2.MMA R15, R6, R31, R15 ;  /* 0x0000001f060f7235 */ /* 0x010fd4000000000f */
[--C-:B------:R-:W-:Y:S02]  /*2090*/  HADD2.F32 R14, -RZ, R15.reuse.H0_H0 ;  /* 0x2000000fff0e7230 */ /* 0x100fe40000004100 */
[----:B------:R-:W-:Y:S01]  /*20a0*/  HADD2.F32 R15, -RZ, R15.H1_H1 ;  /* 0x3000000fff0f7230 */ /* 0x000fe20000004100 */
[----:B------:R-:W-:-:S04]  /*20b0*/  ISETP.NE.AND P0, PT, R30, RZ, P0 ;  /* 0x000000ff1e00720c */ /* 0x000fc80000705270 */
[----:B------:R-:W-:Y:S01]  /*20c0*/  FADD.FTZ R19, R14, R15 ;  /* 0x0000000f0e137221 */ /* 0x000fe20000010000 */
[----:B------:R-:W-:Y:S06]  /*20d0*/  BRA.DIV ~URZ, `(.L_x_1771) ;  /* 0x000035727f007947 */ /* 0x000fec000b800000 */
[----:B------:R0:W2:Y:S02]  /*20e0*/  SHFL.BFLY PT, R14, R19, 0x2, 0x1f ;  /* 0x0c401f00130e7f89 */ /* 0x0000a400000e0000 */
.L_x_1827:
[----:B0-2---:R-:W-:Y:S01]  /*20f0*/  FADD.FTZ R19, R19, R14 ;  /* 0x0000000e13137221 */ /* 0x005fe20000010000 */
[----:B------:R-:W-:Y:S05]  /*2100*/  BRA.DIV ~URZ, `(.L_x_1772) ;  /* 0x000035b27f007947 */ /* 0x000fea000b800000 */
[----:B------:R0:W2:Y:S02]  /*2110*/  SHFL.BFLY PT, R14, R19, 0x1, 0x1f ;  /* 0x0c201f00130e7f89 */ /* 0x0000a400000e0000 */
.L_x_1828:
        /* <DEDUP_REMOVED lines=22> */
.L_x_1774:
[----:B------:R-:W-:Y:S05]  /*2280*/  BSYNC B1 ;  /* 0x0000000000017941 */ /* 0x000fea0003800000 */
.L_x_1773:
        /* <DEDUP_REMOVED lines=8> */
.L_x_1770:
[----:B------:R-:W-:Y:S05]  /*2310*/  BSYNC B0 ;  /* 0x0000000000007941 */ /* 0x000fea0003800000 */
.L_x_1769:
[----:B------:R-:W-:Y:S01]  /*2320*/  SHF.R.S32.HI R5, RZ, 0x1f, R2 ;  /* 0x0000001fff057819 */ /* 0x000fe20000011402 */
[----:B------:R-:W-:Y:S05]  /*2330*/  BRA.DIV ~URZ, `(.L_x_1776) ;  /* 0x000033f27f007947 */ /* 0x000fea000b800000 */
[----:B------:R4:W0:Y:S02]  /*2340*/  SHFL.BFLY PT, R3, R0, 0x10, 0x1f ;  /* 0x0e001f0000037f89 */ /* 0x00082400000e0000 */
.L_x_1829:
[----:B0-2---:R-:W-:Y:S01]  /*2350*/  FMNMX.FTZ R19, R3, R0, !PT ;  /* 0x0000000003137209 */ /* 0x005fe20007810000 */
[----:B------:R-:W-:Y:S05]  /*2360*/  BRA.DIV ~URZ, `(.L_x_1777) ;  /* 0x000034427f007947 */ /* 0x000fea000b800000 */
[----:B----4-:R-:W0:Y:S02]  /*2370*/  SHFL.BFLY PT, R0, R19, 0x8, 0x1f ;  /* 0x0d001f0013007f89 */ /* 0x010e2400000e0000 */
[----:B0-----:R-:W-:-:S05]  /*2380*/  FMNMX.FTZ R0, R19, R0, !PT ;  /* 0x0000000013007209 */ /* 0x001fca0007810000 */
[----:B------:R0:W2:Y:S02]  /*2390*/  SHFL.BFLY PT, R3, R0, 0x4, 0x1f ;  /* 0x0c801f0000037f89 */ /* 0x0000a400000e0000 */
.L_x_1830:
        /* <DEDUP_REMOVED lines=10> */
[----:B--2---:R-:W-:Y:S01]  /*2440*/  IMAD.MOV.U32 R3, RZ, RZ, -0x800001 ;  /* 0xff7fffffff037424 */ /* 0x004fe200078e00ff */
[----:B------:R-:W-:-:S03]  /*2450*/  MOV R6, RZ ;  /* 0x000000ff00067202 */ /* 0x000fc60000000f00 */
        /* <DEDUP_REMOVED lines=12> */
.L_x_1783:
        /* <DEDUP_REMOVED lines=13> */
.L_x_1781:
[----:B------:R-:W0:Y:S02]  /*25f0*/  LDS R4, [R8] ;  /* 0x0000000008047984 */ /* 0x000e240000000800 */
[----:B0-2---:R-:W-:-:S04]  /*2600*/  FADD.FTZ R4, -R9, R4 ;  /* 0x0000000409047221 */ /* 0x005fc80000010100 */
[----:B------:R-:W-:-:S04]  /*2610*/  FMUL.FTZ R4, R4, 1.4426950216293334961 ;  /* 0x3fb8aa3b04047820 */ /* 0x000fc80000410000 */
[----:B------:R0:W2:Y:S03]  /*2620*/  MUFU.EX2 R7, R4 ;  /* 0x0000000400077308 */ /* 0x0000a60000000800 */
.L_x_1782:
[----:B------:R-:W-:Y:S05]  /*2630*/  BSYNC B1 ;  /* 0x0000000000017941 */ /* 0x000fea0003800000 */
.L_x_1780:
[----:B--2---:R2:W-:Y:S01]  /*2640*/  STS [R8], R7 ;  /* 0x0000000708007388 */ /* 0x0045e20000000800 */
[----:B------:R-:W-:Y:S01]  /*2650*/  IADD3 R3, R3, 0x40, RZ ;  /* 0x0000004003037810 */ /* 0x000fe20007ffe0ff */
[----:B------:R-:W-:-:S03]  /*2660*/  FADD.FTZ R6, R7, R6 ;  /* 0x0000000607067221 */ /* 0x000fc60000010000 */
[----:B------:R-:W-:-:S13]  /*2670*/  ISETP.GT.AND P2, PT, R3, UR43, PT ;  /* 0x0000002b03007c0c */ /* 0x000fda000bf44270 */
[----:B--2---:R-:W-:Y:S05]  /*2680*/  @!P2 BRA `(.L_x_1783) ;  /* 0xfffffe900000a947 */ /* 0x004fea000383ffff */
.L_x_1779:
[----:B0-----:R-:W-:Y:S05]  /*2690*/  BSYNC B0 ;  /* 0x0000000000007941 */ /* 0x001fea0003800000 */
.L_x_1778:
[----:B------:R-:W0:Y:S01]  /*26a0*/  SHFL.BFLY PT, R3, R6, 0x10, 0x1f ;  /* 0x0e001f0006037f89 */ /* 0x000e2200000e0000 */
[----:B--2---:R-:W-:Y:S01]  /*26b0*/  LOP3.LUT P0, R9, R2, 0x1f, RZ, 0xc0, !PT ;  /* 0x0000001f02097812 */ /* 0x004fe2000780c0ff */
        /* <DEDUP_REMOVED lines=29> */
[----:B0-----:R-:W-:-:S06]  /*2890*/  FADD.FTZ R4, R4, R7 ;  /* 0x0000000704047221 */ /* 0x001fcc0000010000 */
[----:B------:R-:W0:Y:S01]  /*28a0*/  SHFL.IDX PT, R4, R4, RZ, 0x1f ;  /* 0x00001fff04047589 */ /* 0x000e2200000e0000 */
[----:B------:R-:W-:Y:S05]  /*28b0*/  @!P0 BRA `(.L_x_1784) ;  /* 0x0000009000008947 */ /* 0x000fea0003800000 */
[----:B------:R-:W2:Y:S01]  /*28c0*/  S2UR UR4, SR_CTAID.X ;  /* 0x00000000000479c3 */ /* 0x000ea20000002500 */
[----:B------:R-:W-:-:S07]  /*28d0*/  ULDC UR8, c[0x0][0x1d8] ;  /* 0x0000760000087ab9 */ /* 0x000fce0000000800 */
[----:B------:R-:W2:Y:S02]  /*28e0*/  S2UR UR5, SR_CTAID.Y ;  /* 0x00000000000579c3 */ /* 0x000ea40000002600 */
[----:B--2---:R-:W-:-:S03]  /*28f0*/  UIMAD UR4, UR5, UR8, UR4 ;  /* 0x00000008050472a4 */ /* 0x004fc6000f8e0204 */
[----:B------:R-:W-:Y:S02]  /*2900*/  ULDC UR5, c[0x0][0x268] ;  /* 0x00009a0000057ab9 */ /* 0x000fe40000000800 */
[----:B------:R-:W-:-:S03]  /*2910*/  UIMAD UR4, UR4, UR5, UR7 ;  /* 0x00000005040472a4 */ /* 0x000fc6000f8e0207 */
[----:B------:R-:W-:Y:S02]  /*2920*/  ULDC UR5, c[0x0][0x1d4] ;  /* 0x0000750000057ab9 */ /* 0x000fe40000000800 */
[----:B------:R-:W-:-:S04]  /*2930*/  UIMAD UR4, UR4, UR5, URZ ;  /* 0x00000005040472a4 */ /* 0x000fc8000f8e023f */
[----:B------:R-:W-:-:S06]  /*2940*/  USHF.R.S32.HI UR5, URZ, 0x1f, UR4 ;  /* 0x0000001f3f057899 */ /* 0x000fcc0008011404 */
.L_x_1784:
[----:B------:R-:W-:Y:S01]  /*2950*/  BSSY B0, `(.L_x_1785) ;  /* 0x0000014000007945 */ /* 0x000fe20003800000 */
[----:B------:R-:W-:Y:S05]  /*2960*/  @P1 BRA `(.L_x_1786) ;  /* 0x0000012000001947 */ /* 0x000fea0003800000 */
[----:B0-----:R-:W-:Y:S02]  /*2970*/  FADD.FTZ R4, R4, 9.9999999747524270788e-07 ;  /* 0x358637bd04047421 */ /* 0x001fe40000010000 */
[----:B------:R-:W-:Y:S02]  /*2980*/  IMAD.U32 R3, RZ, RZ, UR6 ;  /* 0x00000006ff037e24 */ /* 0x000fe4000f8e00ff */
[----:B------:R0:W2:Y:S03]  /*2990*/  MUFU.RCP R9, R4 ;  /* 0x0000000400097308 */ /* 0x0000a60000001000 */
[----:B------:R-:W-:-:S05]  /*29a0*/  IADD3 R3, R3, 0x50, RZ ;  /* 0x0000005003037810 */ /* 0x000fca0007ffe0ff */
.L_x_1787:
[C---:B------:R-:W-:Y:S02]  /*29b0*/  IADD3 R8, R0.reuse, -UR45, RZ ;  /* 0x8000002d00087c10 */ /* 0x040fe4000fffe0ff */
[----:B0-----:R-:W-:-:S03]  /*29c0*/  @P0 IADD3 R5, P1, R0, UR4, RZ ;  /* 0x0000000400050c10 */ /* 0x001fc6000ff3e0ff */
[----:B0-----:R-:W0:Y:S01]  /*29d0*/  LDS R4, [R8.X4+0x50] ;  /* 0x0000500008047984 */ /* 0x001e220000004800 */
[C---:B------:R-:W-:Y:S02]  /*29e0*/  @P0 LEA.HI.X.SX32 R6, R0.reuse, UR5, 0x1, P1 ;  /* 0x0000000500060c11 */ /* 0x040fe400088f0eff */
[----:B------:R-:W-:Y:S01]  /*29f0*/  IADD3 R0, R0, 0x40, RZ ;  /* 0x0000004000007810 */ /* 0x000fe20007ffe0ff */
[----:B0-2---:R-:W-:Y:S01]  /*2a00*/  FMUL.FTZ R11, R4, R9 ;  /* 0x00000009040b7220 */ /* 0x005fe20000410000 */
[----:B------:R-:W-:-:S04]  /*2a10*/  @P0 LEA R4, P1, R5, c[0x0][0x260], 0x2 ;  /* 0x0000980005040a11 */ /* 0x000fc800078210ff */
[----:B------:R-:W-:Y:S01]  /*2a20*/  @P0 LEA.HI.X R5, R5, c[0x0][0x264], R6, 0x2, P1 ;  /* 0x0000990005050a11 */ /* 0x000fe200008f1406 */
[----:B------:R-:W-:Y:S01]  /*2a30*/  IMAD R6, R8, 0x2, R3 ;  /* 0x0000000208067824 */ /* 0x000fe200078e0203 */
[----:B------:R-:W-:Y:S02]  /*2a40*/  F2FP.PACK_AB R7, RZ, R11 ;  /* 0x0000000bff07723e */ /* 0x000fe400000000ff */
[----:B------:R-:W-:Y:S01]  /*2a50*/  ISETP.GT.AND P1, PT, R0, UR43, PT ;  /* 0x0000002b00007c0c */ /* 0x000fe2000bf24270 */
[----:B------:R0:W-:Y:S04]  /*2a60*/  @P0 STG.E [R4.64], R11 ;  /* 0x0000000b04000986 */ /* 0x0001e8000c101924 */
[----:B------:R0:W-:Y:S08]  /*2a70*/  STS.U16 [R6], R7 ;  /* 0x0000000706007388 */ /* 0x0001f00000000400 */
[----:B------:R-:W-:Y:S05]  /*2a80*/  @!P1 BRA `(.L_x_1787) ;  /* 0xffffff2000009947 */ /* 0x000fea000383ffff */
.L_x_1786:
[----:B------:R-:W-:Y:S05]  /*2a90*/  BSYNC B0 ;  /* 0x0000000000007941 */ /* 0x000fea0003800000 */
.L_x_1785:
[----:B------:R-:W-:Y:S01]  /*2aa0*/  USHF.R.S32.HI UR4, URZ, 0x1f, UR43 ;  /* 0x0000001f3f047899 */ /* 0x000fe2000801142b */
[----:B------:R-:W-:Y:S01]  /*2ab0*/  ISETP.NE.U32.AND P0, PT, RZ, c[0x0][0x190], PT ;  /* 0x00006400ff007a0c */ /* 0x000fe20003f05070 */
[----:B0-----:R-:W-:Y:S01]  /*2ac0*/  CS2R R10, SRZ ;  /* 0x00000000000a7805 */ /* 0x001fe2000001ff00 */
[----:B------:R-:W-:Y:S01]  /*2ad0*/  SHF.R.S32.HI R3, RZ, 0x1f, R2 ;  /* 0x0000001fff037819 */ /* 0x000fe20000011402 */
[----:B------:R-:W-:Y:S01]  /*2ae0*/  ULEA.HI UR4, UR4, UR43, URZ, 0x4 ;  /* 0x0000002b04047291 */ /* 0x000fe2000f8f203f */
[----:B------:R-:W-:Y:S01]  /*2af0*/  ISETP.NE.AND.EX P0, PT, RZ, c[0x0][0x194], PT, P0 ;  /* 0x00006500ff007a0c */ /* 0x000fe20003f05300 */
[----:B------:R-:W-:Y:S01]  /*2b00*/  CS2R R8, SRZ ;  /* 0x0000000000087805 */ /* 0x000fe2000001ff00 */
[----:B------:R-:W-:Y:S01]  /*2b10*/  LEA.HI R3, R3, R2, RZ, 0x2 ;  /* 0x0000000203037211 */ /* 0x000fe200078f10ff */
[----:B------:R-:W-:-:S03]  /*2b20*/  ULOP3.LUT UR4, UR4, 0xfffffff0, URZ, 0xc0, !UPT ;  /* 0xfffffff004047892 */ /* 0x000fc6000f8ec03f */
[----:B------:R-:W-:Y:S01]  /*2b30*/  LOP3.LUT R3, R3, 0xfffffffc, RZ, 0xc0, !PT ;  /* 0xfffffffc03037812 */ /* 0x000fe200078ec0ff */
[----:B------:R-:W-:Y:S02]  /*2b40*/  UIADD3 UR4, -UR4, UR43, URZ ;  /* 0x0000002b04047290 */ /* 0x000fe4000fffe13f */
[----:B------:R-:W-:Y:S02]  /*2b50*/  ULDC UR5, c[0x0][0x1d4] ;  /* 0x0000750000057ab9 */ /* 0x000fe40000000800 */
[----:B------:R-:W-:Y:S02]  /*2b60*/  IMAD.IADD R3, R2, 0x1, -R3 ;  /* 0x0000000102037824 */ /* 0x000fe400078e0a03 */
[----:B------:R-:W-:Y:S01]  /*2b70*/  ISETP.NE.OR P0, PT, R25, UR4, !P0 ;  /* 0x0000000419007c0c */ /* 0x000fe2000c705670 */
[----:B------:R-:W-:Y:S01]  /*2b80*/  UISETP.LT.AND UP0, UPT, UR43, UR5, UPT ;  /* 0x000000052b00728c */ /* 0x000fe2000bf01270 */
[----:B------:R-:W-:-:S11]  /*2b90*/  IMAD.SHL.U32 R22, R3, 0x8, RZ ;  /* 0x0000000803167824 */ /* 0x000fd600078e00ff */
[----:B------:R-:W0:Y:S01]  /*2ba0*/  @!P0 S2R R5, SR_CTAID.X ;  /* 0x0000000000058919 */ /* 0x000e220000002500 */
[----:B------:R-:W-:Y:S01]  /*2bb0*/  USEL UR5, UR43, UR5, UP0 ;  /* 0x000000052b057287 */ /* 0x000fe20008000000 */
[----:B------:R-:W-:-:S05]  /*2bc0*/  @!P0 IMAD.MOV.U32 R3, RZ, RZ, 0x2 ;  /* 0x00000002ff038424 */ /* 0x000fca00078e00ff */
[----:B------:R-:W-:Y:S01]  /*2bd0*/  ISETP.GE.AND P1, PT, R27, UR5, PT ;  /* 0x000000051b007c0c */ /* 0x000fe2000bf26270 */
[----:B------:R-:W-:Y:S01]  /*2be0*/  BSSY B0, `(.L_x_1788) ;  /* 0x00000aa000007945 */ /* 0x000fe20003800000 */
[----:B------:R-:W-:Y:S01]  /*2bf0*/  CS2R R20, SRZ ;  /* 0x0000000000147805 */ /* 0x000fe2000001ff00 */
[----:B0-----:R-:W-:-:S05]  /*2c00*/  @!P0 LEA R4, R5, R22, 0x5 ;  /* 0x0000001605048211 */ /* 0x001fca00078e28ff */
[----:B------:R-:W-:-:S04]  /*2c10*/  @!P0 IMAD.WIDE R4, R4, R3, c[0x0][0x190] ;  /* 0x0000640004048625 */ /* 0x000fc800078e0203 */
[----:B------:R-:W-:Y:S01]  /*2c20*/  IMAD.U32 R3, RZ, RZ, UR46 ;  /* 0x0000002eff037e24 */ /* 0x000fe2000f8e00ff */
[----:B------:R0:W5:Y:S04]  /*2c30*/  @!P0 LDG.E.128 R8, [R4.64] ;  /* 0x0000002404088981 */ /* 0x000168000c1e1d00 */
[----:B------:R-:W-:Y:S01]  /*2c40*/  BAR.SYNC.DEFER_BLOCKING 0x0 ;  /* 0x0000000000007b1d */ /* 0x000fe20000010000 */
[----:B------:R-:W-:Y:S01]  /*2c50*/  IMAD R26, R3, c[0x0][0x1d4], R22 ;  /* 0x00007500031a7a24 */ /* 0x000fe200078e0216 */
[----:B------:R-:W-:Y:S01]  /*2c60*/  ISETP.NE.AND P0, PT, R25, UR4, PT ;  /* 0x0000000419007c0c */ /* 0x000fe2000bf05270 */
[----:B------:R-:W-:Y:S01]  /*2c70*/  CS2R R6, SRZ ;  /* 0x0000000000067805 */ /* 0x000fe2000001ff00 */
        /* <DEDUP_REMOVED lines=18> */
[----:B------:R-:W-:-:S12]  /*2da0*/  IMAD.MOV.U32 R0, RZ, RZ, RZ ;  /* 0x000000ffff007224 */ /* 0x000fd800078e00ff */
[----:B------:R-:W-:Y:S05]  /*2db0*/  @!P1 BRA `(.L_x_1791) ;  /* 0x0000025000009947 */ /* 0x000fea0003800000 */
[----:B------:R-:W-:Y:S01]  /*2dc0*/  IMAD.SHL.U32 R13, R27, 0x20, RZ ;  /* 0x000000201b0d7824 */ /* 0x000fe200078e00ff */
[----:B---3--:R-:W-:Y:S01]  /*2dd0*/  LEA R18, R25, UR6, 0x1 ;  /* 0x0000000619127c11 */ /* 0x008fe2000f8e08ff */
[----:B------:R-:W-:-:S03]  /*2de0*/  IMAD.MOV.U32 R28, RZ, RZ, R27 ;  /* 0x000000ffff1c7224 */ /* 0x000fc600078e001b */
[----:B------:R-:W-:Y:S02]  /*2df0*/  IADD3 R19, P1, R26, R13, RZ ;  /* 0x0000000d1a137210 */ /* 0x000fe40007f3e0ff */
[----:B------:R-:W-:Y:S02]  /*2e00*/  IADD3 R18, R18, 0x50, RZ ;  /* 0x0000005012127810 */ /* 0x000fe40007ffe0ff */
[----:B------:R-:W-:Y:S02]  /*2e10*/  LEA.HI.X.SX32 R6, R13, R24, 0x1, P1 ;  /* 0x000000180d067211 */ /* 0x000fe400008f0eff */
[----:B------:R-:W-:-:S04]  /*2e20*/  LEA R16, P1, R19, c[0x0][0x1a0], 0x1 ;  /* 0x0000680013107a11 */ /* 0x000fc800078208ff */
[----:B------:R-:W-:Y:S01]  /*2e30*/  LEA.HI.X R19, R19, c[0x0][0x1a4], R6, 0x1, P1 ;  /* 0x0000690013137a11 */ /* 0x000fe200008f0c06 */
[----:B------:R-:W-:-:S03]  /*2e40*/  IMAD.MOV.U32 R6, RZ, RZ, RZ ;  /* 0x000000ffff067224 */ /* 0x000fc600078e00ff */
.L_x_1792:
[----:B------:R-:W-:Y:S01]  /*2e50*/  MOV R12, R16 ;  /* 0x00000010000c7202 */ /* 0x000fe20000000f00 */
[----:B------:R-:W-:Y:S01]  /*2e60*/  IMAD.MOV.U32 R13, RZ, RZ, R19 ;  /* 0x000000ffff0d7224 */ /* 0x000fe200078e0013 */
[----:B------:R0:W2:Y:S05]  /*2e70*/  LDS.U16 R29, [R18] ;  /* 0x00000000121d7984 */ /* 0x0000aa0000000400 */
        /* <DEDUP_REMOVED lines=25> */
.L_x_1791:
[----:B------:R-:W-:Y:S05]  /*3010*/  BSYNC B1 ;  /* 0x0000000000017941 */ /* 0x000fea0003800000 */
.L_x_1790:
        /* <DEDUP_REMOVED lines=12> */
.L_x_1793:
[----:B------:R-:W-:Y:S02]  /*30e0*/  IMAD.MOV.U32 R12, RZ, RZ, R30 ;  /* 0x000000ffff0c7224 */ /* 0x000fe400078e001e */
[----:B------:R-:W-:Y:S01]  /*30f0*/  IMAD.MOV.U32 R13, RZ, RZ, R29 ;  /* 0x000000ffff0d7224 */ /* 0x000fe200078e001d */
[----:B------:R-:W-:Y:S01]  /*3100*/  IADD3 R17, R32, -0x400, RZ ;  /* 0xfffffc0020117810 */ /* 0x000fe20007ffe0ff */
[----:B------:R-:W0:Y:S04]  /*3110*/  LDS.U16 R35, [R31+-0x40] ;  /* 0xffffc0001f237984 */ /* 0x000e280000000400 */
[----:B------:R-:W2:Y:S01]  /*3120*/  LDG.E.128 R12, [R12.64] ;  /* 0x000000240c0c7981 */ /* 0x000ea2000c1e1d00 */
[----:B------:R-:W-:-:S04]  /*3130*/  IADD3 R16, P1, R26, R17, RZ ;  /* 0x000000111a107210 */ /* 0x000fc80007f3e0ff */
[----:B------:R-:W-:Y:S02]  /*3140*/  LEA.HI.X.SX32 R17, R17, R24, 0x1, P1 ;  /* 0x0000001811117211 */ /* 0x000fe400008f0eff */
[----:B------:R-:W-:-:S04]  /*3150*/  LEA R38, P1, R16, c[0x0][0x1a0], 0x1 ;  /* 0x0000680010267a11 */ /* 0x000fc800078208ff */
[----:B------:R-:W-:-:S05]  /*3160*/  LEA.HI.X R39, R16, c[0x0][0x1a4], R17, 0x1, P1 ;  /* 0x0000690010277a11 */ /* 0x000fca00008f0c11 */
[----:B---3--:R-:W3:Y:S01]  /*3170*/  LDG.E.128 R16, [R38.64] ;  /* 0x0000002426107981 */ /* 0x008ee2000c1e1d00 */
[----:B0-----:R-:W-:Y:S02]  /*3180*/  HADD2.F32 R35, -RZ, R35.H0_H0 ;  /* 0x20000023ff237230 */ /* 0x001fe40000004100 */
[--C-:B--2---:R-:W-:Y:S02]  /*3190*/  HADD2.F32 R34, -RZ, R13.reuse.H0_H0 ;  /* 0x2000000dff227230 */ /* 0x104fe40000004100 */
        /* <DEDUP_REMOVED lines=13> */
[----:B------:R-:W2:Y:S01]  /*3270*/  LDG.E.128 R12, [R38.64+0x800] ;  /* 0x00080024260c7981 */ /* 0x000ea2000c1e1d00 */
[----:B------:R-:W-:-:S02]  /*3280*/  FFMA.FTZ R0, R35, R4, R0 ;  /* 0x0000000423007223 */ /* 0x000fc40000010000 */
[----:B------:R-:W-:Y:S01]  /*3290*/  FFMA.FTZ R40, R35, R40, R21 ;  /* 0x0000002823287223 */ /* 0x000fe20000010015 */
[----:B------:R-:W0:Y:S01]  /*32a0*/  LDS.U16 R4, [R31+-0x20] ;  /* 0xffffe0001f047984 */ /* 0x000e220000000400 */
[----:B---3--:R-:W-:Y:S02]  /*32b0*/  HADD2.F32 R35, -RZ, R16.H0_H0 ;  /* 0x20000010ff237230 */ /* 0x008fe40000004100 */
[----:B0-----:R-:W-:-:S05]  /*32c0*/  HADD2.F32 R21, -RZ, R4.H0_H0 ;  /* 0x20000004ff157230 */ /* 0x001fca0000004100 */
[----:B------:R-:W-:Y:S02]  /*32d0*/  FFMA.FTZ R35, R21, R35, R6 ;  /* 0x0000002315237223 */ /* 0x000fe40000010006 */
[----:B------:R-:W3:Y:S01]  /*32e0*/  LDG.E.128 R4, [R38.64+0x400] ;  /* 0x0004002426047981 */ /* 0x000ee2000c1e1d00 */
        /* <DEDUP_REMOVED lines=21> */
[----:B---3--:R-:W-:-:S05]  /*3440*/  HADD2.F32 R16, -RZ, R4.H0_H0 ;  /* 0x20000004ff107230 */ /* 0x008fca0000004100 */
        /* <DEDUP_REMOVED lines=11> */
[--C-:B--2---:R-:W-:Y:S02]  /*3500*/  HADD2.F32 R6, -RZ, R12.reuse.H0_H0 ;  /* 0x2000000cff067230 */ /* 0x104fe40000004100 */
        /* <DEDUP_REMOVED lines=23> */
.L_x_1789:
[----:B------:R-:W-:Y:S05]  /*3680*/  BSYNC B0 ;  /* 0x0000000000007941 */ /* 0x000fea0003800000 */
.L_x_1788:
        /* <DEDUP_REMOVED lines=59> */
.L_x_1799:
[----:B------:R-:W-:Y:S05]  /*3a40*/  BSYNC B2 ;  /* 0x0000000000027941 */ /* 0x000fea0003800000 */
.L_x_1798:
[----:B------:R-:W-:Y:S02]  /*3a50*/  IADD3 R27, R27, 0x10, RZ ;  /* 0x000000101b1b7810 */ /* 0x000fe40007ffe0ff */
.L_x_1797:
[----:B------:R-:W-:Y:S05]  /*3a60*/  BSYNC B1 ;  /* 0x0000000000017941 */ /* 0x000fea0003800000 */
.L_x_1796:
[----:B------:R-:W-:-:S13]  /*3a70*/  LOP3.LUT P1, RZ, R16, 0xfffffff0, RZ, 0xc0, !PT ;  /* 0xfffffff010ff7812 */ /* 0x000fda000782c0ff */
[----:B------:R-:W-:Y:S05]  /*3a80*/  @!P1 BRA `(.L_x_1795) ;  /* 0x000006e000009947 */ /* 0x000fea0003800000 */
[----:B---3--:R-:W-:Y:S01]  /*3a90*/  LEA R18, R27, UR6, 0x1 ;  /* 0x000000061b127c11 */ /* 0x008fe2000f8e08ff */
[----:B------:R-:W-:Y:S02]  /*3aa0*/  IMAD.U32 R13, RZ, RZ, UR45 ;  /* 0x0000002dff0d7e24 */ /* 0x000fe4000f8e00ff */
[----:B------:R-:W-:Y:S02]  /*3ab0*/  IMAD.MOV.U32 R17, RZ, RZ, RZ ;  /* 0x000000ffff117224 */ /* 0x000fe400078e00ff */
[----:B------:R-:W-:Y:S02]  /*3ac0*/  IMAD R18, R13, -0x2, R18 ;  /* 0xfffffffe0d127824 */ /* 0x000fe400078e0212 */
.L_x_1804:
        /* <DEDUP_REMOVED lines=52> */
.L_x_1801:
[----:B------:R-:W-:Y:S05]  /*3e10*/  BSYNC B1 ;  /* 0x0000000000017941 */ /* 0x000fea0003800000 */
.L_x_1800:
        /* <DEDUP_REMOVED lines=48> */
.L_x_1803:
[----:B------:R-:W-:Y:S05]  /*4120*/  BSYNC B1 ;  /* 0x0000000000017941 */ /* 0x000fea0003800000 */
.L_x_1802:
[----:B------:R-:W-:Y:S02]  /*4130*/  IADD3 R27, R27, 0x20, RZ ;  /* 0x000000201b1b7810 */ /* 0x000fe40007ffe0ff */
[----:B------:R-:W-:Y:S02]  /*4140*/  IADD3 R17, R17, 0x40, RZ ;  /* 0x0000004011117810 */ /* 0x000fe40007ffe0ff */
[----:B------:R-:W-:-:S13]  /*4150*/  ISETP.GE.AND P1, PT, R27, UR43, PT ;  /* 0x0000002b1b007c0c */ /* 0x000fda000bf26270 */
[----:B------:R-:W-:Y:S05]  /*4160*/  @!P1 BRA `(.L_x_1804) ;  /* 0xfffff96000009947 */ /* 0x000fea000383ffff */
.L_x_1795:
[----:B------:R-:W-:Y:S05]  /*4170*/  BSYNC B0 ;  /* 0x0000000000007941 */ /* 0x000fea0003800000 */
.L_x_1794:
        /* <DEDUP_REMOVED lines=66> */
.L_x_1807:
        /* <DEDUP_REMOVED lines=26> */
.L_x_1806:
[----:B0-----:R-:W-:Y:S05]  /*4740*/  BSYNC B0 ;  /* 0x0000000000007941 */ /* 0x001fea0003800000 */
.L_x_1805:
        /* <DEDUP_REMOVED lines=24> */
.L_x_1809:
[----:B------:R-:W-:Y:S05]  /*48d0*/  BSYNC B0 ;  /* 0x0000000000007941 */ /* 0x000fea0003800000 */
.L_x_1808:
        /* <DEDUP_REMOVED lines=21> */
.L_x_1811:
[----:B------:R-:W-:Y:S05]  /*4a30*/  BSYNC B0 ;  /* 0x0000000000007941 */ /* 0x000fea0003800000 */
.L_x_1810:
        /* <DEDUP_REMOVED lines=8> */
.L_x_1813:
[----:B------:R-:W-:Y:S05]  /*4ac0*/  BSYNC B0 ;  /* 0x0000000000007941 */ /* 0x000fea0003800000 */
.L_x_1812:
        /* <DEDUP_REMOVED lines=20> */
.L_x_1815:
[----:B------:R-:W-:Y:S05]  /*4c10*/  BSYNC B0 ;  /* 0x0000000000007941 */ /* 0x000fea0003800000 */
.L_x_1814:
        /* <DEDUP_REMOVED lines=8> */
.L_x_1817:
[----:B------:R-:W-:Y:S05]  /*4ca0*/  BSYNC B0 ;  /* 0x0000000000007941 */ /* 0x000fea0003800000 */
.L_x_1816:
        /* <DEDUP_REMOVED lines=21> */
.L_x_1819:
[----:B------:R-:W-:Y:S05]  /*4e00*/  BSYNC B0 ;  /* 0x0000000000007941 */ /* 0x000fea0003800000 */
.L_x_1818:
        /* <DEDUP_REMOVED lines=8> */
.L_x_1821:
[----:B------:R-:W-:Y:S05]  /*4e90*/  BSYNC B0 ;  /* 0x0000000000007941 */ /* 0x000fea0003800000 */
.L_x_1820:
        /* <DEDUP_REMOVED lines=20> */
.L_x_1823:
[----:B------:R-:W-:Y:S05]  /*4fe0*/  BSYNC B0 ;  /* 0x0000000000007941 */ /* 0x000fea0003800000 */
.L_x_1822:
        /* <DEDUP_REMOVED lines=16> */
.L_x_1824:
        /* <DEDUP_REMOVED lines=16> */
[----:B------:R0:W5:Y:S01]  /*51f0*/  F2I.S8.NTZ R6, R0 ;  /* 0x0000000000067305 */ /* 0x0001620000202100 */
[----:B--2---:R-:W-:Y:S02]  /*5200*/  PRMT R10, R4, 0x8880, RZ ;  /* 0x00008880040a7816 */ /* 0x004fe400000000ff */
[----:B------:R-:W-:Y:S02]  /*5210*/  PRMT R4, R9, 0x7710, RZ ;  /* 0x0000771009047816 */ /* 0x000fe400000000ff */
[----:B------:R-:W-:-:S03]  /*5220*/  PRMT R5, R10, 0x7710, RZ ;  /* 0x000077100a057816 */ /* 0x000fc600000000ff */
[----:B------:R-:W2:Y:S01]  /*5230*/  F2I.S8.NTZ R7, R7 ;  /* 0x0000000700077305 */ /* 0x000ea20000202100 */
[----:B----4-:R-:W-:Y:S02]  /*5240*/  PRMT R11, R3, 0x8880, RZ ;  /* 0x00008880030b7816 */ /* 0x010fe400000000ff */
[----:B------:R-:W-:Y:S02]  /*5250*/  LOP3.LUT R9, R5, 0xff, RZ, 0xc0, !PT ;  /* 0x000000ff05097812 */ /* 0x000fe400078ec0ff */
[----:B------:R-:W-:Y:S02]  /*5260*/  PRMT R3, R11, 0x7710, RZ ;  /* 0x000077100b037816 */ /* 0x000fe400000000ff */
[----:B------:R-:W-:Y:S01]  /*5270*/  LOP3.LUT R11, R4, 0xff, RZ, 0xc0, !PT ;  /* 0x000000ff040b7812 */ /* 0x000fe200078ec0ff */
[----:B------:R-:W4:Y:S01]  /*5280*/  F2I.S8.NTZ R2, R2 ;  /* 0x0000000200027305 */ /* 0x000f220000202100 */
[----:B0-----:R-:W-:Y:S02]  /*5290*/  LOP3.LUT R0, R3, 0xff, RZ, 0xc0, !PT ;  /* 0x000000ff03007812 */ /* 0x001fe400078ec0ff */
[----:B-----5:R-:W-:-:S02]  /*52a0*/  PRMT R3, R6, 0x8880, RZ ;  /* 0x0000888006037816 */ /* 0x020fc400000000ff */
        /* <DEDUP_REMOVED lines=10> */
[----:B----4-:R-:W-:Y:S02]  /*5350*/  PRMT R2, R2, 0x8880, RZ ;  /* 0x0000888002027816 */ /* 0x010fe400000000ff */
        /* <DEDUP_REMOVED lines=19> */
.L_x_1765:
[----:B0-----:R-:W-:Y:S01]  /*5490*/  IMAD.MOV.U32 R19, RZ, RZ, R3 ;  /* 0x000000ffff137224 */ /* 0x001fe200078e0003 */
[----:B------:R-:W-:Y:S01]  /*54a0*/  MOV R14, 0x54f0 ;  /* 0x000054f0000e7802 */ /* 0x000fe20000000f00 */
[----:B------:R-:W-:Y:S02]  /*54b0*/  IMAD.MOV.U32 R18, RZ, RZ, 0x8 ;  /* 0x00000008ff127424 */ /* 0x000fe400078e00ff */
[----:B------:R-:W-:Y:S02]  /*54c0*/  IMAD.MOV.U32 R17, RZ, RZ, 0x1f ;  /* 0x0000001fff117424 */ /* 0x000fe400078e00ff */
[----:B------:R-:W-:Y:S02]  /*54d0*/  IMAD.MOV.U32 R16, RZ, RZ, 0xffff ;  /* 0x0000ffffff107424 */ /* 0x000fe400078e00ff */
[----:B-1----:R-:W-:Y:S05]  /*54e0*/  CALL.REL.NOINC `($__internal_17_$__cuda_sm70_shflsync_bfly_p) ;  /* 0x000003a000007944 */ /* 0x002fea0003c00000 */
[----:B-1----:R-:W-:Y:S01]  /*54f0*/  IMAD.MOV.U32 R0, RZ, RZ, R17 ;  /* 0x000000ffff007224 */ /* 0x002fe200078e0011 */
[----:B0-----:R-:W-:Y:S05]  /*5500*/  BRA `(.L_x_1825) ;  /* 0xffffc32000007947 */ /* 0x001fea000383ffff */
.L_x_1766:
[----:B------:R-:W-:Y:S01]  /*5510*/  IMAD.MOV.U32 R18, RZ, RZ, 0x4 ;  /* 0x00000004ff127424 */ /* 0x000fe200078e00ff */
[----:B------:R-:W-:Y:S01]  /*5520*/  MOV R16, 0xffff ;  /* 0x0000ffff00107802 */ /* 0x000fe20000000f00 */
[----:B------:R-:W-:Y:S01]  /*5530*/  IMAD.MOV.U32 R17, RZ, RZ, 0x1f ;  /* 0x0000001fff117424 */ /* 0x000fe200078e00ff */
[----:B------:R-:W-:-:S02]  /*5540*/  MOV R14, 0x5560 ;  /* 0x00005560000e7802 */ /* 0x000fc40000000f00 */
[----:B-12---:R-:W-:Y:S05]  /*5550*/  CALL.REL.NOINC `($__internal_17_$__cuda_sm70_shflsync_bfly_p) ;  /* 0x0000033000007944 */ /* 0x006fea0003c00000 */
[----:B01----:R-:W-:Y:S01]  /*5560*/  FADD.FTZ R19, R19, R17 ;  /* 0x0000001113137221 */ /* 0x003fe20000010000 */
[----:B------:R-:W-:Y:S01]  /*5570*/  MOV R14, 0x55c0 ;  /* 0x000055c0000e7802 */ /* 0x000fe20000000f00 */
[----:B------:R-:W-:-:S02]  /*5580*/  IMAD.MOV.U32 R18, RZ, RZ, 0x2 ;  /* 0x00000002ff127424 */ /* 0x000fc400078e00ff */
[----:B------:R-:W-:Y:S02]  /*5590*/  IMAD.MOV.U32 R17, RZ, RZ, 0x1f ;  /* 0x0000001fff117424 */ /* 0x000fe400078e00ff */
[----:B------:R-:W-:Y:S02]  /*55a0*/  IMAD.MOV.U32 R16, RZ, RZ, 0xffff ;  /* 0x0000ffffff107424 */ /* 0x000fe400078e00ff */
[----:B------:R-:W-:Y:S05]  /*55b0*/  CALL.REL.NOINC `($__internal_17_$__cuda_sm70_shflsync_bfly_p) ;  /* 0x000002d000007944 */ /* 0x000fea0003c00000 */
[----:B-1----:R-:W-:Y:S01]  /*55c0*/  FADD.FTZ R3, R19, R17 ;  /* 0x0000001113037221 */ /* 0x002fe20000010000 */
[----:B------:R-:W-:Y:S01]  /*55d0*/  MOV R14, 0x5630 ;  /* 0x00005630000e7802 */ /* 0x000fe20000000f00 */
[----:B0-----:R-:W-:Y:S02]  /*55e0*/  IMAD.MOV.U32 R18, RZ, RZ, 0x1 ;  /* 0x00000001ff127424 */ /* 0x001fe400078e00ff */
[----:B------:R-:W-:Y:S02]  /*55f0*/  IMAD.MOV.U32 R17, RZ, RZ, 0x1f ;  /* 0x0000001fff117424 */ /* 0x000fe400078e00ff */
[----:B------:R-:W-:Y:S02]  /*5600*/  IMAD.MOV.U32 R16, RZ, RZ, 0xffff ;  /* 0x0000ffffff107424 */ /* 0x000fe400078e00ff */
[----:B------:R-:W-:-:S02]  /*5610*/  IMAD.MOV.U32 R19, RZ, RZ, R3 ;  /* 0x000000ffff137224 */ /* 0x000fc400078e0003 */
[----:B------:R-:W-:Y:S05]  /*5620*/  CALL.REL.NOINC `($__internal_17_$__cuda_sm70_shflsync_bfly_p) ;  /* 0x0000026000007944 */ /* 0x000fea0003c00000 */
[----:B-1----:R-:W-:Y:S01]  /*5630*/  IMAD.MOV.U32 R4, RZ, RZ, R17 ;  /* 0x000000ffff047224 */ /* 0x002fe200078e0011 */
[----:B0-----:R-:W-:Y:S05]  /*5640*/  BRA `(.L_x_1826) ;  /* 0xffffc26000007947 */ /* 0x001fea000383ffff */
.L_x_1771:
[----:B------:R-:W-:Y:S01]  /*5650*/  IMAD.MOV.U32 R18, RZ, RZ, 0x2 ;  /* 0x00000002ff127424 */ /* 0x000fe200078e00ff */
[----:B------:R-:W-:Y:S01]  /*5660*/  MOV R16, 0xffffffff ;  /* 0xffffffff00107802 */ /* 0x000fe20000000f00 */
[----:B------:R-:W-:Y:S01]  /*5670*/  IMAD.MOV.U32 R17, RZ, RZ, 0x1f ;  /* 0x0000001fff117424 */ /* 0x000fe200078e00ff */
[----:B------:R-:W-:-:S02]  /*5680*/  MOV R14, 0x56a0 ;  /* 0x000056a0000e7802 */ /* 0x000fc40000000f00 */
[----:B-1----:R-:W-:Y:S05]  /*5690*/  CALL.REL.NOINC `($__internal_17_$__cuda_sm70_shflsync_bfly_p) ;  /* 0x000001f000007944 */ /* 0x002fea0003c00000 */
[----:B-1----:R-:W-:Y:S01]  /*56a0*/  IMAD.MOV.U32 R14, RZ, RZ, R17 ;  /* 0x000000ffff0e7224 */ /* 0x002fe200078e0011 */
[----:B0-----:R-:W-:Y:S05]  /*56b0*/  BRA `(.L_x_1827) ;  /* 0xffffca3000007947 */ /* 0x001fea000383ffff */
.L_x_1772:
[----:B------:R-:W-:Y:S01]  /*56c0*/  IMAD.MOV.U32 R18, RZ, RZ, 0x1 ;  /* 0x00000001ff127424 */ /* 0x000fe200078e00ff */
[----:B------:R-:W-:Y:S01]  /*56d0*/  MOV R14, 0x5710 ;  /* 0x00005710000e7802 */ /* 0x000fe20000000f00 */
[----:B------:R-:W-:-:S02]  /*56e0*/  IMAD.MOV.U32 R17, RZ, RZ, 0x1f ;  /* 0x0000001fff117424 */ /* 0x000fc400078e00ff */
[----:B------:R-:W-:Y:S02]  /*56f0*/  IMAD.MOV.U32 R16, RZ, RZ, -0x1 ;  /* 0xffffffffff107424 */ /* 0x000fe400078e00ff */
[----:B-1----:R-:W-:Y:S05]  /*5700*/  CALL.REL.NOINC `($__internal_17_$__cuda_sm70_shflsync_bfly_p) ;  /* 0x0000018000007944 */ /* 0x002fea0003c00000 */
[----:B-1----:R-:W-:Y:S01]  /*5710*/  IMAD.MOV.U32 R14, RZ, RZ, R17 ;  /* 0x000000ffff0e7224 */ /* 0x002fe200078e0011 */
[----:B0-----:R-:W-:Y:S05]  /*5720*/  BRA `(.L_x_1828) ;  /* 0xffffc9f000007947 */ /* 0x001fea000383ffff */
.L_x_1776:
[----:B--2---:R-:W-:Y:S01]  /*5730*/  IMAD.MOV.U32 R19, RZ, RZ, R0 ;  /* 0x000000ffff137224 */ /* 0x004fe200078e0000 */
[----:B------:R-:W-:Y:S01]  /*5740*/  MOV R14, 0x5790 ;  /* 0x00005790000e7802 */ /* 0x000fe20000000f00 */
[----:B---3--:R-:W-:Y:S02]  /*5750*/  IMAD.MOV.U32 R18, RZ, RZ, 0x10 ;  /* 0x00000010ff127424 */ /* 0x008fe400078e00ff */
[----:B------:R-:W-:Y:S02]  /*5760*/  IMAD.MOV.U32 R17, RZ, RZ, 0x1f ;  /* 0x0000001fff117424 */ /* 0x000fe400078e00ff */
[----:B------:R-:W-:Y:S02]  /*5770*/  IMAD.MOV.U32 R16, RZ, RZ, -0x1 ;  /* 0xffffffffff107424 */ /* 0x000fe400078e00ff */
[----:B01----:R-:W-:Y:S05]  /*5780*/  CALL.REL.NOINC `($__internal_17_$__cuda_sm70_shflsync_bfly_p) ;  /* 0x0000010000007944 */ /* 0x003fea0003c00000 */
[----:B-1----:R-:W-:Y:S01]  /*5790*/  IMAD.MOV.U32 R3, RZ, RZ, R17 ;  /* 0x000000ffff037224 */ /* 0x002fe200078e0011 */
[----:B0-----:R-:W-:Y:S05]  /*57a0*/  BRA `(.L_x_1829) ;  /* 0xffffcba000007947 */ /* 0x001fea000383ffff */
.L_x_1777:
[----:B---3--:R-:W-:Y:S01]  /*57b0*/  HFMA2.MMA R18, -RZ, RZ, 0, 4.76837158203125e-07 ;  /* 0x00000008ff127435 */ /* 0x008fe200000001ff */
[----:B------:R-:W-:Y:S01]  /*57c0*/  IMAD.MOV.U32 R17, RZ, RZ, 0x1f ;  /* 0x0000001fff117424 */ /* 0x000fe200078e00ff */
[----:B------:R-:W-:Y:S01]  /*57d0*/  MOV R14, 0x5800 ;  /* 0x00005800000e7802 */ /* 0x000fe20000000f00 */
[----:B------:R-:W-:-:S03]  /*57e0*/  IMAD.MOV.U32 R16, RZ, RZ, -0x1 ;  /* 0xffffffffff107424 */ /* 0x000fc600078e00ff */
[----:B-1--4-:R-:W-:Y:S05]  /*57f0*/  CALL.REL.NOINC `($__internal_17_$__cuda_sm70_shflsync_bfly_p) ;  /* 0x0000009000007944 */ /* 0x012fea0003c00000 */
[----:B-1----:R-:W-:Y:S01]  /*5800*/  FMNMX.FTZ R0, R19, R17, !PT ;  /* 0x0000001113007209 */ /* 0x002fe20007810000 */
[----:B0-----:R-:W-:Y:S01]  /*5810*/  IMAD.MOV.U32 R18, RZ, RZ, 0x4 ;  /* 0x00000004ff127424 */ /* 0x001fe200078e00ff */
[----:B------:R-:W-:Y:S01]  /*5820*/  MOV R14, 0x5870 ;  /* 0x00005870000e7802 */ /* 0x000fe20000000f00 */
[----:B------:R-:W-:-:S02]  /*5830*/  IMAD.MOV.U32 R17, RZ, RZ, 0x1f ;  /* 0x0000001fff117424 */ /* 0x000fc400078e00ff */
[----:B------:R-:W-:Y:S02]  /*5840*/  IMAD.MOV.U32 R16, RZ, RZ, -0x1 ;  /* 0xffffffffff107424 */ /* 0x000fe400078e00ff */
[----:B------:R-:W-:Y:S02]  /*5850*/  IMAD.MOV.U32 R19, RZ, RZ, R0 ;  /* 0x000000ffff137224 */ /* 0x000fe400078e0000 */
[----:B------:R-:W-:Y:S05]  /*5860*/  CALL.REL.NOINC `($__internal_17_$__cuda_sm70_shflsync_bfly_p) ;  /* 0x0000002000007944 */ /* 0x000fea0003c00000 */
[----:B-1----:R-:W-:Y:S01]  /*5870*/  IMAD.MOV.U32 R3, RZ, RZ, R17 ;  /* 0x000000ffff037224 */ /* 0x002fe200078e0011 */
[----:B0-----:R-:W-:Y:S05]  /*5880*/  BRA `(.L_x_1830) ;  /* 0xffffcb1000007947 */ /* 0x001fea000383ffff */
        .weak           $__internal_17_$__cuda_sm70_shflsync_bfly_p
        .type           $__internal_17_$__cuda_sm70_shflsync_bfly_p,@function
        .size           $__internal_17_$__cuda_sm70_shflsync_bfly_p,(.L_x_2225 - $__internal_17_$__cuda_sm70_shflsync_bfly_p)
$__internal_17_$__cuda_sm70_shflsync_bfly_p:
[----:B------:R-:W-:Y:S01]  /*5890*/  IMAD.MOV.U32 R15, RZ, RZ, 0x0 ;  /* 0x00000000ff0f7424 */ /* 0x000fe200078e00ff */
[----:B------:R-:W-:Y:S04]  /*58a0*/  WARPSYNC R16 ;  /* 0x0000001000007348 */ /* 0x000fe80003800000 */
[----:B------:R0:W1:Y:S01]  /*58b0*/  SHFL.BFLY PT, R17, R19, R18, R17 ;  /* 0x0c00001213117389 */ /* 0x00006200000e0011 */
[----:B------:R-:W-:Y:S05]  /*58c0*/  RET.REL.NODEC R14 `(_ZN4mmha33masked_multihead_attention_kernelItLi32ELi32ELi4ELi4ELi64ELb0ELb0EEEv26Multihead_attention_paramsIT_XT5_EE) ;  /* 0xffffa7300e007950 */ /* 0x000fea0003c3ffff */
.L_x_1831:
        /* <DEDUP_REMOVED lines=11> */
.L_x_2225:


//--------------------- .text._ZN4mmha33masked_multihead_attention_kernelIfLi32ELi32ELi1ELi8ELi256ELb0ELb1EEEv26Multihead_attention_paramsIT_XT5_EE --------------------------
	.section	.text._ZN4mmha33masked_multihead_attention_kernelIfLi32ELi32ELi1ELi8ELi256ELb0ELb1EEEv26Multihead_attention_paramsIT_XT5_EE,"ax",@progbits
	.sectioninfo	@"SHI_REGISTERS=94"
	.align	128
        .global         _ZN4mmha33masked_multihead_attention_kernelIfLi32ELi32ELi1ELi8ELi256ELb0ELb1EEEv26Multihead_attention_paramsIT_XT5_EE
        .type           _ZN4mmha33masked_multihead_attention_kernelIfLi32ELi32ELi1ELi8ELi256ELb0ELb1EEEv26Multihead_attention_paramsIT_XT5_EE,@function
        .size           _ZN4mmha33masked_multihead_attention_kernelIfLi32ELi32ELi1ELi8ELi256ELb0ELb1EEEv26Multihead_attention_paramsIT_XT5_EE,(.L_x_2226 - _ZN4mmha33masked_multihead_attention_kernelIfLi32ELi32ELi1ELi8ELi256ELb0ELb1EEEv26Multihead_attention_paramsIT_XT5_EE)
        .other          _ZN4mmha33masked_multihead_attention_kernelIfLi32ELi32ELi1ELi8ELi256ELb0ELb1EEEv26Multihead_attention_paramsIT_XT5_EE,@"STO_CUDA_ENTRY STV_DEFAULT"
_ZN4mmha33masked_multihead_attention_kernelIfLi32ELi32ELi1ELi8ELi256ELb0ELb1EEEv26Multihead_attention_paramsIT_XT5_EE:
.text._ZN4mmha33masked_multihead_attention_kernelIfLi32ELi32ELi1ELi8ELi256ELb0ELb1EEEv26Multihead_attention_paramsIT_XT5_EE:
        /* <DEDUP_REMOVED lines=14> */
.L_x_1832:
        /* <DEDUP_REMOVED lines=61> */
[----:B------:R-:W-:Y:S02]  /*04b0*/  ULDC UR19, c[0x0][0x1d8] ;  /* 0x0000760000137ab9 */ /* 0x000fe40000000800 */
[----:B------:R-:W-:Y:S02]  /*04c0*/  UMOV UR22, 0x1 ;  /* 0x0000000100167882 */ /* 0x000fe40000000000 */
[----:B------:R-:W-:Y:S02]  /*04d0*/  ULDC UR12, c[0x0][0x1c8] ;  /* 0x00007200000c7ab9 */ /* 0x000fe40000000800 */
[----:B------:R-:W-:Y:S01]  /*04e0*/  UIMAD UR20, UR6, UR13, URZ ;  /* 0x0000000d061472a4 */ /* 0x000fe2000f8e023f */
[----:B------:R-:W-:Y:S03]  /*04f0*/  BSSY B0, `(.L_x_1833) ;  /* 0x0000030000007945 */ /* 0x000fe60003800000 */
[----:B------:R-:W-:Y:S01]  /*0500*/  USHF.R.S32.HI UR21, URZ, 0x1f, UR20 ;  /* 0x0000001f3f157899 */ /* 0x000fe20008011414 */
[----:B0-----:R-:W-:Y:S01]  /*0510*/  ISETP.GT.AND P4, PT, R0, 0x1f, PT ;  /* 0x0000001f0000780c */ /* 0x001fe20003f84270 */
[----:B-1----:R-:W-:-:S02]  /*0520*/  UIMAD UR10, UR6, UR19, UR18 ;  /* 0x00000013060a72a4 */ /* 0x002fc4000f8e0212 */
[----:B------:R-:W-:Y:S02]  /*0530*/  USHF.L.U32 UR5, UR18, 0x5, URZ ;  /* 0x0000000512057899 */ /* 0x000fe4000800063f */
[----:B------:R-:W-:Y:S02]  /*0540*/  USHF.L.U32 UR10, UR10, 0x5, URZ ;  /* 0x000000050a0a7899 */ /* 0x000fe4000800063f */
[----:B------:R-:W-:Y:S02]  /*0550*/  UIMAD UR19, UR7, UR19, URZ ;  /* 0x00000013071372a4 */ /* 0x000fe4000f8e023f */
        /* <DEDUP_REMOVED lines=9> */
[----:B------:R-:W-:-:S12]  /*05f0*/  UMOV UR4, URZ ;  /* 0x0000003f00047c82 */ /* 0x000fd80008000000 */
        /* <DEDUP_REMOVED lines=9> */
[----:B------:R-:W-:Y:S01]  /*0690*/  USEL UR13, URZ, UR13, !UP1 ;  /* 0x0000000d3f0d7287 */ /* 0x000fe2000c800000 */
[----:B--2---:R0:W1:Y:S01]  /*06a0*/  @P2 R2UR UR4, R3 ;  /* 0x00000000030423c2 */ /* 0x00406200000e0000 */
[----:B------:R-:W-:Y:S02]  /*06b0*/  ISETP.LE.AND P2, PT, RZ, UR11, PT ;  /* 0x0000000bff007c0c */ /* 0x000fe4000bf43270 */
[----:B0-----:R-:W-:-:S11]  /*06c0*/  IADD3 R3, R0, UR12, RZ ;  /* 0x0000000c00037c10 */ /* 0x001fd6000fffe0ff */
[----:B------:R-:W-:Y:S01]  /*06d0*/  @!P2 IMAD.MOV R2, RZ, RZ, -R2 ;  /* 0x000000ffff02a224 */ /* 0x000fe200078e0a02 */
[----:B------:R-:W-:Y:S01]  /*06e0*/  @!P0 LOP3.LUT R2, RZ, c[0x0][0x1d4], RZ, 0x33, !PT ;  /* 0x00007500ff028a12 */ /* 0x000fe200078e33ff */
[----:B------:R-:W-:Y:S05]  /*06f0*/  @P4 BRA `(.L_x_1834) ;  /* 0x000000e000004947 */ /* 0x000fea0003800000 */
[----:B------:R-:W-:-:S05]  /*0700*/  IMAD.MOV.U32 R4, RZ, RZ, c[0x0][0x258] ;  /* 0x00009600ff047624 */ /* 0x000fca00078e00ff */
[----:B------:R-:W-:-:S13]  /*0710*/  ISETP.NE.AND P0, PT, R4, 0x2, PT ;  /* 0x000000020400780c */ /* 0x000fda0003f05270 */
[----:B------:R-:W-:-:S04]  /*0720*/  @!P0 IADD3 R8, P1, R3, c[0x0][0x168], RZ ;  /* 0x00005a0003088a10 */ /* 0x000fc80007f3e0ff */
[----:B------:R-:W-:-:S05]  /*0730*/  @!P0 LEA.HI.X.SX32 R9, R3, c[0x0][0x16c], 0x1, P1 ;  /* 0x00005b0003098a11 */ /* 0x000fca00008f0eff */
[----:B------:R-:W2:Y:S01]  /*0740*/  @!P0 LDG.E.S8 R8, [R8.64] ;  /* 0x0000001008088981 */ /* 0x000ea2000c1e1300 */
[----:B------:R-:W-:Y:S02]  /*0750*/  @P0 IMAD.MOV.U32 R6, RZ, RZ, 0x4 ;  /* 0x00000004ff060424 */ /* 0x000fe400078e00ff */
[----:B------:R-:W-:Y:S02]  /*0760*/  @!P0 IMAD.MOV.U32 R5, RZ, RZ, c[0x0][0x24c] ;  /* 0x00009300ff058624 */ /* 0x000fe400078e00ff */
[----:B------:R-:W-:Y:S02]  /*0770*/  @!P0 IMAD.MOV.U32 R4, RZ, RZ, c[0x0][0x248] ;  /* 0x00009200ff048624 */ /* 0x000fe400078e00ff */
[----:B------:R-:W-:-:S03]  /*0780*/  @P0 IMAD.WIDE R6, R3, R6, c[0x0][0x168] ;  /* 0x00005a0003060625 */ /* 0x000fc600078e0206 */
[----:B------:R-:W3:Y:S04]  /*0790*/  @!P0 LDG.E R5, [R4.64] ;  /* 0x0000001004058981 */ /* 0x000ee8000c1e1900 */
[----:B------:R0:W5:Y:S01]  /*07a0*/  @P0 LDG.E R13, [R6.64] ;  /* 0x00000010060d0981 */ /* 0x000162000c1e1900 */
[----:B--2---:R-:W3:Y:S02]  /*07b0*/  @!P0 I2F.S16 R10, R8 ;  /* 0x00000008000a8306 */ /* 0x004ee40000101400 */
[----:B---3--:R-:W-:Y:S01]  /*07c0*/  @!P0 FMUL.FTZ R13, R10, R5 ;  /* 0x000000050a0d8220 */ /* 0x008fe20000410000 */
[----:B------:R-:W-:Y:S05]  /*07d0*/  BRA `(.L_x_1835) ;  /* 0x0000001000007947 */ /* 0x000fea0003800000 */
.L_x_1834:
[----:B------:R-:W-:Y:S02]  /*07e0*/  IMAD.MOV.U32 R13, RZ, RZ, RZ ;  /* 0x000000ffff0d7224 */ /* 0x000fe400078e00ff */
.L_x_1835:
[----:B0-----:R-:W-:Y:S05]  /*07f0*/  BSYNC B0 ;  /* 0x0000000000007941 */ /* 0x001fea0003800000 */
.L_x_1833:
[----:B------:R-:W-:Y:S01]  /*0800*/  MOV R4, c[0x0][0x258] ;  /* 0x0000960000047a02 */ /* 0x000fe20000000f00 */
[----:B------:R-:W-:Y:S01]  /*0810*/  ULDC.64 UR8, c[0x2][0x0] ;  /* 0x0080000000087ab9 */ /* 0x000fe20000000a00 */
[----:B------:R-:W-:Y:S01]  /*0820*/  BSSY B0, `(.L_x_1836) ;  /* 0x0000015000007945 */ /* 0x000fe20003800000 */
[----:B------:R-:W-:Y:S01]  /*0830*/  ULDC.64 UR14, c[0x0][0x248] ;  /* 0x00009200000e7ab9 */ /* 0x000fe20000000a00 */
[----:B------:R-:W-:Y:S01]  /*0840*/  ISETP.NE.AND P0, PT, R4, 0x2, PT ;  /* 0x000000020400780c */ /* 0x000fe20003f05270 */
[----:B------:R-:W-:-:S02]  /*0850*/  UIMAD.WIDE.U32 UR8, UR22, UR14, UR8 ;  /* 0x0000000e160872a5 */ /* 0x000fc4000f8e0008 */
[----:B------:R-:W-:-:S04]  /*0860*/  UIMAD UR5, UR22, UR15, URZ ;  /* 0x0000000f160572a4 */ /* 0x000fc8000f8e023f */
[----:B------:R-:W-:-:S06]  /*0870*/  UIADD3 UR9, UR9, UR5, URZ ;  /* 0x0000000509097290 */ /* 0x000fcc000fffe03f */
[----:B------:R-:W-:Y:S05]  /*0880*/  @!P0 BRA `(.L_x_1837) ;  /* 0x0000006000008947 */ /* 0x000fea0003800000 */
[----:B------:R-:W-:Y:S01]  /*0890*/  IMAD.MOV.U32 R14, RZ, RZ, RZ ;  /* 0x000000ffff0e7224 */ /* 0x000fe200078e00ff */
[----:B------:R-:W-:Y:S05]  /*08a0*/  @P4 BRA `(.L_x_1838) ;  /* 0x000000c000004947 */ /* 0x000fea0003800000 */
[----:B------:R-:W-:-:S04]  /*08b0*/  IMAD.MOV.U32 R4, RZ, RZ, 0x4 ;  /* 0x00000004ff047424 */ /* 0x000fc800078e00ff */
[----:B------:R-:W-:-:S05]  /*08c0*/  IMAD.WIDE R4, R3, R4, c[0x0][0x178] ;  /* 0x00005e0003047625 */ /* 0x000fca00078e0204 */
[----:B------:R0:W5:Y:S01]  /*08d0*/  LDG.E R14, [R4.64] ;  /* 0x00000010040e7981 */ /* 0x000162000c1e1900 */
[----:B------:R-:W-:Y:S05]  /*08e0*/  BRA `(.L_x_1838) ;  /* 0x0000008000007947 */ /* 0x000fea0003800000 */
.L_x_1837:
[----:B------:R-:W-:-:S04]  /*08f0*/  IADD3 R4, P0, R3, c[0x0][0x178], RZ ;  /* 0x00005e0003047a10 */ /* 0x000fc80007f1e0ff */
[----:B------:R-:W-:-:S05]  /*0900*/  LEA.HI.X.SX32 R5, R3, c[0x0][0x17c], 0x1, P0 ;  /* 0x00005f0003057a11 */ /* 0x000fca00000f0eff */
[----:B------:R-:W2:Y:S01]  /*0910*/  LDG.E.S8 R4, [R4.64] ;  /* 0x0000001004047981 */ /* 0x000ea2000c1e1300 */
[----:B------:R-:W-:Y:S02]  /*0920*/  IMAD.U32 R6, RZ, RZ, UR8 ;  /* 0x00000008ff067e24 */ /* 0x000fe4000f8e00ff */
[----:B------:R-:W-:-:S05]  /*0930*/  IMAD.U32 R7, RZ, RZ, UR9 ;  /* 0x00000009ff077e24 */ /* 0x000fca000f8e00ff */
[----:B------:R-:W3:Y:S01]  /*0940*/  LDG.E R6, [R6.64] ;  /* 0x0000001006067981 */ /* 0x000ee2000c1e1900 */
[----:B--2---:R-:W3:Y:S02]  /*0950*/  I2F.S16 R3, R4 ;  /* 0x0000000400037306 */ /* 0x004ee40000101400 */
[----:B---3--:R-:W-:-:S06]  /*0960*/  FMUL.FTZ R14, R3, R6 ;  /* 0x00000006030e7220 */ /* 0x008fcc0000410000 */
.L_x_1838:
[----:B------:R-:W-:Y:S05]  /*0970*/  BSYNC B0 ;  /* 0x0000000000007941 */ /* 0x000fea0003800000 */
.L_x_1836:
[----:B------:R-:W-:Y:S01]  /*0980*/  ULDC.64 UR14, c[0x0][0x1f8] ;  /* 0x00007e00000e7ab9 */ /* 0x000fe20000000a00 */
[----:B------:R-:W-:Y:S01]  /*0990*/  ISETP.GE.AND P0, PT, R0, 0x20, PT ;  /* 0x000000200000780c */ /* 0x000fe20003f06270 */
[----:B------:R-:W-:Y:S01]  /*09a0*/  UISETP.NE.U32.AND UP0, UPT, URZ, UR14, UPT ;  /* 0x0000000e3f00728c */ /* 0x000fe2000bf05070 */
[----:B------:R-:W-:Y:S01]  /*09b0*/  ISETP.EQ.U32.AND P1, PT, RZ, c[0x0][0x240], PT ;  /* 0x00009000ff007a0c */ /* 0x000fe20003f22070 */
[----:B------:R-:W-:Y:S01]  /*09c0*/  ULDC UR5, c[0x0][0x1d8] ;  /* 0x0000760000057ab9 */ /* 0x000fe20000000800 */
[----:B------:R-:W-:Y:S01]  /*09d0*/  ISETP.EQ.U32.AND P3, PT, RZ, c[0x0][0x180], PT ;  /* 0x00006000ff007a0c */ /* 0x000fe20003f62070 */
[----:B------:R-:W-:Y:S01]  /*09e0*/  UISETP.NE.AND.EX UP0, UPT, URZ, UR15, UPT, UP0 ;  /* 0x0000000f3f00728c */ /* 0x000fe2000bf05300 */
[----:B------:R-:W-:-:S02]  /*09f0*/  ISETP.EQ.OR.EX P1, PT, RZ, c[0x0][0x244], P0, P1 ;  /* 0x00009100ff007a0c */ /* 0x000fc40000722710 */
[----:B------:R-:W-:Y:S01]  /*0a00*/  ULDC.64 UR14, c[0x0][0x1f8] ;  /* 0x00007e00000e7ab9 */ /* 0x000fe20000000a00 */
[----:B------:R-:W-:Y:S02]  /*0a10*/  ISETP.EQ.U32.AND P2, PT, RZ, c[0x0][0x170], PT ;  /* 0x00005c00ff007a0c */ /* 0x000fe40003f42070 */
[----:B------:R-:W-:Y:S02]  /*0a20*/  PLOP3.LUT P5, PT, PT, PT, UP0, 0x80, 0x0 ;  /* 0x000000000000781c */ /* 0x000fe40003faf008 */
[----:B------:R-:W-:Y:S02]  /*0a30*/  ISETP.EQ.OR.EX P3, PT, RZ, c[0x0][0x184], P4, P3 ;  /* 0x00006100ff007a0c */ /* 0x000fe40002762730 */
[----:B------:R-:W-:Y:S01]  /*0a40*/  ISETP.EQ.OR.EX P2, PT, RZ, c[0x0][0x174], P4, P2 ;  /* 0x00005d00ff007a0c */ /* 0x000fe20002742720 */
[----:B------:R-:W-:Y:S02]  /*0a50*/  @UP0 UMOV UR7, 0x4 ;  /* 0x0000000400070882 */ /* 0x000fe40000000000 */
[----:B------:R-:W-:-:S02]  /*0a60*/  @UP0 UIMAD.WIDE UR6, UR6, UR7, UR14 ;  /* 0x00000007060602a5 */ /* 0x000fc4000f8e020e */
[----:B------:R-:W-:Y:S01]  /*0a70*/  VOTEU.ALL UP0, P1 ;  /* 0x00000000003f7886 */ /* 0x000fe20000800000 */
[----:B------:R-:W-:Y:S02]  /*0a80*/  IMAD.MOV.U32 R3, RZ, RZ, RZ ;  /* 0x000000ffff037224 */ /* 0x000fe400078e00ff */
[----:B------:R-:W-:Y:S02]  /*0a90*/  @!P1 IMAD.MOV.U32 R9, RZ, RZ, 0x4 ;  /* 0x00000004ff099424 */ /* 0x000fe400078e00ff */
[----:B-1----:R-:W-:Y:S01]  /*0aa0*/  @!UP0 UIMAD UR5, UR4, UR5, UR18 ;  /* 0x00000005040582a4 */ /* 0x002fe2000f8e0212 */
[----:B------:R-:W-:Y:S02]  /*0ab0*/  @!P3 IMAD.MOV.U32 R7, RZ, RZ, 0x4 ;  /* 0x00000004ff07b424 */ /* 0x000fe400078e00ff */
[----:B------:R-:W-:Y:S02]  /*0ac0*/  IMAD.U32 R10, RZ, RZ, UR6 ;  /* 0x00000006ff0a7e24 */ /* 0x000fe4000f8e00ff */
[----:B0-----:R-:W-:-:S02]  /*0ad0*/  @!P2 IMAD.MOV.U32 R5, RZ, RZ, 0x4 ;  /* 0x00000004ff05a424 */ /* 0x001fc400078e00ff */
[----:B------:R-:W-:Y:S02]  /*0ae0*/  IMAD.U32 R15, RZ, RZ, UR5 ;  /* 0x00000005ff0f7e24 */ /* 0x000fe4000f8e00ff */
[----:B------:R-:W-:-:S04]  /*0af0*/  @!P3 IMAD.WIDE R6, R12, R7, c[0x0][0x180] ;  /* 0x000060000c06b625 */ /* 0x000fc800078e0207 */
[----:B------:R-:W-:Y:S01]  /*0b00*/  @!P1 IMAD R8, R15, 0x20, R0 ;  /* 0x000000200f089824 */ /* 0x000fe200078e0200 */
[----:B------:R-:W2:Y:S01]  /*0b10*/  @!P3 LDG.E R3, [R6.64] ;  /* 0x000000100603b981 */ /* 0x000ea2000c1e1900 */
[----:B------:R-:W-:Y:S02]  /*0b20*/  IMAD.U32 R11, RZ, RZ, UR7 ;  /* 0x00000007ff0b7e24 */ /* 0x000fe4000f8e00ff */
[----:B------:R-:W-:Y:S02]  /*0b30*/  IMAD.MOV.U32 R16, RZ, RZ, RZ ;  /* 0x000000ffff107224 */ /* 0x000fe400078e00ff */
[----:B------:R-:W-:Y:S01]  /*0b40*/  @!P1 IMAD.WIDE R8, R8, R9, c[0x0][0x230] ;  /* 0x00008c0008089625 */ /* 0x000fe200078e0209 */
[----:B------:R-:W3:Y:S03]  /*0b50*/  @P5 LDG.E R10, [R10.64] ;  /* 0x000000100a0a5981 */ /* 0x000ee6000c1e1900 */
[----:B------:R-:W-:-:S02]  /*0b60*/  @!P2 IMAD.WIDE R4, R12, R5, c[0x0][0x170] ;  /* 0x00005c000c04a625 */ /* 0x000fc400078e0205 */
[----:B------:R-:W4:Y:S04]  /*0b70*/  @!P1 LDG.E R8, [R8.64] ;  /* 0x0000001008089981 */ /* 0x000f28000c1e1900 */
[----:B------:R-:W4:Y:S01]  /*0b80*/  @!P2 LDG.E R16, [R4.64] ;  /* 0x000000100410a981 */ /* 0x000f22000c1e1900 */
[----:B------:R-:W-:Y:S02]  /*0b90*/  ULDC.U8 UR6, c[0x0][0x1e4] ;  /* 0x0000790000067ab9 */ /* 0x000fe40000000000 */
[----:B------:R-:W-:-:S03]  /*0ba0*/  UISETP.NE.AND UP1, UPT, UR6, URZ, UPT ;  /* 0x0000003f0600728c */ /* 0x000fc6000bf25270 */
[----:B------:R-:W-:Y:S02]  /*0bb0*/  ULDC UR6, c[0x0][0x1e0] ;  /* 0x0000780000067ab9 */ /* 0x000fe40000000800 */
[----:B------:R-:W-:Y:S02]  /*0bc0*/  UISETP.LT.AND UP0, UPT, URZ, UR6, !UP1 ;  /* 0x000000063f00728c */ /* 0x000fe4000cf01270 */
[----:B------:R-:W-:-:S04]  /*0bd0*/  UISETP.GT.OR UP1, UPT, UR22, UR6, !UP1 ;  /* 0x000000061600728c */ /* 0x000fc8000cf24670 */
[----:B------:R-:W-:-:S06]  /*0be0*/  UPLOP3.LUT UP0, UPT, UP0, UPT, UP1, 0xea, 0x0 ;  /* 0x000000000000789c */ /* 0x000fcc000070fd12 */
[----:B------:R-:W-:Y:S01]  /*0bf0*/  PLOP3.LUT P2, PT, PT, PT, UP0, 0x80, 0x0 ;  /* 0x000000000000781c */ /* 0x000fe20003f4f008 */
[----:B------:R-:W-:Y:S01]  /*0c00*/  UMOV UR5, URZ ;  /* 0x0000003f00057c82 */ /* 0x000fe20008000000 */
[----:B--2--5:R-:W-:-:S03]  /*0c10*/  FADD.FTZ R3, R3, R14 ;  /* 0x0000000e03037221 */ /* 0x024fc60000010000 */
[----:B---3--:R0:W1:Y:S01]  /*0c20*/  @P5 R2UR UR5, R10 ;  /* 0x000000000a0553c2 */ /* 0x00806200000e0000 */
[----:B----4-:R-:W-:Y:S02]  /*0c30*/  @!P1 FMUL.FTZ R3, R3, R8 ;  /* 0x0000000803039220 */ /* 0x010fe40000410000 */
[----:B------:R-:W-:-:S05]  /*0c40*/  FADD.FTZ R13, R16, R13 ;  /* 0x0000000d100d7221 */ /* 0x000fca0000010000 */
[----:B------:R-:W-:Y:S05]  /*0c50*/  @P2 BRA `(.L_x_1839) ;  /* 0x0000029000002947 */ /* 0x000fea0003800000 */
[----:B0-----:R-:W-:Y:S01]  /*0c60*/  IMAD.MOV.U32 R8, RZ, RZ, c[0x0][0x1e0] ;  /* 0x00007800ff087624 */ /* 0x001fe200078e00ff */
[----:B------:R-:W-:Y:S02]  /*0c70*/  IABS R12, R0 ;  /* 0x00000000000c7213 */ /* 0x000fe40000000000 */
[----:B------:R-:W-:Y:S02]  /*0c80*/  ISETP.LT.AND P0, PT, R0, c[0x0][0x1e0], !P0 ;  /* 0x0000780000007a0c */ /* 0x000fe40004701270 */
[----:B------:R-:W-:-:S04]  /*0c90*/  LEA.HI R4, R8, c[0x0][0x1e0], RZ, 0x1 ;  /* 0x0000780008047a11 */ /* 0x000fc800078f08ff */
        /* <DEDUP_REMOVED lines=8> */
[----:B0-----:R-:W-:Y:S01]  /*0d20*/  HFMA2.MMA R4, -RZ, RZ, 0, 0 ;  /* 0x00000000ff047435 */ /* 0x001fe200000001ff */
[----:B--2---:R-:W-:-:S04]  /*0d30*/  IMAD.MOV R10, RZ, RZ, -R5 ;  /* 0x000000ffff0a7224 */ /* 0x004fc800078e0a05 */
        /* <DEDUP_REMOVED lines=20> */
[----:B------:R0:W-:Y:S04]  /*0e80*/  @P0 STS [R4], R13 ;  /* 0x0000000d04000388 */ /* 0x0001e80000000800 */
[----:B------:R0:W-:Y:S04]  /*0e90*/  @P0 STS [R8], R3 ;  /* 0x0000000308000388 */ /* 0x0001e80000000800 */
[----:B------:R-:W-:Y:S06]  /*0ea0*/  BAR.SYNC.DEFER_BLOCKING 0x0 ;  /* 0x0000000000007b1d */ /* 0x000fec0000010000 */
[----:B------:R-:W-:Y:S06]  /*0eb0*/  BAR.SYNC.DEFER_BLOCKING 0x0 ;  /* 0x0000000000007b1d */ /* 0x000fec0000010000 */
[----:B------:R0:W2:Y:S04]  /*0ec0*/  @P0 LDS R13, [R4] ;  /* 0x00000000040d0984 */ /* 0x0000a80000000800 */
[----:B------:R0:W3:Y:S04]  /*0ed0*/  @P0 LDS R3, [R8] ;  /* 0x0000000008030984 */ /* 0x0000e80000000800 */
[----:B------:R-:W-:Y:S06]  /*0ee0*/  BAR.SYNC.DEFER_BLOCKING 0x0 ;  /* 0x0000000000007b1d */ /* 0x000fec0000010000 */
.L_x_1839:
[----:B0-----:R-:W-:Y:S01]  /*0ef0*/  BSSY B0, `(.L_x_1840) ;  /* 0x000001b000007945 */ /* 0x001fe20003800000 */
[----:B------:R-:W-:Y:S01]  /*0f00*/  IMAD.MOV.U32 R5, RZ, RZ, RZ ;  /* 0x000000ffff057224 */ /* 0x000fe200078e00ff */
[----:B------:R-:W-:Y:S05]  /*0f10*/  @P4 BRA `(.L_x_1841) ;  /* 0x0000018000004947 */ /* 0x000fea0003800000 */
[----:B------:R-:W-:Y:S01]  /*0f20*/  SHF.R.S32.HI R5, RZ, 0x1f, R0 ;  /* 0x0000001fff057819 */ /* 0x000fe20000011400 */
[----:B--2---:R0:W-:Y:S01]  /*0f30*/  STS [R0.X4+0x40], R13 ;  /* 0x0000400d00007388 */ /* 0x0041e20000004800 */
[----:B---3--:R-:W-:-:S02]  /*0f40*/  FMUL.FTZ R6, R3, R13 ;  /* 0x0000000d03067220 */ /* 0x008fc40000410000 */
[----:B------:R-:W-:-:S04]  /*0f50*/  LEA.HI R5, R5, R0, RZ, 0x2 ;  /* 0x0000000005057211 */ /* 0x000fc800078f10ff */
[----:B------:R-:W-:-:S05]  /*0f60*/  LOP3.LUT R5, R5, 0xfffffffc, RZ, 0xc0, !PT ;  /* 0xfffffffc05057812 */ /* 0x000fca00078ec0ff */
[----:B------:R-:W-:Y:S01]  /*0f70*/  IMAD.IADD R7, R0, 0x1, -R5 ;  /* 0x0000000100077824 */ /* 0x000fe200078e0a05 */
[----:B------:R-:W-:-:S03]  /*0f80*/  IADD3 R5, R5, UR10, RZ ;  /* 0x0000000a05057c10 */ /* 0x000fc6000fffe0ff */
[----:B------:R-:W-:Y:S02]  /*0f90*/  IMAD R4, R2, 0x4, R7 ;  /* 0x0000000402047824 */ /* 0x000fe400078e0207 */
[----:B------:R-:W-:Y:S02]  /*0fa0*/  IMAD.MOV.U32 R7, RZ, RZ, 0x4 ;  /* 0x00000004ff077424 */ /* 0x000fe400078e00ff */
[----:B------:R-:W-:-:S04]  /*0fb0*/  IMAD R4, R5, c[0x0][0x1d4], R4 ;  /* 0x0000750005047a24 */ /* 0x000fc800078e0204 */
[----:B------:R-:W-:-:S05]  /*0fc0*/  IMAD.WIDE R4, R4, R7, c[0x0][0x198] ;  /* 0x0000660004047625 */ /* 0x000fca00078e0207 */
[----:B------:R0:W-:Y:S01]  /*0fd0*/  STG.E [R4.64], R3 ;  /* 0x0000000304007986 */ /* 0x0001e2000c101910 */
[----:B------:R-:W-:Y:S05]  /*0fe0*/  BRA.DIV ~URZ, `(.L_x_1842) ;  /* 0x00003a327f007947 */ /* 0x000fea000b800000 */
[----:B0-----:R0:W2:Y:S02]  /*0ff0*/  SHFL.BFLY PT, R3, R6, 0x10, 0x1f ;  /* 0x0e001f0006037f89 */ /* 0x0010a400000e0000 */
.L_x_1885:
[----:B0-2---:R-:W-:Y:S01]  /*1000*/  FADD.FTZ R6, R6, R3 ;  /* 0x0000000306067221 */ /* 0x005fe20000010000 */
[----:B------:R-:W-:Y:S05]  /*1010*/  BRA.DIV ~URZ, `(.L_x_1843) ;  /* 0x00003a627f007947 */ /* 0x000fea000b800000 */
[----:B------:R-:W0:Y:S02]  /*1020*/  SHFL.BFLY PT, R3, R6, 0x8, 0x1f ;  /* 0x0d001f0006037f89 */ /* 0x000e2400000e0000 */
[----:B0-----:R-:W-:-:S05]  /*1030*/  FADD.FTZ R3, R6, R3 ;  /* 0x0000000306037221 */ /* 0x001fca0000010000 */
[----:B------:R-:W0:Y:S02]  /*1040*/  SHFL.BFLY PT, R4, R3, 0x4, 0x1f ;  /* 0x0c801f0003047f89 */ /* 0x000e2400000e0000 */
[----:B0-----:R-:W-:-:S05]  /*1050*/  FADD.FTZ R4, R3, R4 ;  /* 0x0000000403047221 */ /* 0x001fca0000010000 */
[----:B------:R-:W0:Y:S02]  /*1060*/  SHFL.BFLY PT, R5, R4, 0x2, 0x1f ;  /* 0x0c401f0004057f89 */ /* 0x000e2400000e0000 */
[----:B0-----:R-:W-:-:S05]  /*1070*/  FADD.FTZ R6, R4, R5 ;  /* 0x0000000504067221 */ /* 0x001fca0000010000 */
[----:B------:R0:W2:Y:S02]  /*1080*/  SHFL.BFLY PT, R5, R6, 0x1, 0x1f ;  /* 0x0c201f0006057f89 */ /* 0x0000a400000e0000 */
.L_x_1886:
[----:B--2---:R-:W-:Y:S02]  /*1090*/  FADD.FTZ R5, R5, R6 ;  /* 0x0000000605057221 */ /* 0x004fe40000010000 */
.L_x_1841:
[----:B------:R-:W-:Y:S05]  /*10a0*/  BSYNC B0 ;  /* 0x0000000000007941 */ /* 0x000fea0003800000 */
.L_x_1840:
[----:B------:R-:W-:Y:S01]  /*10b0*/  ISETP.NE.AND P0, PT, R0, RZ, PT ;  /* 0x000000ff0000720c */ /* 0x000fe20003f05270 */
[----:B------:R-:W-:-:S05]  /*10c0*/  IMAD.U32 R8, RZ, RZ, UR13 ;  /* 0x0000000dff087e24 */ /* 0x000fca000f8e00ff */
[----:B------:R-:W-:-:S04]  /*10d0*/  IADD3 R8, -R8, UR11, RZ ;  /* 0x0000000b08087c10 */ /* 0x000fc8000fffe1ff */
[----:B------:R-:W-:-:S03]  /*10e0*/  LEA R4, R8, 0xc0, 0x2 ;  /* 0x000000c008047811 */ /* 0x000fc600078e10ff */
[----:B---3--:R-:W-:Y:S01]  /*10f0*/  @P0 IMAD.MOV.U32 R3, RZ, RZ, -0x800001 ;  /* 0xff7fffffff030424 */ /* 0x008fe200078e00ff */
[----:B------:R-:W-:Y:S05]  /*1100*/  @P0 BRA `(.L_x_1844) ;  /* 0x0000010000000947 */ /* 0x000fea0003800000 */
[----:B------:R-:W-:Y:S01]  /*1110*/  ISETP.NE.U32.AND P0, PT, RZ, c[0x0][0x218], PT ;  /* 0x00008600ff007a0c */ /* 0x000fe20003f05070 */
[----:B------:R-:W-:-:S03]  /*1120*/  FMUL.FTZ R3, R5, c[0x0][0x1f0] ;  /* 0x00007c0005037a20 */ /* 0x000fc60000410000 */
[----:B------:R-:W-:-:S13]  /*1130*/  ISETP.NE.AND.EX P0, PT, RZ, c[0x0][0x21c], PT, P0 ;  /* 0x00008700ff007a0c */ /* 0x000fda0003f05300 */
        /* <DEDUP_REMOVED lines=10> */
[----:B------:R-:W3:Y:S02]  /*11e0*/  LDG.E R6, [R6.64] ;  /* 0x0000001006067981 */ /* 0x000ee4000c1e1900 */
[----:B---3--:R-:W-:-:S05]  /*11f0*/  FADD.FTZ R3, R3, R6 ;  /* 0x0000000603037221 */ /* 0x008fca0000010000 */
.L_x_1845:
[----:B------:R3:W-:Y:S02]  /*1200*/  STS [R4], R3 ;  /* 0x0000000304007388 */ /* 0x0007e40000000800 */
.L_x_1844:
[----:B------:R-:W-:Y:S02]  /*1210*/  WARPSYNC 0xffffffff ;  /* 0xffffffff00007948 */ /* 0x000fe40003800000 */
[----:B------:R-:W-:Y:S01]  /*1220*/  IADD3 R5, R8, 0x1f, RZ ;  /* 0x0000001f08057810 */ /* 0x000fe20007ffe0ff */
[----:B------:R-:W-:Y:S01]  /*1230*/  ULDC UR6, c[0x0][0x1d0] ;  /* 0x0000740000067ab9 */ /* 0x000fe20000000800 */
[----:B------:R-:W-:Y:S01]  /*1240*/  IADD3 R74, R0, UR13, RZ ;  /* 0x0000000d004a7c10 */ /* 0x000fe2000fffe0ff */
[----:B------:R-:W-:Y:S01]  /*1250*/  UIMAD UR6, UR19, UR6, UR18 ;  /* 0x00000006130672a4 */ /* 0x000fe2000f8e0212 */
[----:B0-----:R-:W-:Y:S01]  /*1260*/  SHF.R.S32.HI R6, RZ, 0x1f, R5 ;  /* 0x0000001fff067819 */ /* 0x001fe20000011405 */
[----:B------:R-:W-:Y:S02]  /*1270*/  BAR.SYNC.DEFER_BLOCKING 0x0 ;  /* 0x0000000000007b1d */ /* 0x000fe40000010000 */
[----:B------:R-:W-:Y:S01]  /*1280*/  USHF.L.U32 UR14, UR6, 0x5, URZ ;  /* 0x00000005060e7899 */ /* 0x000fe2000800063f */
[----:B------:R-:W-:-:S03]  /*1290*/  LEA.HI R6, R6, R5, RZ, 0x5 ;  /* 0x0000000506067211 */ /* 0x000fc600078f28ff */
[----:B------:R-:W-:Y:S01]  /*12a0*/  BSSY B0, `(.L_x_1846) ;  /* 0x00000ce000007945 */ /* 0x000fe20003800000 */
[----:B------:R-:W-:-:S04]  /*12b0*/  LOP3.LUT R5, R6, 0xffffffe0, RZ, 0xc0, !PT ;  /* 0xffffffe006057812 */ /* 0x000fc800078ec0ff */
[----:B------:R-:W-:-:S04]  /*12c0*/  IADD3 R5, R5, UR13, RZ ;  /* 0x0000000d05057c10 */ /* 0x000fc8000fffe0ff */
[----:B------:R-:W-:-:S13]  /*12d0*/  ISETP.GE.AND P0, PT, R74, R5, PT ;  /* 0x000000054a00720c */ /* 0x000fda0003f06270 */
[----:B------:R-:W-:Y:S05]  /*12e0*/  @P0 BRA `(.L_x_1847) ;  /* 0x00000c9000000947 */ /* 0x000fea0003800000 */
[----:B------:R-:W-:Y:S01]  /*12f0*/  IABS R6, c[0x0][0x1d4] ;  /* 0x0000750000067a13 */ /* 0x000fe20000000000 */
[----:B------:R-:W0:Y:S01]  /*1300*/  LDS.128 R36, [0x40] ;  /* 0x00004000ff247984 */ /* 0x000e220000000c00 */
[----:B------:R-:W-:Y:S02]  /*1310*/  IMAD.U32 R72, RZ, RZ, UR14 ;  /* 0x0000000eff487e24 */ /* 0x000fe4000f8e00ff */
[----:B------:R-:W4:Y:S01]  /*1320*/  I2F.RP R7, R6 ;  /* 0x0000000600077306 */ /* 0x000f220000209400 */
[----:B------:R-:W3:Y:S01]  /*1330*/  LDS.128 R32, [0x50] ;  /* 0x00005000ff207984 */ /* 0x000ee20000000c00 */
[----:B------:R-:W-:Y:S02]  /*1340*/  IMAD.MOV.U32 R75, RZ, RZ, c[0x0][0x1e8] ;  /* 0x00007a00ff4b7624 */ /* 0x000fe400078e00ff */
[----:B------:R-:W-:Y:S01]  /*1350*/  IMAD R72, R72, c[0x0][0x1d4], RZ ;  /* 0x0000750048487a24 */ /* 0x000fe200078e02ff */
[----:B------:R-:W2:Y:S01]  /*1360*/  LDS.128 R28, [0x60] ;  /* 0x00006000ff1c7984 */ /* 0x000ea20000000c00 */
[----:B------:R-:W-:Y:S01]  /*1370*/  IMAD.MOV.U32 R76, RZ, RZ, 0x4 ;  /* 0x00000004ff4c7424 */ /* 0x000fe200078e00ff */
[----:B------:R-:W-:-:S02]  /*1380*/  IADD3 R75, R75, c[0x0][0x210], RZ ;  /* 0x000084004b4b7a10 */ /* 0x000fc40007ffe0ff */
[----:B------:R-:W1:Y:S01]  /*1390*/  LDS.128 R24, [0x70] ;  /* 0x00007000ff187984 */ /* 0x000e620000000c00 */
[----:B------:R-:W-:-:S03]  /*13a0*/  SHF.R.S32.HI R84, RZ, 0x1f, R72 ;  /* 0x0000001fff547819 */ /* 0x000fc60000011448 */
[----:B------:R-:W0:Y:S01]  /*13b0*/  LDS.128 R20, [0x80] ;  /* 0x00008000ff147984 */ /* 0x000e220000000c00 */
[----:B----4-:R-:W4:Y:S03]  /*13c0*/  MUFU.RCP R7, R7 ;  /* 0x0000000700077308 */ /* 0x010f260000001000 */
[----:B------:R-:W0:Y:S04]  /*13d0*/  LDS.128 R16, [0x90] ;  /* 0x00009000ff107984 */ /* 0x000e280000000c00 */
[----:B--2---:R-:W2:Y:S04]  /*13e0*/  LDS.128 R12, [0xa0] ;  /* 0x0000a000ff0c7984 */ /* 0x004ea80000000c00 */
[----:B------:R-:W0:Y:S04]  /*13f0*/  LDS.128 R8, [0xb0] ;  /* 0x0000b000ff087984 */ /* 0x000e280000000c00 */
[----:B------:R-:W5:Y:S01]  /*1400*/  S2R R77, SR_CTAID.X ;  /* 0x00000000004d7919 */ /* 0x000f620000002500 */
[----:B----4-:R-:W-:-:S04]  /*1410*/  IADD3 R40, R7, 0xffffffe, RZ ;  /* 0x0ffffffe07287810 */ /* 0x010fc80007ffe0ff */
[----:B------:R4:W1:Y:S02]  /*1420*/  F2I.FTZ.U32.TRUNC.NTZ R41, R40 ;  /* 0x0000002800297305 */ /* 0x000864000021f000 */
[----:B----4-:R-:W-:Y:S02]  /*1430*/  IMAD.MOV.U32 R40, RZ, RZ, RZ ;  /* 0x000000ffff287224 */ /* 0x010fe400078e00ff */
[----:B-1----:R-:W-:-:S04]  /*1440*/  IMAD.MOV R7, RZ, RZ, -R41 ;  /* 0x000000ffff077224 */ /* 0x002fc800078e0a29 */
[----:B------:R-:W-:-:S04]  /*1450*/  IMAD R7, R7, R6, RZ ;  /* 0x0000000607077224 */ /* 0x000fc800078e02ff */
[----:B------:R-:W-:Y:S01]  /*1460*/  IMAD.HI.U32 R7, R41, R7, R40 ;  /* 0x0000000729077227 */ /* 0x000fe200078e0028 */
[----:B------:R-:W-:-:S05]  /*1470*/  MOV R40, c[0x0][0x220] ;  /* 0x0000880000287a02 */ /* 0x000fca0000000f00 */
[C---:B-----5:R-:W-:Y:S02]  /*1480*/  IMAD R73, R77.reuse, R40, UR11 ;  /* 0x0000000b4d497e24 */ /* 0x060fe4000f8e0228 */
[----:B0-23--:R-:W-:-:S04]  /*1490*/  IMAD.WIDE R76, R77, R76, c[0x0][0x228] ;  /* 0x00008a004d4c7625 */ /* 0x00dfc800078e024c */
.L_x_1850:
        /* <DEDUP_REMOVED lines=20> */
[----:B------:R-:W4:Y:S01]  /*15e0*/  @!P1 LDG.E R82, [R78.64] ;  /* 0x000000104e529981 */ /* 0x000f22000c1e1900 */
[----:B------:R-:W-:-:S03]  /*15f0*/  @!P1 IMAD.SHL.U32 R81, R83, 0x4, RZ ;  /* 0x0000000453519824 */ /* 0x000fc600078e00ff */
[----:B------:R-:W3:Y:S01]  /*1600*/  @!P1 LDG.E R88, [R78.64] ;  /* 0x000000104e589981 */ /* 0x000ee2000c1e1900 */
[----:B------:R-:W-:-:S03]  /*1610*/  IADD3 R90, R83, c[0x0][0x1d4], RZ ;  /* 0x00007500535a7a10 */ /* 0x000fc60007ffe0ff */
[----:B------:R-:W4:Y:S02]  /*1620*/  @!P1 LDG.E R89, [R78.64] ;  /* 0x000000104e599981 */ /* 0x000f24000c1e1900 */
[C---:B------:R-:W-:Y:S01]  /*1630*/  @!P1 IMAD.SHL.U32 R83, R90.reuse, 0x4, RZ ;  /* 0x000000045a539824 */ /* 0x040fe200078e00ff */
[----:B------:R-:W-:Y:S01]  /*1640*/  IADD3 R90, R90, c[0x0][0x1d4], RZ ;  /* 0x000075005a5a7a10 */ /* 0x000fe20007ffe0ff */
[----:B------:R0:W4:Y:S01]  /*1650*/  @!P1 LDG.E R87, [R78.64] ;  /* 0x000000104e579981 */ /* 0x000122000c1e1900 */
[----:B--2---:R-:W-:-:S04]  /*1660*/  @!P1 IMAD R80, R80, c[0x0][0x1d8], RZ ;  /* 0x0000760050509a24 */ /* 0x004fc800078e02ff */
[----:B------:R-:W-:-:S04]  /*1670*/  @!P1 IMAD.SHL.U32 R80, R80, 0x20, RZ ;  /* 0x0000002050509824 */ /* 0x000fc800078e00ff */
[----:B------:R-:W-:-:S05]  /*1680*/  @!P1 IMAD R81, R80, c[0x0][0x1d4], R81 ;  /* 0x0000750050519a24 */ /* 0x000fca00078e0251 */
[----:B------:R-:W-:Y:S01]  /*1690*/  @!P1 IADD3 R86, P0, R72, R81, RZ ;  /* 0x0000005148569210 */ /* 0x000fe20007f1e0ff */
[----:B---3--:R-:W-:-:S03]  /*16a0*/  @!P1 IMAD R85, R85, c[0x0][0x1d8], RZ ;  /* 0x0000760055559a24 */ /* 0x008fc600078e02ff */
[----:B------:R-:W-:Y:S02]  /*16b0*/  @!P1 LEA.HI.X.SX32 R81, R81, R84, 0x1, P0 ;  /* 0x0000005451519211 */ /* 0x000fe400000f0eff */
[----:B------:R-:W-:-:S04]  /*16c0*/  @!P1 LEA R80, P0, R86, c[0x0][0x198], 0x2 ;  /* 0x0000660056509a11 */ /* 0x000fc800078010ff */
[----:B------:R-:W-:Y:S01]  /*16d0*/  @!P1 LEA.HI.X R81, R86, c[0x0][0x19c], R81, 0x2, P0 ;  /* 0x0000670056519a11 */ /* 0x000fe200000f1451 */
[----:B------:R-:W-:Y:S02]  /*16e0*/  @!P1 IMAD.SHL.U32 R86, R85, 0x20, RZ ;  /* 0x0000002055569824 */ /* 0x000fe400078e00ff */
[----:B----4-:R-:W-:Y:S02]  /*16f0*/  @!P1 IMAD R82, R82, c[0x0][0x1d8], RZ ;  /* 0x0000760052529a24 */ /* 0x010fe400078e02ff */
[----:B------:R-:W-:Y:S01]  /*1700*/  @!P1 IMAD R83, R86, c[0x0][0x1d4], R83 ;  /* 0x0000750056539a24 */ /* 0x000fe200078e0253 */
[----:B-----5:R1:W5:Y:S01]  /*1710*/  @!P1 LDG.E.128 R40, [R80.64] ;  /* 0x0000001050289981 */ /* 0x020362000c1e1d00 */
[----:B------:R-:W-:Y:S02]  /*1720*/  @!P1 IMAD.SHL.U32 R85, R82, 0x20, RZ ;  /* 0x0000002052559824 */ /* 0x000fe400078e00ff */
[----:B------:R-:W-:-:S04]  /*1730*/  @!P1 IMAD.SHL.U32 R82, R90, 0x4, RZ ;  /* 0x000000045a529824 */ /* 0x000fc800078e00ff */
[----:B------:R-:W-:Y:S01]  /*1740*/  @!P1 IMAD R85, R85, c[0x0][0x1d4], R82 ;  /* 0x0000750055559a24 */ /* 0x000fe200078e0252 */
[----:B-1----:R-:W-:-:S04]  /*1750*/  @!P1 IADD3 R81, P0, R72, R83, RZ ;  /* 0x0000005348519210 */ /* 0x002fc80007f1e0ff */
[----:B------:R-:W-:Y:S02]  /*1760*/  @!P1 LEA.HI.X.SX32 R82, R83, R84, 0x1, P0 ;  /* 0x0000005453529211 */ /* 0x000fe400000f0eff */
[----:B------:R-:W-:-:S04]  /*1770*/  @!P1 LEA R80, P0, R81, c[0x0][0x198], 0x2 ;  /* 0x0000660051509a11 */ /* 0x000fc800078010ff */
[----:B------:R-:W-:Y:S02]  /*1780*/  @!P1 LEA.HI.X R81, R81, c[0x0][0x19c], R82, 0x2, P0 ;  /* 0x0000670051519a11 */ /* 0x000fe400000f1452 */
[----:B------:R-:W-:Y:S01]  /*1790*/  @!P1 IADD3 R83, P0, R72, R85, RZ ;  /* 0x0000005548539210 */ /* 0x000fe20007f1e0ff */
[----:B------:R-:W-:Y:S01]  /*17a0*/  @!P1 IMAD R88, R88, c[0x0][0x1d8], RZ ;  /* 0x0000760058589a24 */ /* 0x000fe200078e02ff */
[----:B------:R-:W-:Y:S01]  /*17b0*/  IADD3 R90, R90, c[0x0][0x1d4], RZ ;  /* 0x000075005a5a7a10 */ /* 0x000fe20007ffe0ff */
[----:B------:R-:W-:Y:S01]  /*17c0*/  @!P1 IMAD R89, R89, c[0x0][0x1d8], RZ ;  /* 0x0000760059599a24 */ /* 0x000fe200078e02ff */
[----:B------:R-:W-:Y:S01]  /*17d0*/  @!P1 LEA.HI.X.SX32 R86, R85, R84, 0x1, P0 ;  /* 0x0000005455569211 */ /* 0x000fe200000f0eff */
[----:B------:R1:W5:Y:S01]  /*17e0*/  @!P1 LDG.E.128 R44, [R80.64] ;  /* 0x00000010502c9981 */ /* 0x000362000c1e1d00 */
[----:B------:R-:W-:-:S03]  /*17f0*/  @!P1 LEA R82, P0, R83, c[0x0][0x198], 0x2 ;  /* 0x0000660053529a11 */ /* 0x000fc600078010ff */
[----:B------:R0:W2:Y:S01]  /*1800*/  @!P1 LDG.E R85, [R78.64] ;  /* 0x000000104e559981 */ /* 0x0000a2000c1e1900 */
[----:B------:R-:W-:-:S03]  /*1810*/  @!P1 LEA.HI.X R83, R83, c[0x0][0x19c], R86, 0x2, P0 ;  /* 0x0000670053539a11 */ /* 0x000fc600000f1456 */
[----:B------:R0:W3:Y:S01]  /*1820*/  @!P1 LDG.E R86, [R78.64] ;  /* 0x000000104e569981 */ /* 0x0000e2000c1e1900 */
[----:B------:R-:W-:Y:S02]  /*1830*/  @!P1 IMAD.SHL.U32 R91, R88, 0x20, RZ ;  /* 0x00000020585b9824 */ /* 0x000fe400078e00ff */
[C---:B------:R-:W-:Y:S01]  /*1840*/  @!P1 IMAD.SHL.U32 R88, R90.reuse, 0x4, RZ ;  /* 0x000000045a589824 */ /* 0x040fe200078e00ff */
[----:B------:R4:W5:Y:S03]  /*1850*/  @!P1 LDG.E.128 R48, [R82.64] ;  /* 0x0000001052309981 */ /* 0x000966000c1e1d00 */
[----:B------:R-:W-:Y:S01]  /*1860*/  @!P1 IMAD R91, R91, c[0x0][0x1d4], R88 ;  /* 0x000075005b5b9a24 */ /* 0x000fe200078e0258 */
[----:B------:R-:W-:Y:S01]  /*1870*/  IADD3 R88, R90, c[0x0][0x1d4], RZ ;  /* 0x000075005a587a10 */ /* 0x000fe20007ffe0ff */
[----:B------:R-:W-:-:S03]  /*1880*/  @!P1 IMAD.SHL.U32 R89, R89, 0x20, RZ ;  /* 0x0000002059599824 */ /* 0x000fc600078e00ff */
[----:B0-----:R-:W-:Y:S01]  /*1890*/  @!P1 IADD3 R79, P0, R72, R91, RZ ;  /* 0x0000005b484f9210 */ /* 0x001fe20007f1e0ff */
[----:B------:R-:W-:-:S03]  /*18a0*/  @!P1 IMAD.SHL.U32 R78, R88, 0x4, RZ ;  /* 0x00000004584e9824 */ /* 0x000fc600078e00ff */
[----:B-1----:R-:W-:Y:S01]  /*18b0*/  @!P1 LEA.HI.X.SX32 R80, R91, R84, 0x1, P0 ;  /* 0x000000545b509211 */ /* 0x002fe200000f0eff */
[----:B------:R-:W-:Y:S01]  /*18c0*/  @!P1 IMAD R81, R89, c[0x0][0x1d4], R78 ;  /* 0x0000750059519a24 */ /* 0x000fe200078e024e */
[----:B------:R-:W-:-:S04]  /*18d0*/  @!P1 LEA R78, P0, R79, c[0x0][0x198], 0x2 ;  /* 0x000066004f4e9a11 */ /* 0x000fc800078010ff */
[----:B------:R-:W-:Y:S02]  /*18e0*/  @!P1 LEA.HI.X R79, R79, c[0x0][0x19c], R80, 0x2, P0 ;  /* 0x000067004f4f9a11 */ /* 0x000fe400000f1450 */
[----:B------:R-:W-:Y:S02]  /*18f0*/  ISETP.NE.U32.AND P0, PT, RZ, c[0x0][0x200], PT ;  /* 0x00008000ff007a0c */ /* 0x000fe40003f05070 */
[----:B----4-:R-:W-:Y:S01]  /*1900*/  @!P1 IADD3 R82, P2, R72, R81, RZ ;  /* 0x0000005148529210 */ /* 0x010fe20007f5e0ff */
[----:B------:R0:W5:Y:S01]  /*1910*/  @!P1 LDG.E.128 R52, [R78.64] ;  /* 0x000000104e349981 */ /* 0x000162000c1e1d00 */
[----:B------:R-:W-:Y:S02]  /*1920*/  ISETP.NE.AND.EX P0, PT, RZ, c[0x0][0x204], PT, P0 ;  /* 0x00008100ff007a0c */ /* 0x000fe40003f05300 */
[----:B------:R-:W-:Y:S02]  /*1930*/  @!P1 LEA.HI.X.SX32 R81, R81, R84, 0x1, P2 ;  /* 0x0000005451519211 */ /* 0x000fe400010f0eff */
[----:B------:R-:W-:-:S02]  /*1940*/  IADD3 R88, R88, c[0x0][0x1d4], RZ ;  /* 0x0000750058587a10 */ /* 0x000fc40007ffe0ff */
[----:B------:R-:W-:Y:S02]  /*1950*/  @!P1 LEA R80, P2, R82, c[0x0][0x198], 0x2 ;  /* 0x0000660052509a11 */ /* 0x000fe400078410ff */
[----:B------:R-:W-:Y:S01]  /*1960*/  MOV R83, UR20 ;  /* 0x0000001400537c02 */ /* 0x000fe20008000f00 */
[----:B0-----:R-:W-:Y:S01]  /*1970*/  @!P1 IMAD.SHL.U32 R78, R88, 0x4, RZ ;  /* 0x00000004584e9824 */ /* 0x001fe200078e00ff */
[----:B------:R-:W-:Y:S02]  /*1980*/  @!P1 LEA.HI.X R81, R82, c[0x0][0x19c], R81, 0x2, P2 ;  /* 0x0000670052519a11 */ /* 0x000fe400010f1451 */
[----:B------:R-:W-:Y:S01]  /*1990*/  IADD3 R88, R88, c[0x0][0x1d4], RZ ;  /* 0x0000750058587a10 */ /* 0x000fe20007ffe0ff */
[----:B------:R-:W-:Y:S01]  /*19a0*/  IMAD.U32 R90, RZ, RZ, UR21 ;  /* 0x00000015ff5a7e24 */ /* 0x000fe2000f8e00ff */
[----:B------:R-:W-:Y:S01]  /*19b0*/  @P0 IADD3 R82, P2, P3, R74, c[0x0][0x200], R83 ;  /* 0x000080004a520a10 */ /* 0x000fe20007b5e053 */
[----:B------:R0:W5:Y:S01]  /*19c0*/  @!P1 LDG.E.128 R56, [R80.64] ;  /* 0x0000001050389981 */ /* 0x000162000c1e1d00 */
[----:B------:R-:W-:-:S04]  /*19d0*/  @P0 SHF.R.S32.HI R83, RZ, 0x1f, R74 ;  /* 0x0000001fff530819 */ /* 0x000fc8000001144a */
[----:B------:R-:W-:Y:S01]  /*19e0*/  @P0 IADD3.X R83, R83, c[0x0][0x204], R90, P2, P3 ;  /* 0x0000810053530a10 */ /* 0x000fe200017e645a */
[----:B------:R-:W-:-:S04]  /*19f0*/  @!P1 IMAD R87, R87, c[0x0][0x1d8], RZ ;  /* 0x0000760057579a24 */ /* 0x000fc800078e02ff */
[----:B------:R-:W-:Y:S02]  /*1a00*/  @!P1 IMAD.SHL.U32 R87, R87, 0x20, RZ ;  /* 0x0000002057579824 */ /* 0x000fe400078e00ff */
[----:B--2---:R-:W-:Y:S02]  /*1a10*/  @!P1 IMAD R89, R85, c[0x0][0x1d8], RZ ;  /* 0x0000760055599a24 */ /* 0x004fe400078e02ff */
[----:B------:R1:W2:Y:S02]  /*1a20*/  @P0 LDG.E.U8 R85, [R82.64] ;  /* 0x0000001052550981 */ /* 0x0002a4000c1e1100 */
[----:B------:R-:W-:Y:S02]  /*1a30*/  @!P1 IMAD.SHL.U32 R89, R89, 0x20, RZ ;  /* 0x0000002059599824 */ /* 0x000fe400078e00ff */
[----:B---3--:R-:W-:Y:S02]  /*1a40*/  @!P1 IMAD R86, R86, c[0x0][0x1d8], RZ ;  /* 0x0000760056569a24 */ /* 0x008fe400078e02ff */
[----:B------:R-:W-:-:S02]  /*1a50*/  @!P1 IMAD R79, R89, c[0x0][0x1d4], R78 ;  /* 0x00007500594f9a24 */ /* 0x000fc400078e024e */
[----:B0-----:R-:W-:Y:S02]  /*1a60*/  @!P1 IMAD.SHL.U32 R81, R86, 0x20, RZ ;  /* 0x0000002056519824 */ /* 0x001fe400078e00ff */
[----:B------:R-:W-:Y:S01]  /*1a70*/  @!P1 IMAD.SHL.U32 R78, R88, 0x4, RZ ;  /* 0x00000004584e9824 */ /* 0x000fe200078e00ff */
[----:B------:R-:W-:-:S03]  /*1a80*/  @!P1 IADD3 R80, P2, R72, R79, RZ ;  /* 0x0000004f48509210 */ /* 0x000fc60007f5e0ff */
[----:B------:R-:W-:Y:S01]  /*1a90*/  @!P1 IMAD R81, R81, c[0x0][0x1d4], R78 ;  /* 0x0000750051519a24 */ /* 0x000fe200078e024e */
[----:B------:R-:W-:Y:S02]  /*1aa0*/  IADD3 R78, R88, c[0x0][0x1d4], RZ ;  /* 0x00007500584e7a10 */ /* 0x000fe40007ffe0ff */
[----:B------:R-:W-:Y:S02]  /*1ab0*/  @!P1 LEA.HI.X.SX32 R79, R79, R84, 0x1, P2 ;  /* 0x000000544f4f9211 */ /* 0x000fe400010f0eff */
[----:B-1----:R-:W-:Y:S01]  /*1ac0*/  @!P1 LEA R82, P2, R80, c[0x0][0x198], 0x2 ;  /* 0x0000660050529a11 */ /* 0x002fe200078410ff */
[----:B------:R-:W-:-:S03]  /*1ad0*/  @!P1 IMAD.SHL.U32 R78, R78, 0x4, RZ ;  /* 0x000000044e4e9824 */ /* 0x000fc600078e00ff */
[----:B------:R-:W-:Y:S01]  /*1ae0*/  @!P1 LEA.HI.X R83, R80, c[0x0][0x19c], R79, 0x2, P2 ;  /* 0x0000670050539a11 */ /* 0x000fe200010f144f */
[----:B------:R-:W-:Y:S01]  /*1af0*/  @!P1 IMAD R87, R87, c[0x0][0x1d4], R78 ;  /* 0x0000750057579a24 */ /* 0x000fe200078e024e */
[----:B------:R-:W-:-:S03]  /*1b00*/  @!P1 IADD3 R79, P2, R72, R81, RZ ;  /* 0x00000051484f9210 */ /* 0x000fc60007f5e0ff */
[----:B------:R0:W5:Y:S01]  /*1b10*/  @!P1 LDG.E.128 R60, [R82.64] ;  /* 0x00000010523c9981 */ /* 0x000162000c1e1d00 */
[-C--:B------:R-:W-:Y:S02]  /*1b20*/  @!P1 LEA.HI.X.SX32 R80, R81, R84.reuse, 0x1, P2 ;  /* 0x0000005451509211 */ /* 0x080fe400010f0eff */
[C---:B------:R-:W-:Y:S02]  /*1b30*/  @!P1 LEA R78, P2, R79.reuse, c[0x0][0x198], 0x2 ;  /* 0x000066004f4e9a11 */ /* 0x040fe400078410ff */
[----:B------:R-:W-:Y:S02]  /*1b40*/  @!P1 IADD3 R81, P3, R72, R87, RZ ;  /* 0x0000005748519210 */ /* 0x000fe40007f7e0ff */
[----:B------:R-:W-:Y:S02]  /*1b50*/  @!P1 LEA.HI.X R79, R79, c[0x0][0x19c], R80, 0x2, P2 ;  /* 0x000067004f4f9a11 */ /* 0x000fe400010f1450 */
[----:B------:R-:W-:Y:S02]  /*1b60*/  @!P1 LEA.HI.X.SX32 R86, R87, R84, 0x1, P3 ;  /* 0x0000005457569211 */ /* 0x000fe400018f0eff */
[C---:B------:R-:W-:Y:S01]  /*1b70*/  @!P1 LEA R80, P2, R81.reuse, c[0x0][0x198], 0x2 ;  /* 0x0000660051509a11 */ /* 0x040fe200078410ff */
[----:B------:R0:W5:Y:S03]  /*1b80*/  @!P1 LDG.E.128 R64, [R78.64] ;  /* 0x000000104e409981 */ /* 0x000166000c1e1d00 */
[----:B------:R-:W-:-:S05]  /*1b90*/  @!P1 LEA.HI.X R81, R81, c[0x0][0x19c], R86, 0x2, P2 ;  /* 0x0000670051519a11 */ /* 0x000fca00010f1456 */
[----:B------:R0:W5:Y:S01]  /*1ba0*/  @!P1 LDG.E.128 R68, [R80.64] ;  /* 0x0000001050449981 */ /* 0x000162000c1e1d00 */
[----:B------:R-:W-:Y:S01]  /*1bb0*/  BSSY B1, `(.L_x_1848) ;  /* 0x0000039000017945 */ /* 0x000fe20003800000 */
[----:B--2---:R-:W-:Y:S01]  /*1bc0*/  ISETP.NE.AND P0, PT, R85, RZ, P0 ;  /* 0x000000ff5500720c */ /* 0x004fe20000705270 */
[----:B------:R-:W-:Y:S07]  /*1bd0*/  @P1 BRA `(.L_x_1849) ;  /* 0x0000036000001947 */ /* 0x000fee0003800000 */
[----:B0-----:R-:W-:-:S04]  /*1be0*/  ISETP.NE.U32.AND P1, PT, RZ, c[0x0][0x218], PT ;  /* 0x00008600ff007a0c */ /* 0x001fc80003f25070 */
[----:B------:R-:W-:Y:S02]  /*1bf0*/  ISETP.NE.AND.EX P2, PT, RZ, c[0x0][0x21c], PT, P1 ;  /* 0x00008700ff007a0c */ /* 0x000fe40003f45310 */
[----:B------:R-:W-:-:S04]  /*1c00*/  ISETP.NE.U32.AND P1, PT, RZ, c[0x0][0x228], PT ;  /* 0x00008a00ff007a0c */ /* 0x000fc80003f25070 */
[----:B------:R-:W-:-:S07]  /*1c10*/  ISETP.NE.AND.EX P1, PT, RZ, c[0x0][0x22c], PT, P1 ;  /* 0x00008b00ff007a0c */ /* 0x000fce0003f25310 */
[----:B------:R-:W-:Y:S02]  /*1c20*/  @P2 IMAD.MOV.U32 R81, RZ, RZ, 0x4 ;  /* 0x00000004ff512424 */ /* 0x000fe400078e00ff */
[----:B------:R-:W-:-:S04]  /*1c30*/  @P2 IMAD R80, R73, c[0x0][0x220], R74 ;  /* 0x0000880049502a24 */ /* 0x000fc800078e024a */
[----:B------:R-:W-:Y:S01]  /*1c40*/  @P2 IMAD.WIDE R80, R80, R81, c[0x0][0x218] ;  /* 0x0000860050502625 */ /* 0x000fe200078e0251 */
[----:B------:R-:W2:Y:S04]  /*1c50*/  @P1 LDG.E R79, [R76.64] ;  /* 0x000000104c4f1981 */ /* 0x000ea8000c1e1900 */
[----:B------:R0:W3:Y:S01]  /*1c60*/  @P2 LDG.E R78, [R80.64] ;  /* 0x00000010504e2981 */ /* 0x0000e2000c1e1900 */
[----:B-----5:R-:W-:Y:S02]  /*1c70*/  FMUL.FTZ R83, R32, R44 ;  /* 0x0000002c20537220 */ /* 0x020fe40000410000 */
        /* <DEDUP_REMOVED lines=13> */
[----:B0-----:R-:W-:-:S02]  /*1d50*/  FMUL.FTZ R81, R34, R46 ;  /* 0x0000002e22517220 */ /* 0x001fc40000410000 */
[----:B------:R-:W-:Y:S02]  /*1d60*/  FFMA.FTZ R80, R8, R68, R83 ;  /* 0x0000004408507223 */ /* 0x000fe40000010053 */
[----:B------:R-:W-:Y:S02]  /*1d70*/  FFMA.FTZ R83, R9, R69, R82 ;  /* 0x0000004509537223 */ /* 0x000fe40000010052 */
[----:B------:R-:W-:Y:S02]  /*1d80*/  FFMA.FTZ R81, R38, R42, R81 ;  /* 0x0000002a26517223 */ /* 0x000fe40000010051 */
[----:B------:R-:W-:Y:S02]  /*1d90*/  FMUL.FTZ R82, R35, R47 ;  /* 0x0000002f23527220 */ /* 0x000fe40000410000 */
[----:B------:R-:W-:Y:S02]  /*1da0*/  FFMA.FTZ R81, R30, R50, R81 ;  /* 0x000000321e517223 */ /* 0x000fe40000010051 */
[----:B------:R-:W-:-:S02]  /*1db0*/  FFMA.FTZ R82, R39, R43, R82 ;  /* 0x0000002b27527223 */ /* 0x000fc40000010052 */
[----:B------:R-:W-:Y:S02]  /*1dc0*/  FFMA.FTZ R81, R26, R54, R81 ;  /* 0x000000361a517223 */ /* 0x000fe40000010051 */
[----:B------:R-:W-:Y:S02]  /*1dd0*/  FFMA.FTZ R82, R31, R51, R82 ;  /* 0x000000331f527223 */ /* 0x000fe40000010052 */
[----:B------:R-:W-:Y:S02]  /*1de0*/  FFMA.FTZ R81, R22, R58, R81 ;  /* 0x0000003a16517223 */ /* 0x000fe40000010051 */
[----:B------:R-:W-:Y:S01]  /*1df0*/  FFMA.FTZ R82, R27, R55, R82 ;  /* 0x000000371b527223 */ /* 0x000fe20000010052 */
[----:B------:R-:W-:Y:S01]  /*1e00*/  @P1 ISETP.GE.AND P3, PT, R74, R75, PT ;  /* 0x0000004b4a00120c */ /* 0x000fe20003f66270 */
[----:B------:R-:W-:Y:S02]  /*1e10*/  FFMA.FTZ R81, R18, R62, R81 ;  /* 0x0000003e12517223 */ /* 0x000fe40000010051 */
[----:B------:R-:W-:-:S02]  /*1e20*/  FFMA.FTZ R82, R23, R59, R82 ;  /* 0x0000003b17527223 */ /* 0x000fc40000010052 */
[----:B------:R-:W-:Y:S01]  /*1e30*/  FADD.FTZ R80, R80, R83 ;  /* 0x0000005350507221 */ /* 0x000fe20000010000 */
[----:B------:R-:W-:Y:S01]  /*1e40*/  @P1 SEL R83, RZ, UR5, P3 ;  /* 0x00000005ff531c07 */ /* 0x000fe20009800000 */
[----:B------:R-:W-:Y:S02]  /*1e50*/  FFMA.FTZ R81, R14, R66, R81 ;  /* 0x000000420e517223 */ /* 0x000fe40000010051 */
[----:B------:R-:W-:Y:S01]  /*1e60*/  FFMA.FTZ R82, R19, R63, R82 ;  /* 0x0000003f13527223 */ /* 0x000fe20000010052 */
[----:B------:R-:W-:Y:S01]  /*1e70*/  @P1 IADD3 R83, R83, -UR11, R74 ;  /* 0x8000000b53531c10 */ /* 0x000fe2000fffe04a */
[----:B------:R-:W-:Y:S02]  /*1e80*/  FFMA.FTZ R81, R10, R70, R81 ;  /* 0x000000460a517223 */ /* 0x000fe40000010051 */
[----:B------:R-:W-:Y:S02]  /*1e90*/  FFMA.FTZ R82, R15, R67, R82 ;  /* 0x000000430f527223 */ /* 0x000fe40000010052 */
[----:B------:R-:W-:Y:S01]  /*1ea0*/  FADD.FTZ R81, R81, R80 ;  /* 0x0000005051517221 */ /* 0x000fe20000010000 */
[----:B------:R-:W2:Y:S01]  /*1eb0*/  @P1 I2F R83, R83 ;  /* 0x0000005300531306 */ /* 0x000ea20000201400 */
[----:B------:R-:W-:-:S04]  /*1ec0*/  FFMA.FTZ R82, R11, R71, R82 ;  /* 0x000000470b527223 */ /* 0x000fc80000010052 */
[----:B------:R-:W-:-:S04]  /*1ed0*/  FADD.FTZ R81, R82, R81 ;  /* 0x0000005152517221 */ /* 0x000fc80000010000 */
[----:B------:R-:W-:Y:S01]  /*1ee0*/  FMUL.FTZ R80, R81, c[0x0][0x1f0] ;  /* 0x00007c0051507a20 */ /* 0x000fe20000410000 */
[----:B------:R-:W-:-:S03]  /*1ef0*/  IADD3 R81, R74, -UR13, RZ ;  /* 0x8000000d4a517c10 */ /* 0x000fc6000fffe0ff */
[----:B---3--:R-:W-:-:S04]  /*1f00*/  @P2 FADD.FTZ R80, R80, R78 ;  /* 0x0000004e50502221 */ /* 0x008fc80000010000 */
[----:B--2---:R-:W-:-:S05]  /*1f10*/  @P1 FFMA.FTZ R80, R83, R79, R80 ;  /* 0x0000004f53501223 */ /* 0x004fca0000010050 */
[----:B------:R0:W-:Y:S01]  /*1f20*/  STS [R81.X4+0xc0], R80 ;  /* 0x0000c05051007388 */ /* 0x0001e20000004800 */
[----:B------:R-:W-:-:S03]  /*1f30*/  @!P0 FMNMX.FTZ R3, R3, R80, !PT ;  /* 0x0000005003038209 */ /* 0x000fc60007810000 */
.L_x_1849:
[----:B0-----:R-:W-:Y:S05]  /*1f40*/  BSYNC B1 ;  /* 0x0000000000017941 */ /* 0x001fea0003800000 */
.L_x_1848:
[----:B------:R-:W-:-:S04]  /*1f50*/  IADD3 R74, R74, 0x100, RZ ;  /* 0x000001004a4a7810 */ /* 0x000fc80007ffe0ff */
[----:B------:R-:W-:-:S13]  /*1f60*/  ISETP.GE.AND P0, PT, R74, R5, PT ;  /* 0x000000054a00720c */ /* 0x000fda0003f06270 */
[----:B------:R-:W-:Y:S05]  /*1f70*/  @!P0 BRA `(.L_x_1850) ;  /* 0xfffff52000008947 */ /* 0x000fea000383ffff */
.L_x_1847:
[----:B------:R-:W-:Y:S05]  /*1f80*/  BSYNC B0 ;  /* 0x0000000000007941 */ /* 0x000fea0003800000 */
.L_x_1846:
[----:B------:R-:W0:Y:S01]  /*1f90*/  SHFL.BFLY PT, R6, R3, 0x10, 0x1f ;  /* 0x0e001f0003067f89 */ /* 0x000e2200000e0000 */
[----:B--2---:R-:W-:Y:S01]  /*1fa0*/  SHF.R.S32.HI R13, RZ, 0x1f, R0 ;  /* 0x0000001fff0d7819 */ /* 0x004fe20000011400 */
[----:B------:R-:W-:Y:S03]  /*1fb0*/  BSSY B0, `(.L_x_1851) ;  /* 0x0000039000007945 */ /* 0x000fe60003800000 */
[----:B------:R-:W-:Y:S02]  /*1fc0*/  LEA.HI R9, R13, R0, RZ, 0x5 ;  /* 0x000000000d097211 */ /* 0x000fe400078f28ff */
[----:B0-----:R-:W-:Y:S02]  /*1fd0*/  FMNMX.FTZ R6, R6, R3, !PT ;  /* 0x0000000306067209 */ /* 0x001fe40007810000 */
[----:B---3--:R-:W-:-:S03]  /*1fe0*/  LOP3.LUT R3, R9, 0xffffffe0, RZ, 0xc0, !PT ;  /* 0xffffffe009037812 */ /* 0x008fc600078ec0ff */
[----:B------:R-:W0:Y:S02]  /*1ff0*/  SHFL.BFLY PT, R5, R6, 0x8, 0x1f ;  /* 0x0d001f0006057f89 */ /* 0x000e2400000e0000 */
[----:B------:R-:W-:-:S05]  /*2000*/  IMAD.IADD R3, R0, 0x1, -R3 ;  /* 0x0000000100037824 */ /* 0x000fca00078e0a03 */
[C---:B------:R-:W-:Y:S02]  /*2010*/  ISETP.NE.AND P0, PT, R3.reuse, RZ, PT ;  /* 0x000000ff0300720c */ /* 0x040fe40003f05270 */
[----:B------:R-:W-:-:S11]  /*2020*/  ISETP.GT.AND P1, PT, R3, 0x7, PT ;  /* 0x000000070300780c */ /* 0x000fd60003f24270 */
        /* <DEDUP_REMOVED lines=12> */
[----:B------:R0:W2:Y:S02]  /*20f0*/  @!P1 LDS R5, [R3.X4] ;  /* 0x0000000003059984 */ /* 0x0000a40000004800 */
[----:B0-----:R-:W-:-:S04]  /*2100*/  IADD3 R3, R0, UR13, RZ ;  /* 0x0000000d00037c10 */ /* 0x001fc8000fffe0ff */
[----:B------:R-:W-:Y:S01]  /*2110*/  ISETP.GT.AND P1, PT, R3, UR11, PT ;  /* 0x0000000b03007c0c */ /* 0x000fe2000bf24270 */
[----:B--2---:R-:W0:Y:S02]  /*2120*/  SHFL.BFLY PT, R6, R5, 0x4, 0x1f ;  /* 0x0c801f0005067f89 */ /* 0x004e2400000e0000 */
[----:B0-----:R-:W-:-:S05]  /*2130*/  FMNMX.FTZ R6, R6, R5, !PT ;  /* 0x0000000506067209 */ /* 0x001fca0007810000 */
[----:B------:R-:W0:Y:S02]  /*2140*/  SHFL.BFLY PT, R7, R6, 0x2, 0x1f ;  /* 0x0c401f0006077f89 */ /* 0x000e2400000e0000 */
[----:B0-----:R-:W-:-:S05]  /*2150*/  FMNMX.FTZ R7, R6, R7, !PT ;  /* 0x0000000706077209 */ /* 0x001fca0007810000 */
[----:B------:R-:W0:Y:S02]  /*2160*/  SHFL.BFLY PT, R8, R7, 0x1, 0x1f ;  /* 0x0c201f0007087f89 */ /* 0x000e2400000e0000 */
[----:B0-----:R-:W-:-:S05]  /*2170*/  FMNMX.FTZ R8, R7, R8, !PT ;  /* 0x0000000807087209 */ /* 0x001fca0007810000 */
[----:B------:R0:W2:Y:S01]  /*2180*/  SHFL.IDX PT, R12, R8, RZ, 0x1f ;  /* 0x00001fff080c7589 */ /* 0x0000a200000e0000 */
[----:B------:R-:W-:Y:S05]  /*2190*/  @P1 BRA `(.L_x_1852) ;  /* 0x000001a000001947 */ /* 0x000fea0003800000 */
[----:B------:R-:W-:Y:S01]  /*21a0*/  ISETP.NE.U32.AND P0, PT, RZ, c[0x0][0x200], PT ;  /* 0x00008000ff007a0c */ /* 0x000fe20003f05070 */
[----:B------:R-:W-:-:S03]  /*21b0*/  IMAD.MOV.U32 R9, RZ, RZ, RZ ;  /* 0x000000ffff097224 */ /* 0x000fc600078e00ff */
[----:B------:R-:W-:-:S08]  /*21c0*/  ISETP.NE.AND.EX P0, PT, RZ, c[0x0][0x204], PT, P0 ;  /* 0x00008100ff007a0c */ /* 0x000fd00003f05300 */
.L_x_1856:
[----:B0-----:R-:W-:Y:S01]  /*21d0*/  IADD3 R5, R3, -UR13, RZ ;  /* 0x8000000d03057c10 */ /* 0x001fe2000fffe0ff */
[----:B------:R-:W-:Y:S03]  /*21e0*/  BSSY B1, `(.L_x_1853) ;  /* 0x0000010000017945 */ /* 0x000fe60003800000 */
[----:B------:R-:W-:Y:S01]  /*21f0*/  LEA R11, R5, 0xc0, 0x2 ;  /* 0x000000c0050b7811 */ /* 0x000fe200078e10ff */
[----:B------:R-:W-:Y:S05]  /*2200*/  @!P0 BRA `(.L_x_1854) ;  /* 0x0000009000008947 */ /* 0x000fea0003800000 */
[----:B------:R-:W-:Y:S01]  /*2210*/  IMAD.U32 R6, RZ, RZ, UR20 ;  /* 0x00000014ff067e24 */ /* 0x000fe2000f8e00ff */
[----:B------:R-:W-:Y:S01]  /*2220*/  SHF.R.S32.HI R5, RZ, 0x1f, R3 ;  /* 0x0000001fff057819 */ /* 0x000fe20000011403 */
[----:B0-----:R-:W-:-:S03]  /*2230*/  IMAD.U32 R8, RZ, RZ, UR21 ;  /* 0x00000015ff087e24 */ /* 0x001fc6000f8e00ff */
[----:B------:R-:W-:-:S04]  /*2240*/  IADD3 R6, P2, P3, R3, c[0x0][0x200], R6 ;  /* 0x0000800003067a10 */ /* 0x000fc80007b5e006 */
[----:B------:R-:W-:-:S05]  /*2250*/  IADD3.X R7, R5, c[0x0][0x204], R8, P2, P3 ;  /* 0x0000810005077a10 */ /* 0x000fca00017e6408 */
[----:B------:R-:W3:Y:S02]  /*2260*/  LDG.E.U8 R6, [R6.64] ;  /* 0x0000001006067981 */ /* 0x000ee4000c1e1100 */
[----:B---3--:R-:W-:-:S13]  /*2270*/  ISETP.NE.AND P2, PT, R6, RZ, PT ;  /* 0x000000ff0600720c */ /* 0x008fda0003f45270 */
[----:B------:R-:W-:Y:S01]  /*2280*/  @P2 IMAD.MOV.U32 R8, RZ, RZ, RZ ;  /* 0x000000ffff082224 */ /* 0x000fe200078e00ff */
[----:B------:R-:W-:Y:S05]  /*2290*/  @P2 BRA `(.L_x_1855) ;  /* 0x0000004000002947 */ /* 0x000fea0003800000 */
.L_x_1854:
[----:B------:R-:W3:Y:S02]  /*22a0*/  LDS R5, [R11] ;  /* 0x000000000b057984 */ /* 0x000ee40000000800 */
[----:B--23--:R-:W-:-:S04]  /*22b0*/  FADD.FTZ R5, -R12, R5 ;  /* 0x000000050c057221 */ /* 0x00cfc80000010100 */
[----:B------:R-:W-:-:S04]  /*22c0*/  FMUL.FTZ R5, R5, 1.4426950216293334961 ;  /* 0x3fb8aa3b05057820 */ /* 0x000fc80000410000 */
[----:B0-----:R0:W2:Y:S03]  /*22d0*/  MUFU.EX2 R8, R5 ;  /* 0x0000000500087308 */ /* 0x0010a60000000800 */
.L_x_1855:
[----:B------:R-:W-:Y:S05]  /*22e0*/  BSYNC B1 ;  /* 0x0000000000017941 */ /* 0x000fea0003800000 */
.L_x_1853:
[----:B--2---:R2:W-:Y:S01]  /*22f0*/  STS [R11], R8 ;  /* 0x000000080b007388 */ /* 0x0045e20000000800 */
[----:B------:R-:W-:Y:S01]  /*2300*/  IADD3 R3, R3, 0x100, RZ ;  /* 0x0000010003037810 */ /* 0x000fe20007ffe0ff */
[----:B------:R-:W-:-:S03]  /*2310*/  FADD.FTZ R9, R8, R9 ;  /* 0x0000000908097221 */ /* 0x000fc60000010000 */
[----:B------:R-:W-:-:S13]  /*2320*/  ISETP.GT.AND P2, PT, R3, UR11, PT ;  /* 0x0000000b03007c0c */ /* 0x000fda000bf44270 */
[----:B--2---:R-:W-:Y:S05]  /*2330*/  @!P2 BRA `(.L_x_1856) ;  /* 0xfffffe900000a947 */ /* 0x004fea000383ffff */
.L_x_1852:
[----:B------:R-:W-:Y:S05]  /*2340*/  BSYNC B0 ;  /* 0x0000000000007941 */ /* 0x000fea0003800000 */
.L_x_1851:
[----:B------:R-:W3:Y:S01]  /*2350*/  SHFL.BFLY PT, R6, R9, 0x10, 0x1f ;  /* 0x0e001f0009067f89 */ /* 0x000ee200000e0000 */
[----:B------:R-:W-:Y:S01]  /*2360*/  LOP3.LUT P0, R7, R0, 0x1f, RZ, 0xc0, !PT ;  /* 0x0000001f00077812 */ /* 0x000fe2000780c0ff */
[----:B-1----:R-:W-:Y:S02]  /*2370*/  ULDC.U8 UR5, c[0x0][0x26c] ;  /* 0x00009b0000057ab9 */ /* 0x002fe40000000000 */
[----:B------:R-:W-:Y:S01]  /*2380*/  UMOV UR6, URZ ;  /* 0x0000003f00067c82 */ /* 0x000fe20008000000 */
[----:B------:R-:W-:Y:S01]  /*2390*/  ISETP.GT.U32.AND P2, PT, R7, 0x7, PT ;  /* 0x000000070700780c */ /* 0x000fe20003f44070 */
[----:B------:R-:W-:Y:S01]  /*23a0*/  UMOV UR7, URZ ;  /* 0x0000003f00077c82 */ /* 0x000fe20008000000 */
[----:B---3--:R-:W-:-:S07]  /*23b0*/  FADD.FTZ R6, R6, R9 ;  /* 0x0000000906067221 */ /* 0x008fce0000010000 */
[----:B------:R-:W-:Y:S01]  /*23c0*/  @!P0 SHF.R.U32.HI R9, RZ, 0x3, R0 ;  /* 0x00000003ff098819 */ /* 0x000fe20000011600 */
[----:B------:R-:W1:Y:S03]  /*23d0*/  SHFL.BFLY PT, R3, R6, 0x8, 0x1f ;  /* 0x0d001f0006037f89 */ /* 0x000e6600000e0000 */
[----:B------:R-:W-:Y:S01]  /*23e0*/  @!P0 LOP3.LUT R9, R9, 0x1ffffffc, RZ, 0xc0, !PT ;  /* 0x1ffffffc09098812 */ /* 0x000fe200078ec0ff */
[----:B-1----:R-:W-:-:S05]  /*23f0*/  FADD.FTZ R3, R6, R3 ;  /* 0x0000000306037221 */ /* 0x002fca0000010000 */
[----:B0-----:R-:W0:Y:S02]  /*2400*/  SHFL.BFLY PT, R8, R3, 0x4, 0x1f ;  /* 0x0c801f0003087f89 */ /* 0x001e2400000e0000 */
        /* <DEDUP_REMOVED lines=27> */
.L_x_1857:
[----:B------:R-:W-:Y:S01]  /*25c0*/  BSSY B0, `(.L_x_1858) ;  /* 0x0000012000007945 */ /* 0x000fe20003800000 */
[----:B------:R-:W-:Y:S05]  /*25d0*/  @P1 BRA `(.L_x_1859) ;  /* 0x0000010000001947 */ /* 0x000fea0003800000 */
[----:B0-----:R-:W-:Y:S01]  /*25e0*/  FADD.FTZ R3, R5, 9.9999999747524270788e-07 ;  /* 0x358637bd05037421 */ /* 0x001fe20000010000 */
[----:B------:R-:W-:-:S03]  /*25f0*/  IADD3 R5, R0, UR13, RZ ;  /* 0x0000000d00057c10 */ /* 0x000fc6000fffe0ff */
[----:B------:R0:W1:Y:S04]  /*2600*/  MUFU.RCP R10, R3 ;  /* 0x00000003000a7308 */ /* 0x0000680000001000 */
.L_x_1860:
[C---:B0-----:R-:W-:Y:S02]  /*2610*/  IADD3 R3, R5.reuse, -UR13, RZ ;  /* 0x8000000d05037c10 */ /* 0x041fe4000fffe0ff */
[----:B------:R-:W-:Y:S02]  /*2620*/  @P0 IADD3 R8, P1, R5, UR6, RZ ;  /* 0x0000000605080c10 */ /* 0x000fe4000ff3e0ff */
[----:B------:R-:W-:Y:S01]  /*2630*/  LEA R11, R3, 0xc0, 0x2 ;  /* 0x000000c0030b7811 */ /* 0x000fe200078e10ff */
[----:B------:R-:W0:Y:S01]  /*2640*/  LDS R7, [R3.X4+0xc0] ;  /* 0x0000c00003077984 */ /* 0x000e220000004800 */
[C---:B------:R-:W-:Y:S02]  /*2650*/  @P0 LEA.HI.X.SX32 R9, R5.reuse, UR7, 0x1, P1 ;  /* 0x0000000705090c11 */ /* 0x040fe400088f0eff */
[C---:B------:R-:W-:Y:S02]  /*2660*/  @P0 LEA R6, P1, R8.reuse, c[0x0][0x260], 0x2 ;  /* 0x0000980008060a11 */ /* 0x040fe400078210ff */
[----:B------:R-:W-:Y:S01]  /*2670*/  IADD3 R5, R5, 0x100, RZ ;  /* 0x0000010005057810 */ /* 0x000fe20007ffe0ff */
[----:B012---:R-:W-:Y:S01]  /*2680*/  FMUL.FTZ R12, R7, R10 ;  /* 0x0000000a070c7220 */ /* 0x007fe20000410000 */
[----:B------:R-:W-:-:S02]  /*2690*/  @P0 LEA.HI.X R7, R8, c[0x0][0x264], R9, 0x2, P1 ;  /* 0x0000990008070a11 */ /* 0x000fc400008f1409 */
[----:B------:R-:W-:Y:S02]  /*26a0*/  ISETP.GT.AND P1, PT, R5, UR11, PT ;  /* 0x0000000b05007c0c */ /* 0x000fe4000bf24270 */
[----:B------:R0:W-:Y:S04]  /*26b0*/  STS [R11], R12 ;  /* 0x0000000c0b007388 */ /* 0x0001e80000000800 */
[----:B------:R0:W-:Y:S07]  /*26c0*/  @P0 STG.E [R6.64], R12 ;  /* 0x0000000c06000986 */ /* 0x0001ee000c101910 */
[----:B------:R-:W-:Y:S05]  /*26d0*/  @!P1 BRA `(.L_x_1860) ;  /* 0xffffff3000009947 */ /* 0x000fea000383ffff */
.L_x_1859:
[----:B------:R-:W-:Y:S05]  /*26e0*/  BSYNC B0 ;  /* 0x0000000000007941 */ /* 0x000fea0003800000 */
.L_x_1858:
[----:B------:R-:W-:Y:S01]  /*26f0*/  USHF.R.S32.HI UR5, URZ, 0x1f, UR11 ;  /* 0x0000001f3f057899 */ /* 0x000fe2000801140b */
[----:B------:R-:W-:Y:S01]  /*2700*/  ISETP.NE.U32.AND P0, PT, RZ, c[0x0][0x190], PT ;  /* 0x00006400ff007a0c */ /* 0x000fe20003f05070 */
[----:B------:R-:W-:Y:S01]  /*2710*/  CS2R R14, SRZ ;  /* 0x00000000000e7805 */ /* 0x000fe2000001ff00 */
[----:B------:R-:W-:Y:S01]  /*2720*/  LEA.HI R3, R13, R0, RZ, 0x3 ;  /* 0x000000000d037211 */ /* 0x000fe200078f18ff */
[----:B------:R-:W-:Y:S01]  /*2730*/  ULEA.HI UR5, UR5, UR11, URZ, 0x5 ;  /* 0x0000000b05057291 */ /* 0x000fe2000f8f283f */
[----:B------:R-:W-:Y:S01]  /*2740*/  ISETP.NE.AND.EX P0, PT, RZ, c[0x0][0x194], PT, P0 ;  /* 0x00006500ff007a0c */ /* 0x000fe20003f05300 */
[----:B------:R-:W-:Y:S01]  /*2750*/  ULDC UR6, c[0x0][0x1d4] ;  /* 0x0000750000067ab9 */ /* 0x000fe20000000800 */
[----:B0-----:R-:W-:Y:S01]  /*2760*/  SHF.R.S32.HI R6, RZ, 0x3, R3 ;  /* 0x00000003ff067819 */ /* 0x001fe20000011403 */
[----:B------:R-:W-:Y:S01]  /*2770*/  ULOP3.LUT UR5, UR5, 0xffffffe0, URZ, 0xc0, !UPT ;  /* 0xffffffe005057892 */ /* 0x000fe2000f8ec03f */
[----:B------:R-:W-:Y:S01]  /*2780*/  LOP3.LUT R3, R3, 0x3ffffff8, RZ, 0xc0, !PT ;  /* 0x3ffffff803037812 */ /* 0x000fe200078ec0ff */
[----:B--2---:R-:W-:-:S02]  /*2790*/  CS2R R12, SRZ ;  /* 0x00000000000c7805 */ /* 0x004fc4000001ff00 */
[----:B------:R-:W-:Y:S01]  /*27a0*/  UIADD3 UR5, -UR5, UR11, URZ ;  /* 0x0000000b05057290 */ /* 0x000fe2000fffe13f */
[----:B------:R-:W-:-:S05]  /*27b0*/  IADD3 R3, -R3, R0, RZ ;  /* 0x0000000003037210 */ /* 0x000fca0007ffe1ff */
        /* <DEDUP_REMOVED lines=8> */
[----:B------:R-:W-:Y:S01]  /*2840*/  IMAD.U32 R10, RZ, RZ, UR14 ;  /* 0x0000000eff0a7e24 */ /* 0x000fe2000f8e00ff */
[----:B------:R-:W-:Y:S03]  /*2850*/  BSSY B0, `(.L_x_1861) ;  /* 0x000007b000007945 */ /* 0x000fe60003800000 */
[--C-:B------:R-:W-:Y:S02]  /*2860*/  IMAD R7, R10, c[0x0][0x1d4], R3.reuse ;  /* 0x000075000a077a24 */ /* 0x100fe400078e0203 */
[----:B0-----:R-:W-:-:S04]  /*2870*/  @!P0 IMAD R8, R8, 0x20, R3 ;  /* 0x0000002008088824 */ /* 0x001fc800078e0203 */
[----:B------:R-:W-:Y:S01]  /*2880*/  @!P0 IMAD.WIDE R8, R8, R9, c[0x0][0x190] ;  /* 0x0000640008088625 */ /* 0x000fe200078e0209 */
[----:B------:R-:W-:-:S04]  /*2890*/  CS2R R10, SRZ ;  /* 0x00000000000a7805 */ /* 0x000fc8000001ff00 */
[----:B------:R0:W5:Y:S04]  /*28a0*/  @!P0 LDG.E.128 R12, [R8.64] ;  /* 0x00000010080c8981 */ /* 0x000168000c1e1d00 */
[----:B------:R-:W-:Y:S01]  /*28b0*/  BAR.SYNC.DEFER_BLOCKING 0x0 ;  /* 0x0000000000007b1d */ /* 0x000fe20000010000 */
[----:B------:R-:W-:Y:S02]  /*28c0*/  ISETP.NE.AND P0, PT, R6, UR5, PT ;  /* 0x0000000506007c0c */ /* 0x000fe4000bf05270 */
[----:B------:R-:W-:Y:S01]  /*28d0*/  SHF.R.S32.HI R5, RZ, 0x1f, R7 ;  /* 0x0000001fff057819 */ /* 0x000fe20000011407 */
[----:B0-----:R-:W-:Y:S02]  /*28e0*/  CS2R R8, SRZ ;  /* 0x0000000000087805 */ /* 0x001fe4000001ff00 */
[----:B------:R-:W-:Y:S05]  /*28f0*/  @P1 BRA `(.L_x_1862) ;  /* 0x0000070000001947 */ /* 0x000fea0003800000 */
[----:B------:R-:W-:Y:S01]  /*2900*/  IMAD.U32 R9, RZ, RZ, UR13 ;  /* 0x0000000dff097e24 */ /* 0x000fe2000f8e00ff */
[----:B------:R-:W-:Y:S01]  /*2910*/  ULOP3.LUT UR5, URZ, UR6, URZ, 0x33, !UPT ;  /* 0x000000063f057292 */ /* 0x000fe2000f8e333f */
[----:B------:R-:W-:Y:S01]  /*2920*/  BSSY B1, `(.L_x_1863) ;  /* 0x0000024000017945 */ /* 0x000fe20003800000 */
[----:B------:R-:W-:Y:S01]  /*2930*/  IMAD.MOV.U32 R17, RZ, RZ, R16 ;  /* 0x000000ffff117224 */ /* 0x000fe200078e0010 */
[----:B------:R-:W-:Y:S01]  /*2940*/  CS2R R10, SRZ ;  /* 0x00000000000a7805 */ /* 0x000fe2000001ff00 */
[----:B------:R-:W-:-:S04]  /*2950*/  IADD3 R8, -R9, -0x2, -R6 ;  /* 0xfffffffe09087810 */ /* 0x000fc80007ffe906 */
[----:B------:R-:W-:-:S04]  /*2960*/  IADD3 R9, R8, -UR5, RZ ;  /* 0x8000000508097c10 */ /* 0x000fc8000fffe0ff */
[C---:B------:R-:W-:Y:S02]  /*2970*/  LEA.HI R8, R9.reuse, 0x1, RZ, 0x1b ;  /* 0x0000000109087811 */ /* 0x040fe400078fd8ff */
[----:B------:R-:W-:Y:S02]  /*2980*/  ISETP.GE.U32.AND P1, PT, R9, 0x60, PT ;  /* 0x000000600900780c */ /* 0x000fe40003f26070 */
[----:B------:R-:W-:Y:S02]  /*2990*/  LOP3.LUT P2, R18, R8, 0x3, RZ, 0xc0, !PT ;  /* 0x0000000308127812 */ /* 0x000fe4000784c0ff */
[----:B------:R-:W-:-:S11]  /*29a0*/  CS2R R8, SRZ ;  /* 0x0000000000087805 */ /* 0x000fd6000001ff00 */
[----:B------:R-:W-:Y:S05]  /*29b0*/  @!P2 BRA `(.L_x_1864) ;  /* 0x000001a00000a947 */ /* 0x000fea0003800000 */
[----:B------:R-:W-:Y:S02]  /*29c0*/  IMAD.MOV.U32 R22, RZ, RZ, R18 ;  /* 0x000000ffff167224 */ /* 0x000fe400078e0012 */
[----:B------:R-:W-:Y:S02]  /*29d0*/  IMAD.MOV.U32 R17, RZ, RZ, R16 ;  /* 0x000000ffff117224 */ /* 0x000fe400078e0010 */
[----:B------:R-:W-:-:S03]  /*29e0*/  IMAD.MOV.U32 R8, RZ, RZ, RZ ;  /* 0x000000ffff087224 */ /* 0x000fc600078e00ff */
.L_x_1865:
[----:B------:R-:W-:-:S04]  /*29f0*/  IADD3 R19, P2, R17, UR20, RZ ;  /* 0x0000001411137c10 */ /* 0x000fc8000ff5e0ff */
[----:B------:R-:W-:Y:S02]  /*2a00*/  LEA.HI.X.SX32 R20, R17, UR21, 0x1, P2 ;  /* 0x0000001511147c11 */ /* 0x000fe400090f0eff */
[----:B------:R-:W-:-:S04]  /*2a10*/  LEA R18, P2, R19, c[0x0][0x1a8], 0x2 ;  /* 0x00006a0013127a11 */ /* 0x000fc800078410ff */
[----:B------:R-:W-:-:S05]  /*2a20*/  LEA.HI.X R19, R19, c[0x0][0x1ac], R20, 0x2, P2 ;  /* 0x00006b0013137a11 */ /* 0x000fca00010f1414 */
[----:B------:R-:W2:Y:S01]  /*2a30*/  LDG.E R18, [R18.64] ;  /* 0x0000001012127981 */ /* 0x000ea2000c1e1900 */
[----:B------:R-:W-:-:S06]  /*2a40*/  IADD3 R23, R17, -UR13, RZ ;  /* 0x8000000d11177c10 */ /* 0x000fcc000fffe0ff */
[----:B------:R-:W0:Y:S01]  /*2a50*/  LDS R23, [R23.X4+0xc0] ;  /* 0x0000c00017177984 */ /* 0x000e220000004800 */
[----:B--2---:R-:W-:-:S04]  /*2a60*/  IMAD R20, R18, c[0x0][0x1d8], RZ ;  /* 0x0000760012147a24 */ /* 0x004fc800078e02ff */
[----:B------:R-:W-:-:S04]  /*2a70*/  IMAD R20, R20, c[0x0][0x1d4], R17 ;  /* 0x0000750014147a24 */ /* 0x000fc800078e0211 */
[----:B------:R-:W-:-:S05]  /*2a80*/  IMAD.SHL.U32 R20, R20, 0x20, RZ ;  /* 0x0000002014147824 */ /* 0x000fca00078e00ff */
[----:B------:R-:W-:-:S04]  /*2a90*/  IADD3 R21, P2, R7, R20, RZ ;  /* 0x0000001407157210 */ /* 0x000fc80007f5e0ff */
[----:B------:R-:W-:Y:S02]  /*2aa0*/  LEA.HI.X.SX32 R24, R20, R5, 0x1, P2 ;  /* 0x0000000514187211 */ /* 0x000fe400010f0eff */
[----:B------:R-:W-:-:S04]  /*2ab0*/  LEA R20, P2, R21, c[0x0][0x1a0], 0x2 ;  /* 0x0000680015147a11 */ /* 0x000fc800078410ff */
[----:B------:R-:W-:-:S05]  /*2ac0*/  LEA.HI.X R21, R21, c[0x0][0x1a4], R24, 0x2, P2 ;  /* 0x0000690015157a11 */ /* 0x000fca00010f1418 */
[----:B------:R-:W0:Y:S01]  /*2ad0*/  LDG.E.128 R24, [R20.64] ;  /* 0x0000001014187981 */ /* 0x000e22000c1e1d00 */
[----:B------:R-:W-:Y:S02]  /*2ae0*/  IADD3 R22, R22, -0x1, RZ ;  /* 0xffffffff16167810 */ /* 0x000fe40007ffe0ff */
[----:B------:R-:W-:Y:S02]  /*2af0*/  IADD3 R17, R17, 0x20, RZ ;  /* 0x0000002011117810 */ /* 0x000fe40007ffe0ff */
[----:B------:R-:W-:Y:S01]  /*2b00*/  ISETP.NE.AND P2, PT, R22, RZ, PT ;  /* 0x000000ff1600720c */ /* 0x000fe20003f45270 */
[-C--:B0-----:R-:W-:Y:S02]  /*2b10*/  FFMA.FTZ R8, R24, R23.reuse, R8 ;  /* 0x0000001718087223 */ /* 0x081fe40000010008 */
[-C--:B------:R-:W-:Y:S02]  /*2b20*/  FFMA.FTZ R9, R25, R23.reuse, R9 ;  /* 0x0000001719097223 */ /* 0x080fe40000010009 */
[----:B------:R-:W-:-:S02]  /*2b30*/  FFMA.FTZ R10, R26, R23, R10 ;  /* 0x000000171a0a7223 */ /* 0x000fc4000001000a */
[----:B------:R-:W-:-:S06]  /*2b40*/  FFMA.FTZ R11, R27, R23, R11 ;  /* 0x000000171b0b7223 */ /* 0x000fcc000001000b */
[----:B------:R-:W-:Y:S05]  /*2b50*/  @P2 BRA `(.L_x_1865) ;  /* 0xfffffe9000002947 */ /* 0x000fea000383ffff */
.L_x_1864:
[----:B------:R-:W-:Y:S05]  /*2b60*/  BSYNC B1 ;  /* 0x0000000000017941 */ /* 0x000fea0003800000 */
.L_x_1863:
[----:B------:R-:W-:Y:S05]  /*2b70*/  @!P1 BRA `(.L_x_1862) ;  /* 0x0000048000009947 */ /* 0x000fea0003800000 */
[C---:B------:R-:W-:Y:S01]  /*2b80*/  LEA R19, R17.reuse, 0x100, 0x2 ;  /* 0x0000010011137811 */ /* 0x040fe200078e10ff */
[----:B------:R-:W-:Y:S01]  /*2b90*/  IMAD.U32 R20, RZ, RZ, UR13 ;  /* 0x0000000dff147e24 */ /* 0x000fe2000f8e00ff */
[C---:B-----5:R-:W-:Y:S01]  /*2ba0*/  IADD3 R44, P1, R17.reuse, UR20, RZ ;  /* 0x00000014112c7c10 */ /* 0x060fe2000ff3e0ff */
[----:B------:R-:W-:Y:S02]  /*2bb0*/  IMAD.MOV.U32 R18, RZ, RZ, c[0x0][0x1d8] ;  /* 0x00007600ff127624 */ /* 0x000fe400078e00ff */
[----:B------:R-:W-:Y:S01]  /*2bc0*/  IMAD R19, R20, -0x4, R19 ;  /* 0xfffffffc14137824 */ /* 0x000fe200078e0213 */
[C---:B------:R-:W-:Y:S01]  /*2bd0*/  LEA.HI.X.SX32 R21, R17.reuse, UR21, 0x1, P1 ;  /* 0x0000001511157c11 */ /* 0x040fe200088f0eff */
[----:B------:R-:W-:Y:S01]  /*2be0*/  IMAD R18, R18, c[0x0][0x1d4], RZ ;  /* 0x0000750012127a24 */ /* 0x000fe200078e02ff */
[----:B------:R-:W-:Y:S01]  /*2bf0*/  LEA R43, P1, R44, c[0x0][0x1a8], 0x2 ;  /* 0x00006a002c2b7a11 */ /* 0x000fe200078210ff */
[----:B------:R-:W-:Y:S01]  /*2c00*/  IMAD.SHL.U32 R37, R17, 0x20, RZ ;  /* 0x0000002011257824 */ /* 0x000fe200078e00ff */
[----:B------:R-:W-:Y:S01]  /*2c10*/  IADD3 R38, R19, 0xc0, RZ ;  /* 0x000000c013267810 */ /* 0x000fe20007ffe0ff */
[----:B------:R-:W-:Y:S01]  /*2c20*/  IMAD.SHL.U32 R36, R18, 0x20, RZ ;  /* 0x0000002012247824 */ /* 0x000fe200078e00ff */
[----:B------:R-:W-:-:S03]  /*2c30*/  LEA.HI.X R44, R44, c[0x0][0x1ac], R21, 0x2, P1 ;  /* 0x00006b002c2c7a11 */ /* 0x000fc600008f1415 */
.L_x_1866:
[----:B------:R-:W-:Y:S01]  /*2c40*/  IMAD.MOV.U32 R18, RZ, RZ, R43 ;  /* 0x000000ffff127224 */ /* 0x000fe200078e002b */
[----:B------:R-:W-:Y:S01]  /*2c50*/  MOV R19, R44 ;  /* 0x0000002c00137202 */ /* 0x000fe20000000f00 */
[----:B------:R-:W0:Y:S04]  /*2c60*/  LDS R39, [R38+-0x100] ;  /* 0xffff000026277984 */ /* 0x000e280000000800 */
[----:B------:R-:W2:Y:S04]  /*2c70*/  LDG.E R20, [R18.64] ;  /* 0x0000001012147981 */ /* 0x000ea8000c1e1900 */
[----:B------:R-:W3:Y:S04]  /*2c80*/  LDG.E R21, [R18.64+0x80] ;  /* 0x0000801012157981 */ /* 0x000ee8000c1e1900 */
[----:B------:R-:W4:Y:S04]  /*2c90*/  LDG.E R22, [R18.64+0x100] ;  /* 0x0001001012167981 */ /* 0x000f28000c1e1900 */
[----:B------:R-:W5:Y:S04]  /*2ca0*/  LDG.E R24, [R18.64+0x180] ;  /* 0x0001801012187981 */ /* 0x000f68000c1e1900 */
[----:B------:R-:W1:Y:S04]  /*2cb0*/  LDS R40, [R38+-0x80] ;  /* 0xffff800026287984 */ /* 0x000e680000000800 */
[----:B------:R-:W0:Y:S04]  /*2cc0*/  LDS R41, [R38] ;  /* 0x0000000026297984 */ /* 0x000e280000000800 */
[----:B------:R0:W0:Y:S01]  /*2cd0*/  LDS R42, [R38+0x80] ;  /* 0x00008000262a7984 */ /* 0x0000220000000800 */
[----:B--2---:R-:W-:-:S02]  /*2ce0*/  IMAD R20, R36, R20, R37 ;  /* 0x0000001424147224 */ /* 0x004fc400078e0225 */
[----:B---3--:R-:W-:-:S03]  /*2cf0*/  IMAD R21, R36, R21, R37 ;  /* 0x0000001524157224 */ /* 0x008fc600078e0225 */
[----:B------:R-:W-:Y:S01]  /*2d00*/  IADD3 R27, P1, R7, R20, RZ ;  /* 0x00000014071b7210 */ /* 0x000fe20007f3e0ff */
[--C-:B----4-:R-:W-:Y:S01]  /*2d10*/  IMAD R23, R36, R22, R37.reuse ;  /* 0x0000001624177224 */ /* 0x110fe200078e0225 */
[----:B------:R-:W-:Y:S02]  /*2d20*/  IADD3 R22, R21, 0x400, RZ ;  /* 0x0000040015167810 */ /* 0x000fe40007ffe0ff */
[----:B------:R-:W-:Y:S01]  /*2d30*/  LEA.HI.X.SX32 R28, R20, R5, 0x1, P1 ;  /* 0x00000005141c7211 */ /* 0x000fe200008f0eff */
[----:B-----5:R-:W-:Y:S01]  /*2d40*/  IMAD R24, R36, R24, R37 ;  /* 0x0000001824187224 */ /* 0x020fe200078e0225 */
[----:B------:R-:W-:Y:S02]  /*2d50*/  IADD3 R26, R23, 0x800, RZ ;  /* 0x00000800171a7810 */ /* 0x000fe40007ffe0ff */
[----:B------:R-:W-:Y:S02]  /*2d60*/  LEA R20, P1, R27, c[0x0][0x1a0], 0x2 ;  /* 0x000068001b147a11 */ /* 0x000fe400078210ff */
[----:B------:R-:W-:-:S02]  /*2d70*/  IADD3 R25, P2, R7, R22, RZ ;  /* 0x0000001607197210 */ /* 0x000fc40007f5e0ff */
[----:B------:R-:W-:Y:S02]  /*2d80*/  IADD3 R23, P3, R7, R26, RZ ;  /* 0x0000001a07177210 */ /* 0x000fe40007f7e0ff */
[----:B------:R-:W-:Y:S02]  /*2d90*/  LEA.HI.X R21, R27, c[0x0][0x1a4], R28, 0x2, P1 ;  /* 0x000069001b157a11 */ /* 0x000fe400008f141c */
[----:B------:R-:W-:Y:S02]  /*2da0*/  IADD3 R30, R24, 0xc00, RZ ;  /* 0x00000c00181e7810 */ /* 0x000fe40007ffe0ff */
[-C--:B------:R-:W-:Y:S02]  /*2db0*/  LEA.HI.X.SX32 R22, R22, R5.reuse, 0x1, P2 ;  /* 0x0000000516167211 */ /* 0x080fe400010f0eff */
[----:B------:R-:W-:Y:S02]  /*2dc0*/  LEA R24, P1, R25, c[0x0][0x1a0], 0x2 ;  /* 0x0000680019187a11 */ /* 0x000fe400078210ff */
[----:B------:R-:W-:-:S02]  /*2dd0*/  LEA.HI.X.SX32 R26, R26, R5, 0x1, P3 ;  /* 0x000000051a1a7211 */ /* 0x000fc400018f0eff */
[----:B------:R-:W-:Y:S02]  /*2de0*/  LEA R28, P2, R23, c[0x0][0x1a0], 0x2 ;  /* 0x00006800171c7a11 */ /* 0x000fe400078410ff */
[----:B------:R-:W-:Y:S02]  /*2df0*/  LEA.HI.X R25, R25, c[0x0][0x1a4], R22, 0x2, P1 ;  /* 0x0000690019197a11 */ /* 0x000fe400008f1416 */
[----:B------:R-:W-:Y:S02]  /*2e00*/  IADD3 R31, P1, R7, R30, RZ ;  /* 0x0000001e071f7210 */ /* 0x000fe40007f3e0ff */
[----:B------:R-:W-:Y:S02]  /*2e10*/  LEA.HI.X R29, R23, c[0x0][0x1a4], R26, 0x2, P2 ;  /* 0x00006900171d7a11 */ /* 0x000fe400010f141a */
[----:B------:R-:W2:Y:S01]  /*2e20*/  LDG.E.128 R20, [R20.64] ;  /* 0x0000001014147981 */ /* 0x000ea2000c1e1d00 */
[----:B------:R-:W-:Y:S02]  /*2e30*/  LEA.HI.X.SX32 R30, R30, R5, 0x1, P1 ;  /* 0x000000051e1e7211 */ /* 0x000fe400008f0eff */
[C---:B------:R-:W-:Y:S01]  /*2e40*/  LEA R32, P1, R31.reuse, c[0x0][0x1a0], 0x2 ;  /* 0x000068001f207a11 */ /* 0x040fe200078210ff */
[----:B------:R-:W1:Y:S03]  /*2e50*/  LDG.E.128 R24, [R24.64] ;  /* 0x0000001018187981 */ /* 0x000e66000c1e1d00 */
[----:B------:R-:W-:-:S02]  /*2e60*/  LEA.HI.X R33, R31, c[0x0][0x1a4], R30, 0x2, P1 ;  /* 0x000069001f217a11 */ /* 0x000fc400008f141e */
[----:B------:R-:W3:Y:S04]  /*2e70*/  LDG.E.128 R28, [R28.64] ;  /* 0x000000101c1c7981 */ /* 0x000ee8000c1e1d00 */
[----:B------:R-:W4:Y:S01]  /*2e80*/  LDG.E.128 R32, [R32.64] ;  /* 0x0000001020207981 */ /* 0x000f22000c1e1d00 */
[----:B------:R-:W-:Y:S02]  /*2e90*/  IADD3 R43, P1, R18, 0x200, RZ ;  /* 0x00000200122b7810 */ /* 0x000fe40007f3e0ff */
[----:B------:R-:W-:Y:S02]  /*2ea0*/  IADD3 R17, R17, 0x80, RZ ;  /* 0x0000008011117810 */ /* 0x000fe40007ffe0ff */
[----:B0-----:R-:W-:Y:S01]  /*2eb0*/  IADD3 R38, R38, 0x200, RZ ;  /* 0x0000020026267810 */ /* 0x001fe20007ffe0ff */
[----:B------:R-:W-:Y:S01]  /*2ec0*/  IMAD.X R44, RZ, RZ, R19, P1 ;  /* 0x000000ffff2c7224 */ /* 0x000fe200008e0613 */
[----:B------:R-:W-:-:S02]  /*2ed0*/  ISETP.GE.AND P1, PT, R17, UR6, PT ;  /* 0x0000000611007c0c */ /* 0x000fc4000bf26270 */
[----:B------:R-:W-:Y:S01]  /*2ee0*/  IADD3 R37, R37, 0x1000, RZ ;  /* 0x0000100025257810 */ /* 0x000fe20007ffe0ff */
[-C--:B--2---:R-:W-:Y:S02]  /*2ef0*/  FFMA.FTZ R19, R20, R39.reuse, R8 ;  /* 0x0000002714137223 */ /* 0x084fe40000010008 */
[-C--:B------:R-:W-:Y:S02]  /*2f00*/  FFMA.FTZ R8, R21, R39.reuse, R9 ;  /* 0x0000002715087223 */ /* 0x080fe40000010009 */
[-C--:B------:R-:W-:Y:S02]  /*2f10*/  FFMA.FTZ R9, R22, R39.reuse, R10 ;  /* 0x0000002716097223 */ /* 0x080fe4000001000a */
[----:B------:R-:W-:Y:S02]  /*2f20*/  FFMA.FTZ R10, R23, R39, R11 ;  /* 0x00000027170a7223 */ /* 0x000fe4000001000b */
[-C--:B-1----:R-:W-:Y:S02]  /*2f30*/  FFMA.FTZ R9, R26, R40.reuse, R9 ;  /* 0x000000281a097223 */ /* 0x082fe40000010009 */
[----:B------:R-:W-:-:S02]  /*2f40*/  FFMA.FTZ R19, R24, R40, R19 ;  /* 0x0000002818137223 */ /* 0x000fc40000010013 */
[-C--:B------:R-:W-:Y:S02]  /*2f50*/  FFMA.FTZ R8, R25, R40.reuse, R8 ;  /* 0x0000002819087223 */ /* 0x080fe40000010008 */
[----:B------:R-:W-:Y:S02]  /*2f60*/  FFMA.FTZ R10, R27, R40, R10 ;  /* 0x000000281b0a7223 */ /* 0x000fe4000001000a */
[-C--:B---3--:R-:W-:Y:S02]  /*2f70*/  FFMA.FTZ R11, R30, R41.reuse, R9 ;  /* 0x000000291e0b7223 */ /* 0x088fe40000010009 */
[-C--:B------:R-:W-:Y:S02]  /*2f80*/  FFMA.FTZ R19, R28, R41.reuse, R19 ;  /* 0x000000291c137223 */ /* 0x080fe40000010013 */
[-C--:B------:R-:W-:Y:S02]  /*2f90*/  FFMA.FTZ R18, R29, R41.reuse, R8 ;  /* 0x000000291d127223 */ /* 0x080fe40000010008 */
[----:B------:R-:W-:-:S02]  /*2fa0*/  FFMA.FTZ R20, R31, R41, R10 ;  /* 0x000000291f147223 */ /* 0x000fc4000001000a */
[-C--:B----4-:R-:W-:Y:S02]  /*2fb0*/  FFMA.FTZ R10, R34, R42.reuse, R11 ;  /* 0x0000002a220a7223 */ /* 0x090fe4000001000b */
[-C--:B------:R-:W-:Y:S02]  /*2fc0*/  FFMA.FTZ R8, R32, R42.reuse, R19 ;  /* 0x0000002a20087223 */ /* 0x080fe40000010013 */
[-C--:B------:R-:W-:Y:S02]  /*2fd0*/  FFMA.FTZ R9, R33, R42.reuse, R18 ;  /* 0x0000002a21097223 */ /* 0x080fe40000010012 */
[----:B------:R-:W-:Y:S01]  /*2fe0*/  FFMA.FTZ R11, R35, R42, R20 ;  /* 0x0000002a230b7223 */ /* 0x000fe20000010014 */
[----:B------:R-:W-:Y:S05]  /*2ff0*/  @!P1 BRA `(.L_x_1866) ;  /* 0xfffffc4000009947 */ /* 0x000fea000383ffff */
.L_x_1862:
[----:B------:R-:W-:Y:S05]  /*3000*/  BSYNC B0 ;  /* 0x0000000000007941 */ /* 0x000fea0003800000 */
.L_x_1861:
[----:B------:R-:W-:Y:S01]  /*3010*/  ISETP.GE.AND P1, PT, R16, UR11, PT ;  /* 0x0000000b10007c0c */ /* 0x000fe2000bf26270 */
[----:B------:R-:W-:-:S12]  /*3020*/  BSSY B0, `(.L_x_1867) ;  /* 0x0000103000007945 */ /* 0x000fd80003800000 */
[----:B------:R-:W-:Y:S05]  /*3030*/  @P1 BRA `(.L_x_1868) ;  /* 0x0000101000001947 */ /* 0x000fea0003800000 */
[----:B------:R-:W-:Y:S01]  /*3040*/  IMAD.U32 R28, RZ, RZ, UR13 ;  /* 0x0000000dff1c7e24 */ /* 0x000fe2000f8e00ff */
[----:B------:R-:W-:Y:S01]  /*3050*/  LOP3.LUT R17, RZ, R6, RZ, 0x33, !PT ;  /* 0x00000006ff117212 */ /* 0x000fe200078e33ff */
[----:B------:R-:W-:Y:S03]  /*3060*/  BSSY B1, `(.L_x_1869) ;  /* 0x0000039000017945 */ /* 0x000fe60003800000 */
[----:B------:R-:W-:-:S04]  /*3070*/  IADD3 R28, -R28, UR11, R17 ;  /* 0x0000000b1c1c7c10 */ /* 0x000fc8000fffe111 */
[----:B------:R-:W-:-:S04]  /*3080*/  LEA.HI R17, R28, 0x1, RZ, 0x1b ;  /* 0x000000011c117811 */ /* 0x000fc800078fd8ff */
[----:B------:R-:W-:-:S13]  /*3090*/  LOP3.LUT P1, R17, R17, 0x3, RZ, 0xc0, !PT ;  /* 0x0000000311117812 */ /* 0x000fda000782c0ff */
[----:B------:R-:W-:Y:S05]  /*30a0*/  @!P1 BRA `(.L_x_1870) ;  /* 0x0000034000009947 */ /* 0x000fea0003800000 */
[----:B------:R-:W-:Y:S02]  /*30b0*/  LEA R22, R6, 0xc0, 0x2 ;  /* 0x000000c006167811 */ /* 0x000fe400078e10ff */
.L_x_1873:
[----:B------:R-:W-:Y:S01]  /*30c0*/  ISETP.GE.AND P2, PT, R16, c[0x0][0x1d4], PT ;  /* 0x0000750010007a0c */ /* 0x000fe20003f46270 */
[----:B------:R-:W-:Y:S01]  /*30d0*/  BSSY B2, `(.L_x_1871) ;  /* 0x000002e000027945 */ /* 0x000fe20003800000 */
[----:B------:R-:W-:-:S04]  /*30e0*/  IADD3 R17, R17, -0x1, RZ ;  /* 0xffffffff11117810 */ /* 0x000fc80007ffe0ff */
[----:B------:R-:W-:-:S07]  /*30f0*/  ISETP.NE.AND P1, PT, R17, RZ, PT ;  /* 0x000000ff1100720c */ /* 0x000fce0003f25270 */
        /* <DEDUP_REMOVED lines=8> */
[----:B------:R0:W1:Y:S02]  /*3180*/  F2I.FTZ.U32.TRUNC.NTZ R19, R23 ;  /* 0x0000001700137305 */ /* 0x000064000021f000 */
[----:B0-----:R-:W0:Y:S01]  /*3190*/  LDS R23, [R22] ;  /* 0x0000000016177984 */ /* 0x001e220000000800 */
[----:B-1----:R-:W-:-:S04]  /*31a0*/  IMAD.MOV R18, RZ, RZ, -R19 ;  /* 0x000000ffff127224 */ /* 0x002fc800078e0a13 */
        /* <DEDUP_REMOVED lines=26> */
[----:B------:R-:W-:-:S05]  /*3350*/  LEA.HI.X R21, R21, c[0x0][0x1a4], R24, 0x2, P2 ;  /* 0x0000690015157a11 */ /* 0x000fca00010f1418 */
[----:B------:R-:W0:Y:S02]  /*3360*/  LDG.E.128 R24, [R20.64] ;  /* 0x0000001014187981 */ /* 0x000e24000c1e1d00 */
[-C--:B0-----:R-:W-:Y:S02]  /*3370*/  FFMA.FTZ R8, R24, R23.reuse, R8 ;  /* 0x0000001718087223 */ /* 0x081fe40000010008 */
[-C--:B------:R-:W-:Y:S02]  /*3380*/  FFMA.FTZ R9, R25, R23.reuse, R9 ;  /* 0x0000001719097223 */ /* 0x080fe40000010009 */
[-C--:B------:R-:W-:Y:S02]  /*3390*/  FFMA.FTZ R10, R26, R23.reuse, R10 ;  /* 0x000000171a0a7223 */ /* 0x080fe4000001000a */
[----:B------:R-:W-:Y:S02]  /*33a0*/  FFMA.FTZ R11, R27, R23, R11 ;  /* 0x000000171b0b7223 */ /* 0x000fe4000001000b */
.L_x_1872:
[----:B------:R-:W-:Y:S05]  /*33b0*/  BSYNC B2 ;  /* 0x0000000000027941 */ /* 0x000fea0003800000 */
.L_x_1871:
[----:B------:R-:W-:Y:S02]  /*33c0*/  IADD3 R16, R16, 0x20, RZ ;  /* 0x0000002010107810 */ /* 0x000fe40007ffe0ff */
[----:B------:R-:W-:Y:S01]  /*33d0*/  IADD3 R22, R22, 0x80, RZ ;  /* 0x0000008016167810 */ /* 0x000fe20007ffe0ff */
[----:B------:R-:W-:Y:S05]  /*33e0*/  @P1 BRA `(.L_x_1873) ;  /* 0xfffffcd000001947 */ /* 0x000fea000383ffff */
.L_x_1870:
[----:B------:R-:W-:Y:S05]  /*33f0*/  BSYNC B1 ;  /* 0x0000000000017941 */ /* 0x000fea0003800000 */
.L_x_1869:
[----:B------:R-:W-:-:S13]  /*3400*/  ISETP.GE.U32.AND P1, PT, R28, 0x60, PT ;  /* 0x000000601c00780c */ /* 0x000fda0003f26070 */
[----:B------:R-:W-:Y:S05]  /*3410*/  @!P1 BRA `(.L_x_1868) ;  /* 0x00000c3000009947 */ /* 0x000fea0003800000 */
[----:B------:R-:W-:Y:S01]  /*3420*/  LEA R17, R16, 0x100, 0x2 ;  /* 0x0000010010117811 */ /* 0x000fe200078e10ff */
[----:B------:R-:W-:-:S04]  /*3430*/  IMAD.U32 R18, RZ, RZ, UR13 ;  /* 0x0000000dff127e24 */ /* 0x000fc8000f8e00ff */
[----:B------:R-:W-:-:S05]  /*3440*/  IMAD R17, R18, -0x4, R17 ;  /* 0xfffffffc12117824 */ /* 0x000fca00078e0211 */
[----:B------:R-:W-:Y:S02]  /*3450*/  IADD3 R17, R17, 0xc0, RZ ;  /* 0x000000c011117810 */ /* 0x000fe40007ffe0ff */
.L_x_1882:
[C---:B------:R-:W-:Y:S01]  /*3460*/  ISETP.GE.AND P4, PT, R16.reuse, c[0x0][0x1d4], PT ;  /* 0x0000750010007a0c */ /* 0x040fe20003f86270 */
[----:B------:R-:W-:Y:S01]  /*3470*/  BSSY B1, `(.L_x_1874) ;  /* 0x0000032000017945 */ /* 0x000fe20003800000 */
[C---:B------:R-:W-:Y:S02]  /*3480*/  IADD3 R27, R16.reuse, 0x20, RZ ;  /* 0x00000020101b7810 */ /* 0x040fe40007ffe0ff */
[C---:B------:R-:W-:Y:S02]  /*3490*/  IADD3 R26, R16.reuse, 0x40, RZ ;  /* 0x00000040101a7810 */ /* 0x040fe40007ffe0ff */
[----:B------:R-:W-:Y:S02]  /*34a0*/  IADD3 R25, R16, 0x60, RZ ;  /* 0x0000006010197810 */ /* 0x000fe40007ffe0ff */
[----:B------:R-:W-:Y:S02]  /*34b0*/  ISETP.GE.AND P1, PT, R27, c[0x0][0x1d4], PT ;  /* 0x000075001b007a0c */ /* 0x000fe40003f26270 */
[----:B------:R-:W-:-:S02]  /*34c0*/  ISETP.GE.AND P2, PT, R26, c[0x0][0x1d4], PT ;  /* 0x000075001a007a0c */ /* 0x000fc40003f46270 */
[----:B------:R-:W-:Y:S01]  /*34d0*/  ISETP.GE.AND P3, PT, R25, c[0x0][0x1d4], PT ;  /* 0x0000750019007a0c */ /* 0x000fe20003f66270 */
[----:B------:R-:W-:Y:S07]  /*34e0*/  @!P4 BRA `(.L_x_1875) ;  /* 0x000002a00000c947 */ /* 0x000fee0003800000 */
[----:B------:R-:W-:Y:S02]  /*34f0*/  IABS R21, c[0x0][0x1d4] ;  /* 0x0000750000157a13 */ /* 0x000fe40000000000 */
        /* <DEDUP_REMOVED lines=11> */
[----:B------:R-:W-:Y:S02]  /*35b0*/  IMAD.MOV.U32 R19, RZ, RZ, R24 ;  /* 0x000000ffff137224 */ /* 0x000fe400078e0018 */
[----:B------:R-:W0:Y:S02]  /*35c0*/  LDS R24, [R17+-0x100] ;  /* 0xffff000011187984 */ /* 0x000e240000000800 */
[----:B------:R-:W-:-:S05]  /*35d0*/  IMAD.HI.U32 R18, R18, R19, RZ ;  /* 0x0000001312127227 */ /* 0x000fca00078e00ff */
[----:B------:R-:W-:-:S05]  /*35e0*/  IADD3 R18, -R18, RZ, RZ ;  /* 0x000000ff12127210 */ /* 0x000fca0007ffe1ff */
        /* <DEDUP_REMOVED lines=21> */
[----:B------:R-:W0:Y:S02]  /*3740*/  LDG.E.128 R20, [R20.64] ;  /* 0x0000001014147981 */ /* 0x000e24000c1e1d00 */
[-C--:B0-----:R-:W-:Y:S02]  /*3750*/  FFMA.FTZ R8, R20, R24.reuse, R8 ;  /* 0x0000001814087223 */ /* 0x081fe40000010008 */
[-C--:B------:R-:W-:Y:S02]  /*3760*/  FFMA.FTZ R9, R21, R24.reuse, R9 ;  /* 0x0000001815097223 */ /* 0x080fe40000010009 */
[-C--:B------:R-:W-:Y:S02]  /*3770*/  FFMA.FTZ R10, R22, R24.reuse, R10 ;  /* 0x00000018160a7223 */ /* 0x080fe4000001000a */
[----:B------:R-:W-:Y:S02]  /*3780*/  FFMA.FTZ R11, R23, R24, R11 ;  /* 0x00000018170b7223 */ /* 0x000fe4000001000b */
.L_x_1875:
[----:B------:R-:W-:Y:S05]  /*3790*/  BSYNC B1 ;  /* 0x0000000000017941 */ /* 0x000fea0003800000 */
.L_x_1874:
[----:B------:R-:W-:Y:S01]  /*37a0*/  BSSY B1, `(.L_x_1876) ;  /* 0x000002c000017945 */ /* 0x000fe20003800000 */
[----:B------:R-:W-:Y:S05]  /*37b0*/  @!P1 BRA `(.L_x_1877) ;  /* 0x000002a000009947 */ /* 0x000fea0003800000 */
[----:B------:R-:W-:Y:S02]  /*37c0*/  IABS R21, c[0x0][0x1d4] ;  /* 0x0000750000157a13 */ /* 0x000fe40000000000 */
[----:B------:R-:W-:-:S02]  /*37d0*/  IABS R24, R27 ;  /* 0x0000001b00187213 */ /* 0x000fc40000000000 */
        /* <DEDUP_REMOVED lines=40> */
.L_x_1877:
[----:B------:R-:W-:Y:S05]  /*3a60*/  BSYNC B1 ;  /* 0x0000000000017941 */ /* 0x000fea0003800000 */
.L_x_1876:
        /* <DEDUP_REMOVED lines=11> */
[----:B------:R-:W-:Y:S01]  /*3b20*/  IMAD R23, R18, R21, RZ ;  /* 0x0000001512177224 */ /* 0x000fe200078e02ff */
[----:B------:R-:W-:-:S10]  /*3b30*/  HFMA2.MMA R18, -RZ, RZ, 0, 0 ;  /* 0x00000000ff127435 */ /* 0x000fd400000001ff */
[----:B------:R-:W-:-:S04]  /*3b40*/  IMAD.HI.U32 R18, R19, R23, R18 ;  /* 0x0000001713127227 */ /* 0x000fc800078e0012 */
[----:B------:R-:W-:Y:S02]  /*3b50*/  IMAD.MOV.U32 R19, RZ, RZ, R24 ;  /* 0x000000ffff137224 */ /* 0x000fe400078e0018 */
[----:B------:R-:W0:Y:S02]  /*3b60*/  LDS R24, [R17] ;  /* 0x0000000011187984 */ /* 0x000e240000000800 */
        /* <DEDUP_REMOVED lines=28> */
.L_x_1879:
[----:B------:R-:W-:Y:S05]  /*3d30*/  BSYNC B1 ;  /* 0x0000000000017941 */ /* 0x000fea0003800000 */
.L_x_1878:
        /* <DEDUP_REMOVED lines=15> */
[----:B------:R-:W0:Y:S02]  /*3e30*/  LDS R24, [R17+0x80] ;  /* 0x0000800011187984 */ /* 0x000e240000000800 */
        /* <DEDUP_REMOVED lines=28> */
.L_x_1881:
[----:B------:R-:W-:Y:S05]  /*4000*/  BSYNC B1 ;  /* 0x0000000000017941 */ /* 0x000fea0003800000 */
.L_x_1880:
[----:B------:R-:W-:Y:S02]  /*4010*/  IADD3 R16, R16, 0x80, RZ ;  /* 0x0000008010107810 */ /* 0x000fe40007ffe0ff */
[----:B------:R-:W-:-:S02]  /*4020*/  IADD3 R17, R17, 0x200, RZ ;  /* 0x0000020011117810 */ /* 0x000fc40007ffe0ff */
[----:B------:R-:W-:-:S13]  /*4030*/  ISETP.GE.AND P1, PT, R16, UR11, PT ;  /* 0x0000000b10007c0c */ /* 0x000fda000bf26270 */
[----:B------:R-:W-:Y:S05]  /*4040*/  @!P1 BRA `(.L_x_1882) ;  /* 0xfffff41000009947 */ /* 0x000fea000383ffff */
.L_x_1868:
[----:B------:R-:W-:Y:S05]  /*4050*/  BSYNC B0 ;  /* 0x0000000000007941 */ /* 0x000fea0003800000 */
.L_x_1867:
[C---:B------:R-:W-:Y:S01]  /*4060*/  LOP3.LUT R5, R0.reuse, 0xffffff80, RZ, 0xc0, !PT ;  /* 0xffffff8000057812 */ /* 0x040fe200078ec0ff */
[----:B------:R-:W-:Y:S01]  /*4070*/  BSSY B0, `(.L_x_1883) ;  /* 0x000003f000007945 */ /* 0x000fe20003800000 */
[----:B------:R-:W-:Y:S01]  /*4080*/  ISETP.GT.AND P1, PT, R0, 0x7f, PT ;  /* 0x0000007f0000780c */ /* 0x000fe20003f24270 */
[----:B------:R-:W-:Y:S01]  /*4090*/  IMAD R29, R6, 0x20, R3 ;  /* 0x00000020061d7824 */ /* 0x000fe200078e0203 */
[----:B------:R-:W-:Y:S01]  /*40a0*/  ISETP.NE.AND P2, PT, R5, 0x80, PT ;  /* 0x000000800500780c */ /* 0x000fe20003f45270 */
[----:B------:R-:W-:Y:S07]  /*40b0*/  @P0 BRA `(.L_x_1884) ;  /* 0x000003a000000947 */ /* 0x000fee0003800000 */
[----:B------:R-:W-:Y:S01]  /*40c0*/  ULDC.64 UR6, c[0x0][0x240] ;  /* 0x0000900000067ab9 */ /* 0x000fe20000000a00 */
[----:B------:R-:W-:Y:S01]  /*40d0*/  IMAD.MOV.U32 R6, RZ, RZ, c[0x0][0x258] ;  /* 0x00009600ff067624 */ /* 0x000fe200078e00ff */
[----:B------:R-:W-:Y:S01]  /*40e0*/  UISETP.NE.U32.AND UP0, UPT, URZ, UR6, UPT ;  /* 0x000000063f00728c */ /* 0x000fe2000bf05070 */
[----:B------:R-:W-:Y:S01]  /*40f0*/  IADD3 R16, R3, UR12, RZ ;  /* 0x0000000c03107c10 */ /* 0x000fe2000fffe0ff */
[----:B------:R-:W-:Y:S01]  /*4100*/  IMAD.MOV.U32 R21, RZ, RZ, 0x4 ;  /* 0x00000004ff157424 */ /* 0x000fe200078e00ff */
[----:B------:R-:W0:Y:S01]  /*4110*/  LDS R4, [R4] ;  /* 0x0000000004047984 */ /* 0x000e220000000800 */
[----:B------:R-:W-:Y:S01]  /*4120*/  UISETP.NE.AND.EX UP0, UPT, URZ, UR7, UPT, UP0 ;  /* 0x000000073f00728c */ /* 0x000fe2000bf05300 */
[----:B------:R-:W-:-:S05]  /*4130*/  ISETP.NE.AND P3, PT, R6, 0x2, PT ;  /* 0x000000020600780c */ /* 0x000fca0003f65270 */
[----:B------:R-:W-:-:S08]  /*4140*/  PLOP3.LUT P4, PT, PT, PT, UP0, 0x80, 0x0 ;  /* 0x000000000000781c */ /* 0x000fd00003f8f008 */
[----:B------:R-:W-:-:S04]  /*4150*/  @!P3 IADD3 R6, P0, R16, c[0x0][0x188], RZ ;  /* 0x000062001006ba10 */ /* 0x000fc80007f1e0ff */
[C---:B------:R-:W-:Y:S01]  /*4160*/  @!P3 LEA.HI.X.SX32 R7, R16.reuse, c[0x0][0x18c], 0x1, P0 ;  /* 0x000063001007ba11 */ /* 0x040fe200000f0eff */
[----:B------:R-:W1:Y:S04]  /*4170*/  @P4 S2R R5, SR_CTAID.X ;  /* 0x0000000000054919 */ /* 0x000e680000002500 */
[----:B------:R-:W2:Y:S01]  /*4180*/  @!P3 LDG.E R6, [R6.64] ;  /* 0x000000100606b981 */ /* 0x000ea2000c1e1900 */
[----:B-1----:R-:W1:Y:S01]  /*4190*/  @P4 R2UR UR5, R5 ;  /* 0x00000000050543c2 */ /* 0x002e6200000e0000 */
[----:B------:R-:W-:Y:S01]  /*41a0*/  ULDC UR6, c[0x0][0x1d8] ;  /* 0x0000760000067ab9 */ /* 0x000fe20000000800 */
[----:B------:R-:W-:Y:S02]  /*41b0*/  IMAD.U32 R24, RZ, RZ, UR8 ;  /* 0x00000008ff187e24 */ /* 0x000fe4000f8e00ff */
[----:B------:R-:W-:-:S04]  /*41c0*/  @P3 IMAD.WIDE R16, R16, R21, c[0x0][0x188] ;  /* 0x0000620010103625 */ /* 0x000fc800078e0215 */
[----:B------:R-:W-:Y:S02]  /*41d0*/  IMAD.U32 R25, RZ, RZ, UR9 ;  /* 0x00000009ff197e24 */ /* 0x000fe4000f8e00ff */
[----:B------:R-:W3:Y:S04]  /*41e0*/  @P3 LDG.E.128 R16, [R16.64] ;  /* 0x0000001010103981 */ /* 0x000ee8000c1e1d00 */
[----:B------:R4:W3:Y:S01]  /*41f0*/  @!P3 LDG.E R24, [R24.64+0x4] ;  /* 0x000004101818b981 */ /* 0x0008e2000c1e1900 */
[----:B-1----:R-:W-:-:S06]  /*4200*/  @UP0 UIMAD UR5, UR4, UR6, UR5 ;  /* 0x00000006040502a4 */ /* 0x002fcc000f8e0205 */
[----:B------:R-:W-:-:S04]  /*4210*/  IMAD.U32 R20, RZ, RZ, UR5 ;  /* 0x00000005ff147e24 */ /* 0x000fc8000f8e00ff */
[----:B------:R-:W-:-:S04]  /*4220*/  @P4 IMAD R20, R20, 0x20, R3 ;  /* 0x0000002014144824 */ /* 0x000fc800078e0203 */
[----:B------:R-:W-:-:S06]  /*4230*/  @P4 IMAD.WIDE R20, R20, R21, c[0x0][0x238] ;  /* 0x00008e0014144625 */ /* 0x000fcc00078e0215 */
[----:B------:R-:W3:Y:S01]  /*4240*/  @P4 LDG.E.128 R20, [R20.64] ;  /* 0x0000001014144981 */ /* 0x000ee2000c1e1d00 */
[----:B------:R-:W-:Y:S02]  /*4250*/  IMAD.U32 R30, RZ, RZ, UR10 ;  /* 0x0000000aff1e7e24 */ /* 0x000fe4000f8e00ff */
[----:B------:R-:W-:Y:S02]  /*4260*/  IMAD.SHL.U32 R2, R2, 0x20, RZ ;  /* 0x0000002002027824 */ /* 0x000fe400078e00ff */
[----:B----4-:R-:W-:Y:S01]  /*4270*/  IMAD R25, R30, c[0x0][0x1d4], R3 ;  /* 0x000075001e197a24 */ /* 0x010fe200078e0203 */
[----:B--2---:R-:W-:Y:S02]  /*4280*/  @!P3 PRMT R5, R6, 0x9910, RZ ;  /* 0x000099100605b816 */ /* 0x004fe400000000ff */
[----:B------:R-:W-:Y:S02]  /*4290*/  @!P3 SHF.R.U32.HI R26, RZ, 0x18, R6 ;  /* 0x00000018ff1ab819 */ /* 0x000fe40000011606 */
[----:B------:R-:W-:-:S02]  /*42a0*/  @!P3 SHF.R.S32.HI R5, RZ, 0x8, R5 ;  /* 0x00000008ff05b819 */ /* 0x000fc40000011405 */
[----:B------:R-:W-:Y:S01]  /*42b0*/  @!P3 SHF.R.U32.HI R7, RZ, 0x10, R6 ;  /* 0x00000010ff07b819 */ /* 0x000fe20000011606 */
[----:B------:R-:W3:Y:S08]  /*42c0*/  @!P3 I2F.S8 R27, R6 ;  /* 0x00000006001bb306 */ /* 0x000ef00000001400 */
[----:B------:R1:W2:Y:S08]  /*42d0*/  @!P3 I2F.S8 R28, R7 ;  /* 0x00000007001cb306 */ /* 0x0002b00000001400 */
[----:B------:R-:W4:Y:S08]  /*42e0*/  @!P3 I2F.S8 R26, R26 ;  /* 0x0000001a001ab306 */ /* 0x000f300000001400 */
[----:B------:R-:W0:Y:S01]  /*42f0*/  @!P3 I2F.S16 R5, R5 ;  /* 0x000000050005b306 */ /* 0x000e220000101400 */
[----:B-1----:R-:W-:-:S02]  /*4300*/  SHF.R.S32.HI R7, RZ, 0x1f, R25 ;  /* 0x0000001fff077819 */ /* 0x002fc40000011419 */
[----:B------:R-:W-:Y:S01]  /*4310*/  IADD3 R25, P0, R2, R25, RZ ;  /* 0x0000001902197210 */ /* 0x000fe20007f1e0ff */
[-C--:B---3--:R-:W-:Y:S02]  /*4320*/  @!P3 FMUL.FTZ R16, R27, R24.reuse ;  /* 0x000000181b10b220 */ /* 0x088fe40000410000 */
[-C--:B--2---:R-:W-:Y:S02]  /*4330*/  @!P3 FMUL.FTZ R18, R28, R24.reuse ;  /* 0x000000181c12b220 */ /* 0x084fe40000410000 */
[-C--:B----4-:R-:W-:Y:S01]  /*4340*/  @!P3 FMUL.FTZ R19, R26, R24.reuse ;  /* 0x000000181a13b220 */ /* 0x090fe20000410000 */
[----:B------:R-:W-:Y:S01]  /*4350*/  LEA.HI.X.SX32 R2, R2, R7, 0x1, P0 ;  /* 0x0000000702027211 */ /* 0x000fe200000f0eff */
[----:B-----5:R-:W-:Y:S01]  /*4360*/  FADD.FTZ R12, R16, R12 ;  /* 0x0000000c100c7221 */ /* 0x020fe20000010000 */
[----:B------:R-:W-:Y:S01]  /*4370*/  LEA R6, P0, R25, c[0x0][0x1a0], 0x2 ;  /* 0x0000680019067a11 */ /* 0x000fe200078010ff */
[----:B------:R-:W-:Y:S02]  /*4380*/  FADD.FTZ R14, R18, R14 ;  /* 0x0000000e120e7221 */ /* 0x000fe40000010000 */
[----:B0-----:R-:W-:-:S02]  /*4390*/  @!P3 FMUL.FTZ R17, R5, R24 ;  /* 0x000000180511b220 */ /* 0x001fc40000410000 */
[----:B------:R-:W-:Y:S02]  /*43a0*/  FADD.FTZ R15, R19, R15 ;  /* 0x0000000f130f7221 */ /* 0x000fe40000010000 */
[----:B------:R-:W-:Y:S01]  /*43b0*/  FADD.FTZ R13, R17, R13 ;  /* 0x0000000d110d7221 */ /* 0x000fe20000010000 */
[----:B------:R-:W-:Y:S01]  /*43c0*/  LEA.HI.X R7, R25, c[0x0][0x1a4], R2, 0x2, P0 ;  /* 0x0000690019077a11 */ /* 0x000fe200000f1402 */
[----:B------:R-:W-:Y:S02]  /*43d0*/  @P4 FMUL.FTZ R12, R12, R20 ;  /* 0x000000140c0c4220 */ /* 0x000fe40000410000 */
[----:B------:R-:W-:Y:S02]  /*43e0*/  @P4 FMUL.FTZ R14, R14, R22 ;  /* 0x000000160e0e4220 */ /* 0x000fe40000410000 */
[----:B------:R-:W-:Y:S02]  /*43f0*/  @P4 FMUL.FTZ R15, R15, R23 ;  /* 0x000000170f0f4220 */ /* 0x000fe40000410000 */
[----:B------:R-:W-:-:S05]  /*4400*/  @P4 FMUL.FTZ R13, R13, R21 ;  /* 0x000000150d0d4220 */ /* 0x000fca0000410000 */
[----:B------:R0:W-:Y:S01]  /*4410*/  STG.E.128 [R6.64], R12 ;  /* 0x0000000c06007986 */ /* 0x0001e2000c101d10 */
[C---:B------:R-:W-:Y:S02]  /*4420*/  FFMA.FTZ R8, R4.reuse, R12, R8 ;  /* 0x0000000c04087223 */ /* 0x040fe40000010008 */
[C---:B------:R-:W-:Y:S02]  /*4430*/  FFMA.FTZ R10, R4.reuse, R14, R10 ;  /* 0x0000000e040a7223 */ /* 0x040fe4000001000a */
[C---:B------:R-:W-:Y:S02]  /*4440*/  FFMA.FTZ R11, R4.reuse, R15, R11 ;  /* 0x0000000f040b7223 */ /* 0x040fe4000001000b */
[----:B------:R-:W-:Y:S02]  /*4450*/  FFMA.FTZ R9, R4, R13, R9 ;  /* 0x0000000d04097223 */ /* 0x000fe40000010009 */
.L_x_1884:
[----:B------:R-:W-:Y:S05]  /*4460*/  BSYNC B0 ;  /* 0x0000000000007941 */ /* 0x000fea0003800000 */
.L_x_1883:
[----:B------:R-:W-:Y:S01]  /*4470*/  BAR.SYNC.DEFER_BLOCKING 0x0 ;  /* 0x0000000000007b1d */ /* 0x000fe20000010000 */
[C---:B------:R-:W-:Y:S02]  /*4480*/  LOP3.LUT R2, R0.reuse, 0xffffffc0, RZ, 0xc0, !PT ;  /* 0xffffffc000027812 */ /* 0x040fe400078ec0ff */
[----:B------:R-:W-:-:S02]  /*4490*/  ISETP.GT.AND P3, PT, R0, 0x1f, PT ;  /* 0x0000001f0000780c */ /* 0x000fc40003f64270 */
[----:B------:R-:W-:Y:S02]  /*44a0*/  ISETP.NE.AND P0, PT, R2, 0x40, PT ;  /* 0x000000400200780c */ /* 0x000fe40003f05270 */
[C---:B------:R-:W-:Y:S01]  /*44b0*/  LOP3.LUT R2, R0.reuse, 0xffffffe0, RZ, 0xc0, !PT ;  /* 0xffffffe000027812 */ /* 0x040fe200078ec0ff */
[----:B------:R-:W-:Y:S04]  /*44c0*/  @!P2 STS.128 [R29.X4+-0x740], R8 ;  /* 0xfff8c0081d00a388 */ /* 0x000fe80000004c00 */
[----:B------:R-:W-:Y:S01]  /*44d0*/  BAR.SYNC.DEFER_BLOCKING 0x0 ;  /* 0x0000000000007b1d */ /* 0x000fe20000010000 */
[----:B------:R-:W-:-:S05]  /*44e0*/  ISETP.GT.AND P2, PT, R0, 0x3f, PT ;  /* 0x0000003f0000780c */ /* 0x000fca0003f44270 */
        /* <DEDUP_REMOVED lines=29> */
[----:B------:R-:W-:Y:S04]  /*46c0*/  @!P0 STS.128 [R29.X4+-0x40], R8 ;  /* 0xffffc0081d008388 */ /* 0x000fe80000004c00 */
        /* <DEDUP_REMOVED lines=20> */
[----:B------:R-:W-:Y:S01]  /*4810*/  @P0 IADD3 R0, R3, UR10, RZ ;  /* 0x0000000a03000c10 */ /* 0x000fe2000fffe0ff */
[----:B-----5:R-:W-:-:S04]  /*4820*/  @P0 IMAD.MOV.U32 R13, RZ, RZ, 0x4 ;  /* 0x00000004ff0d0424 */ /* 0x020fc800078e00ff */
[----:B------:R-:W-:-:S05]  /*4830*/  @P0 IMAD.WIDE R4, R0, R13, c[0x0][0x160] ;  /* 0x0000580000040625 */ /* 0x000fca00078e020d */
[----:B------:R0:W-:Y:S01]  /*4840*/  @P0 STG.E.128 [R4.64], R8 ;  /* 0x0000000804000986 */ /* 0x0001e2000c101d10 */
[----:B------:R-:W-:Y:S05]  /*4850*/  @P0 EXIT ;  /* 0x000000000000094d */ /* 0x000fea0003800000 */
[----:B0-----:R-:W-:Y:S02]  /*4860*/  IMAD.MOV.U32 R4, RZ, RZ, c[0x0][0x250] ;  /* 0x00009400ff047624 */ /* 0x001fe400078e00ff */
[----:B------:R-:W-:-:S05]  /*4870*/  IMAD.MOV.U32 R5, RZ, RZ, c[0x0][0x254] ;  /* 0x00009500ff057624 */ /* 0x000fca00078e00ff */
[----:B------:R-:W2:Y:S01]  /*4880*/  LDG.E R4, [R4.64] ;  /* 0x0000001004047981 */ /* 0x000ea2000c1e1900 */
[----:B------:R-:W-:Y:S01]  /*4890*/  IADD3 R3, R3, UR10, RZ ;  /* 0x0000000a03037c10 */ /* 0x000fe2000fffe0ff */
        /* <DEDUP_REMOVED lines=24> */
.L_x_1842:
[----:B0-----:R-:W-:Y:S01]  /*4a20*/  IMAD.MOV.U32 R3, RZ, RZ, 0x10 ;  /* 0x00000010ff037424 */ /* 0x001fe200078e00ff */
[----:B------:R-:W-:Y:S01]  /*4a30*/  MOV R8, 0xffffffff ;  /* 0xffffffff00087802 */ /* 0x000fe20000000f00 */
[----:B------:R-:W-:Y:S01]  /*4a40*/  IMAD.MOV.U32 R7, RZ, RZ, 0x1f ;  /* 0x0000001fff077424 */ /* 0x000fe200078e00ff */
[----:B------:R-:W-:Y:S02]  /*4a50*/  MOV R4, 0x4a70 ;  /* 0x00004a7000047802 */ /* 0x000fe40000000f00 */
[----:B-1----:R-:W-:Y:S05]  /*4a60*/  CALL.REL.NOINC `($__internal_18_$__cuda_sm70_shflsync_bfly_p) ;  /* 0x000001a000007944 */ /* 0x002fea0003c00000 */
[----:B01----:R-:W-:Y:S05]  /*4a70*/  BRA `(.L_x_1885) ;  /* 0xffffc58000007947 */ /* 0x003fea000383ffff */
.L_x_1843:
[----:B------:R-:W-:Y:S01]  /*4a80*/  IMAD.MOV.U32 R3, RZ, RZ, 0x8 ;  /* 0x00000008ff037424 */ /* 0x000fe200078e00ff */
[----:B------:R-:W-:Y:S01]  /*4a90*/  MOV R4, 0x4ad0 ;  /* 0x00004ad000047802 */ /* 0x000fe20000000f00 */
[----:B------:R-:W-:Y:S02]  /*4aa0*/  IMAD.MOV.U32 R7, RZ, RZ, 0x1f ;  /* 0x0000001fff077424 */ /* 0x000fe400078e00ff */
[----:B------:R-:W-:Y:S02]  /*4ab0*/  IMAD.MOV.U32 R8, RZ, RZ, -0x1 ;  /* 0xffffffffff087424 */ /* 0x000fe400078e00ff */
[----:B-1----:R-:W-:Y:S05]  /*4ac0*/  CALL.REL.NOINC `($__internal_18_$__cuda_sm70_shflsync_bfly_p) ;  /* 0x0000014000007944 */ /* 0x002fea0003c00000 */
[----:B01----:R-:W-:Y:S01]  /*4ad0*/  FADD.FTZ R6, R6, R3 ;  /* 0x0000000306067221 */ /* 0x003fe20000010000 */
[----:B------:R-:W-:Y:S01]  /*4ae0*/  MOV R4, 0x4b30 ;  /* 0x00004b3000047802 */ /* 0x000fe20000000f00 */
[----:B------:R-:W-:-:S02]  /*4af0*/  IMAD.MOV.U32 R3, RZ, RZ, 0x4 ;  /* 0x00000004ff037424 */ /* 0x000fc400078e00ff */
[----:B------:R-:W-:Y:S02]  /*4b00*/  IMAD.MOV.U32 R7, RZ, RZ, 0x1f ;  /* 0x0000001fff077424 */ /* 0x000fe400078e00ff */
[----:B------:R-:W-:Y:S02]  /*4b10*/  IMAD.MOV.U32 R8, RZ, RZ, -0x1 ;  /* 0xffffffffff087424 */ /* 0x000fe400078e00ff */
[----:B------:R-:W-:Y:S05]  /*4b20*/  CALL.REL.NOINC `($__internal_18_$__cuda_sm70_shflsync_bfly_p) ;  /* 0x000000e000007944 */ /* 0x000fea0003c00000 */
[----:B01----:R-:W-:Y:S01]  /*4b30*/  FADD.FTZ R6, R6, R3 ;  /* 0x0000000306067221 */ /* 0x003fe20000010000 */
[----:B------:R-:W-:Y:S01]  /*4b40*/  MOV R4, 0x4b90 ;  /* 0x00004b9000047802 */ /* 0x000fe20000000f00 */
[----:B------:R-:W-:Y:S02]  /*4b50*/  IMAD.MOV.U32 R3, RZ, RZ, 0x2 ;  /* 0x00000002ff037424 */ /* 0x000fe400078e00ff */
[----:B------:R-:W-:Y:S02]  /*4b60*/  IMAD.MOV.U32 R7, RZ, RZ, 0x1f ;  /* 0x0000001fff077424 */ /* 0x000fe400078e00ff */
[----:B------:R-:W-:Y:S02]  /*4b70*/  IMAD.MOV.U32 R8, RZ, RZ, -0x1 ;  /* 0xffffffffff087424 */ /* 0x000fe400078e00ff */
[----:B------:R-:W-:Y:S05]  /*4b80*/  CALL.REL.NOINC `($__internal_18_$__cuda_sm70_shflsync_bfly_p) ;  /* 0x0000008000007944 */ /* 0x000fea0003c00000 */
[----:B01----:R-:W-:Y:S01]  /*4b90*/  FADD.FTZ R6, R6, R3 ;  /* 0x0000000306067221 */ /* 0x003fe20000010000 */
[----:B------:R-:W-:Y:S01]  /*4ba0*/  MOV R4, 0x4bf0 ;  /* 0x00004bf000047802 */ /* 0x000fe20000000f00 */
[----:B------:R-:W-:-:S02]  /*4bb0*/  IMAD.MOV.U32 R3, RZ, RZ, 0x1 ;  /* 0x00000001ff037424 */ /* 0x000fc400078e00ff */
[----:B------:R-:W-:Y:S02]  /*4bc0*/  IMAD.MOV.U32 R7, RZ, RZ, 0x1f ;  /* 0x0000001fff077424 */ /* 0x000fe400078e00ff */
[----:B------:R-:W-:Y:S02]  /*4bd0*/  IMAD.MOV.U32 R8, RZ, RZ, -0x1 ;  /* 0xffffffffff087424 */ /* 0x000fe400078e00ff */
[----:B------:R-:W-:Y:S05]  /*4be0*/  CALL.REL.NOINC `($__internal_18_$__cuda_sm70_shflsync_bfly_p) ;  /* 0x0000002000007944 */ /* 0x000fea0003c00000 */
[----:B-1----:R-:W-:Y:S01]  /*4bf0*/  IMAD.MOV.U32 R5, RZ, RZ, R3 ;  /* 0x000000ffff057224 */ /* 0x002fe200078e0003 */
[----:B0-----:R-:W-:Y:S05]  /*4c00*/  BRA `(.L_x_1886) ;  /* 0xffffc48000007947 */ /* 0x001fea000383ffff */
        .weak           $__internal_18_$__cuda_sm70_shflsync_bfly_p
        .type           $__internal_18_$__cuda_sm70_shflsync_bfly_p,@function
        .size           $__internal_18_$__cuda_sm70_shflsync_bfly_p,(.L_x_2226 - $__internal_18_$__cuda_sm70_shflsync_bfly_p)
$__internal_18_$__cuda_sm70_shflsync_bfly_p:
[----:B------:R-:W-:Y:S01]  /*4c10*/  IMAD.MOV.U32 R5, RZ, RZ, 0x0 ;  /* 0x00000000ff057424 */ /* 0x000fe200078e00ff */
[----:B------:R-:W-:Y:S04]  /*4c20*/  WARPSYNC R8 ;  /* 0x0000000800007348 */ /* 0x000fe80003800000 */
[----:B------:R0:W1:Y:S01]  /*4c30*/  SHFL.BFLY PT, R3, R6, R3, R7 ;  /* 0x0c00000306037389 */ /* 0x00006200000e0007 */
[----:B------:R-:W-:Y:S05]  /*4c40*/  RET.REL.NODEC R4 `(_ZN4mmha33masked_multihead_attention_kernelIfLi32ELi32ELi1ELi8ELi256ELb0ELb1EEEv26Multihead_attention_paramsIT_XT5_EE) ;  /* 0xffffb3b004007950 */ /* 0x000fea0003c3ffff */
.L_x_1887:
        /* <DEDUP_REMOVED lines=11> */
.L_x_2226:


//--------------------- .text._ZN4mmha33masked_multihead_attention_kernelIfLi32ELi32ELi2ELi8ELi128ELb0ELb1EEEv26Multihead_attention_paramsIT_XT5_EE --------------------------
	.section	.text._ZN4mmha33masked_multihead_attention_kernelIfLi32ELi32ELi2ELi8ELi128ELb0ELb1EEEv26Multihead_attention_paramsIT_XT5_EE,"ax",@progbits
	.sectioninfo	@"SHI_REGISTERS=64"
	.align	128
        .global         _ZN4mmha33masked_multihead_attention_kernelIfLi32ELi32ELi2ELi8ELi128ELb0ELb1EEEv26Multihead_attention_paramsIT_XT5_EE
        .type           _ZN4mmha33masked_multihead_attention_kernelIfLi32ELi32ELi2ELi8ELi128ELb0ELb1EEEv26Multihead_attention_paramsIT_XT5_EE,@function
        .size           _ZN4mmha33masked_multihead_attention_kernelIfLi32ELi32ELi2ELi8ELi128ELb0ELb1EEEv26Multihead_attention_paramsIT_XT5_EE,(.L_x_2227 - _ZN4mmha33masked_multihead_attention_kernelIfLi32ELi32ELi2ELi8ELi128ELb0ELb1EEEv26Multihead_attention_paramsIT_XT5_EE)
        .other          _ZN4mmha33masked_multihead_attention_kernelIfLi32ELi32ELi2ELi8ELi128ELb0ELb1EEEv26Multihead_attention_paramsIT_XT5_EE,@"STO_CUDA_ENTRY STV_DEFAULT"
_ZN4mmha33masked_multihead_attention_kernelIfLi32ELi32ELi2ELi8ELi128ELb0ELb1EEEv26Multihead_attention_paramsIT_XT5_EE:
.text._ZN4mmha33masked_multihead_attention_kernelIfLi32ELi32ELi2ELi8ELi128ELb0ELb1EEEv26Multihead_attention_paramsIT_XT5_EE:
        /* <DEDUP_REMOVED lines=14> */
.L_x_1888:
        /* <DEDUP_REMOVED lines=112> */
.L_x_1890:
[----:B------:R-:W-:Y:S02]  /*07e0*/  IMAD.MOV.U32 R13, RZ, RZ, RZ ;  /* 0x000000ffff0d7224 */ /* 0x000fe400078e00ff */
.L_x_1891:
[----:B0-----:R-:W-:Y:S05]  /*07f0*/  BSYNC B0 ;  /* 0x0000000000007941 */ /* 0x001fea0003800000 */
.L_x_1889:
[----:B------:R-:W-:Y:S01]  /*0800*/  IMAD.MOV.U32 R4, RZ, RZ, c[0x0][0x258] ;  /* 0x00009600ff047624 */ /* 0x000fe200078e00ff */
[----:B------:R-:W-:Y:S01]  /*0810*/  ULDC.64 UR8, c[0x2][0x0] ;  /* 0x0080000000087ab9 */ /* 0x000fe20000000a00 */
[----:B------:R-:W-:Y:S01]  /*0820*/  BSSY B0, `(.L_x_1892) ;  /* 0x0000015000007945 */ /* 0x000fe20003800000 */
[----:B------:R-:W-:-:S02]  /*0830*/  ULDC.64 UR14, c[0x0][0x248] ;  /* 0x00009200000e7ab9 */ /* 0x000fc40000000a00 */
[----:B------:R-:W-:Y:S01]  /*0840*/  ISETP.NE.AND P0, PT, R4, 0x2, PT ;  /* 0x000000020400780c */ /* 0x000fe20003f05270 */
[----:B------:R-:W-:Y:S02]  /*0850*/  UIMAD.WIDE.U32 UR8, UR22, UR14, UR8 ;  /* 0x0000000e160872a5 */ /* 0x000fe4000f8e0008 */
        /* <DEDUP_REMOVED lines=9> */
.L_x_1893:
        /* <DEDUP_REMOVED lines=8> */
.L_x_1894:
[----:B------:R-:W-:Y:S05]  /*0970*/  BSYNC B0 ;  /* 0x0000000000007941 */ /* 0x000fea0003800000 */
.L_x_1892:
        /* <DEDUP_REMOVED lines=87> */
.L_x_1895:
        /* <DEDUP_REMOVED lines=17> */
.L_x_1944:
        /* <DEDUP_REMOVED lines=9> */
.L_x_1945:
[----:B0-2---:R-:W-:Y:S02]  /*1090*/  FADD.FTZ R5, R6, R5 ;  /* 0x0000000506057221 */ /* 0x005fe40000010000 */
.L_x_1897:
[----:B------:R-:W-:Y:S05]  /*10a0*/  BSYNC B0 ;  /* 0x0000000000007941 */ /* 0x000fea0003800000 */
.L_x_1896:
        /* <DEDUP_REMOVED lines=19> */
[----:B------:R-:W3:Y:S02]  /*11e0*/  LDG.E R6, [R6.64] ;  /* 0x0000001006067981 */ /* 0x000ee4000c1e1900 */
[----:B---3--:R-:W-:-:S05]  /*11f0*/  FADD.FTZ R3, R3, R6 ;  /* 0x0000000603037221 */ /* 0x008fca0000010000 */
.L_x_1901:
[----:B------:R0:W-:Y:S02]  /*1200*/  STS [R4], R3 ;  /* 0x0000000304007388 */ /* 0x0001e40000000800 */
.L_x_1900:
[----:B------:R-:W-:Y:S02]  /*1210*/  WARPSYNC 0xffffffff ;  /* 0xffffffff00007948 */ /* 0x000fe40003800000 */
[----:B------:R-:W-:Y:S01]  /*1220*/  IADD3 R5, R8, 0xf, RZ ;  /* 0x0000000f08057810 */ /* 0x000fe20007ffe0ff */
[----:B------:R-:W-:Y:S01]  /*1230*/  ULDC UR6, c[0x0][0x1d0] ;  /* 0x0000740000067ab9 */ /* 0x000fe20000000800 */
[----:B------:R-:W-:Y:S01]  /*1240*/  LEA.HI R6, R0, R0, RZ, 0x1 ;  /* 0x0000000000067211 */ /* 0x000fe200078f08ff */
[----:B------:R-:W-:Y:S01]  /*1250*/  UIMAD UR6, UR18, UR6, UR21 ;  /* 0x00000006120672a4 */ /* 0x000fe2000f8e0215 */
[----:B------:R-:W-:Y:S01]  /*1260*/  SHF.R.S32.HI R8, RZ, 0x1f, R5 ;  /* 0x0000001fff087819 */ /* 0x000fe20000011405 */
[----:B------:R-:W-:Y:S01]  /*1270*/  BAR.SYNC.DEFER_BLOCKING 0x0 ;  /* 0x0000000000007b1d */ /* 0x000fe20000010000 */
[----:B------:R-:W-:Y:S01]  /*1280*/  SHF.R.S32.HI R52, RZ, 0x1, R6 ;  /* 0x00000001ff347819 */ /* 0x000fe20000011406 */
[----:B------:R-:W-:Y:S01]  /*1290*/  USHF.L.U32 UR14, UR6, 0x5, URZ ;  /* 0x00000005060e7899 */ /* 0x000fe2000800063f */
[----:B------:R-:W-:-:S03]  /*12a0*/  LEA.HI R8, R8, R5, RZ, 0x4 ;  /* 0x0000000508087211 */ /* 0x000fc600078f20ff */
[----:B------:R-:W-:Y:S01]  /*12b0*/  BSSY B0, `(.L_x_1902) ;  /* 0x00000cb000007945 */ /* 0x000fe20003800000 */
[----:B------:R-:W-:Y:S02]  /*12c0*/  LOP3.LUT R5, R8, 0xfffffff0, RZ, 0xc0, !PT ;  /* 0xfffffff008057812 */ /* 0x000fe400078ec0ff */
[----:B------:R-:W-:Y:S02]  /*12d0*/  IADD3 R8, R52, UR13, RZ ;  /* 0x0000000d34087c10 */ /* 0x000fe4000fffe0ff */
[----:B------:R-:W-:-:S04]  /*12e0*/  IADD3 R5, R5, UR13, RZ ;  /* 0x0000000d05057c10 */ /* 0x000fc8000fffe0ff */
[----:B------:R-:W-:-:S13]  /*12f0*/  ISETP.GE.AND P0, PT, R8, R5, PT ;  /* 0x000000050800720c */ /* 0x000fda0003f06270 */
[----:B------:R-:W-:Y:S05]  /*1300*/  @P0 BRA `(.L_x_1903) ;  /* 0x00000c5000000947 */ /* 0x000fea0003800000 */
[----:B------:R-:W-:Y:S01]  /*1310*/  LOP3.LUT R7, R6, 0x7ffffffe, RZ, 0xc0, !PT ;  /* 0x7ffffffe06077812 */ /* 0x000fe200078ec0ff */
[----:B------:R-:W-:Y:S01]  /*1320*/  ULDC UR6, c[0x0][0x220] ;  /* 0x0000880000067ab9 */ /* 0x000fe20000000800 */
[----:B------:R-:W-:Y:S01]  /*1330*/  IMAD.MOV.U32 R6, RZ, RZ, R8 ;  /* 0x000000ffff067224 */ /* 0x000fe200078e0008 */
[----:B------:R-:W-:Y:S01]  /*1340*/  UIMAD UR6, UR21, UR6, UR11 ;  /* 0x00000006150672a4 */ /* 0x000fe2000f8e020b */
[----:B------:R-:W-:Y:S01]  /*1350*/  IMAD.U32 R9, RZ, RZ, UR19 ;  /* 0x00000013ff097e24 */ /* 0x000fe2000f8e00ff */
[----:B------:R-:W-:Y:S01]  /*1360*/  LEA R52, R52, 0xa0, 0x2 ;  /* 0x000000a034347811 */ /* 0x000fe200078e10ff */
[----:B------:R-:W-:Y:S02]  /*1370*/  IMAD.IADD R7, R0, 0x1, -R7 ;  /* 0x0000000100077824 */ /* 0x000fe400078e0a07 */
[----:B------:R-:W-:Y:S01]  /*1380*/  IMAD.U32 R28, RZ, RZ, UR14 ;  /* 0x0000000eff1c7e24 */ /* 0x000fe2000f8e00ff */
[--C-:B------:R-:W-:Y:S01]  /*1390*/  IADD3 R8, P0, P1, R9, c[0x0][0x200], R6.reuse ;  /* 0x0000800009087a10 */ /* 0x100fe2000791e006 */
[----:B------:R-:W-:Y:S01]  /*13a0*/  IMAD.U32 R11, RZ, RZ, UR6 ;  /* 0x00000006ff0b7e24 */ /* 0x000fe2000f8e00ff */
[----:B--2---:R-:W2:Y:S01]  /*13b0*/  LDS.64 R12, [R7.X8+0x20] ;  /* 0x00002000070c7984 */ /* 0x004ea20000008a00 */
[----:B------:R-:W-:Y:S01]  /*13c0*/  IMAD.MOV.U32 R29, RZ, RZ, 0x4 ;  /* 0x00000004ff1d7424 */ /* 0x000fe200078e00ff */
[--C-:B------:R-:W-:Y:S01]  /*13d0*/  SHF.R.S32.HI R9, RZ, 0x1f, R6.reuse ;  /* 0x0000001fff097819 */ /* 0x100fe20000011406 */
[----:B------:R-:W-:Y:S01]  /*13e0*/  IMAD.U32 R30, RZ, RZ, UR20 ;  /* 0x00000014ff1e7e24 */ /* 0x000fe2000f8e00ff */
[----:B------:R-:W3:Y:S01]  /*13f0*/  LDS.64 R14, [R7.X8+0x30] ;  /* 0x00003000070e7984 */ /* 0x000ee20000008a00 */
[----:B------:R-:W-:-:S02]  /*1400*/  IMAD R10, R11, c[0x0][0x220], R6 ;  /* 0x000088000b0a7a24 */ /* 0x000fc400078e0206 */
[----:B------:R-:W-:Y:S01]  /*1410*/  IMAD.MOV.U32 R53, RZ, RZ, c[0x0][0x1e8] ;  /* 0x00007a00ff357624 */ /* 0x000fe200078e00ff */
[----:B------:R-:W4:Y:S01]  /*1420*/  LDS.64 R16, [R7.X8+0x40] ;  /* 0x0000400007107984 */ /* 0x000f220000008a00 */
[----:B------:R-:W-:Y:S01]  /*1430*/  IMAD.WIDE R10, R10, R29, c[0x0][0x218] ;  /* 0x000086000a0a7625 */ /* 0x000fe200078e021d */
[----:B------:R-:W-:Y:S02]  /*1440*/  IADD3.X R9, R30, c[0x0][0x204], R9, P0, P1 ;  /* 0x000081001e097a10 */ /* 0x000fe400007e2409 */
[----:B------:R-:W0:Y:S01]  /*1450*/  LDS.64 R18, [R7.X8+0x50] ;  /* 0x0000500007127984 */ /* 0x000e220000008a00 */
[----:B------:R-:W-:-:S03]  /*1460*/  IADD3 R53, R53, c[0x0][0x210], RZ ;  /* 0x0000840035357a10 */ /* 0x000fc60007ffe0ff */
[----:B------:R-:W1:Y:S04]  /*1470*/  LDS.64 R20, [R7.X8+0x60] ;  /* 0x0000600007147984 */ /* 0x000e680000008a00 */
[----:B------:R-:W0:Y:S04]  /*1480*/  LDS.64 R22, [R7.X8+0x70] ;  /* 0x0000700007167984 */ /* 0x000e280000008a00 */
[----:B------:R-:W0:Y:S04]  /*1490*/  LDS.64 R24, [R7.X8+0x80] ;  /* 0x0000800007187984 */ /* 0x000e280000008a00 */
[----:B------:R5:W0:Y:S02]  /*14a0*/  LDS.64 R26, [R7.X8+0x90] ;  /* 0x00009000071a7984 */ /* 0x000a240000008a00 */
[----:B-----5:R-:W-:-:S04]  /*14b0*/  IMAD.SHL.U32 R7, R7, 0x2, RZ ;  /* 0x0000000207077824 */ /* 0x020fc800078e00ff */
[----:B------:R-:W-:Y:S02]  /*14c0*/  IMAD R7, R28, c[0x0][0x1d4], R7 ;  /* 0x000075001c077a24 */ /* 0x000fe400078e0207 */
[----:B------:R-:W-:-:S03]  /*14d0*/  IMAD.U32 R28, RZ, RZ, UR21 ;  /* 0x00000015ff1c7e24 */ /* 0x000fc6000f8e00ff */
[----:B------:R-:W-:Y:S01]  /*14e0*/  SHF.R.S32.HI R54, RZ, 0x1f, R7 ;  /* 0x0000001fff367819 */ /* 0x000fe20000011407 */
[----:B--23--:R-:W-:-:S04]  /*14f0*/  IMAD.WIDE R28, R29, R28, c[0x0][0x228] ;  /* 0x00008a001d1c7625 */ /* 0x00cfc800078e021c */
.L_x_1907:
[----:B------:R-:W-:Y:S01]  /*1500*/  IABS R48, c[0x0][0x1d4] ;  /* 0x0000750000307a13 */ /* 0x000fe20000000000 */
[----:B------:R-:W-:Y:S01]  /*1510*/  IMAD.MOV.U32 R46, RZ, RZ, RZ ;  /* 0x000000ffff2e7224 */ /* 0x000fe200078e00ff */
        /* <DEDUP_REMOVED lines=28> */
[----:B----4-:R-:W4:Y:S01]  /*16e0*/  @!P1 LDG.E R55, [R46.64] ;  /* 0x000000102e379981 */ /* 0x010f22000c1e1900 */
[C---:B------:R-:W-:Y:S01]  /*16f0*/  @!P1 IMAD.SHL.U32 R49, R51.reuse, 0x4, RZ ;  /* 0x0000000433319824 */ /* 0x040fe200078e00ff */
[----:B------:R-:W-:-:S04]  /*1700*/  IADD3 R51, R51, c[0x0][0x1d4], RZ ;  /* 0x0000750033337a10 */ /* 0x000fc80007ffe0ff */
[----:B------:R-:W-:Y:S01]  /*1710*/  IADD3 R58, R51, c[0x0][0x1d4], RZ ;  /* 0x00007500333a7a10 */ /* 0x000fe20007ffe0ff */
[----:B--2---:R-:W-:-:S04]  /*1720*/  @!P1 IMAD R48, R48, c[0x0][0x1d8], RZ ;  /* 0x0000760030309a24 */ /* 0x004fc800078e02ff */
[----:B------:R-:W-:Y:S02]  /*1730*/  @!P1 IMAD.SHL.U32 R48, R48, 0x20, RZ ;  /* 0x0000002030309824 */ /* 0x000fe400078e00ff */
[----:B---3--:R-:W-:Y:S02]  /*1740*/  @!P1 IMAD R57, R56, c[0x0][0x1d8], RZ ;  /* 0x0000760038399a24 */ /* 0x008fe400078e02ff */
[----:B------:R-:W-:Y:S02]  /*1750*/  @!P1 IMAD R48, R48, c[0x0][0x1d4], R49 ;  /* 0x0000750030309a24 */ /* 0x000fe400078e0231 */
[----:B------:R-:W-:-:S03]  /*1760*/  @!P1 IMAD.SHL.U32 R57, R57, 0x20, RZ ;  /* 0x0000002039399824 */ /* 0x000fc600078e00ff */
[----:B------:R-:W-:-:S04]  /*1770*/  @!P1 IADD3 R49, P0, R7, R48, RZ ;  /* 0x0000003007319210 */ /* 0x000fc80007f1e0ff */
[----:B------:R-:W-:Y:S02]  /*1780*/  @!P1 LEA.HI.X.SX32 R56, R48, R54, 0x1, P0 ;  /* 0x0000003630389211 */ /* 0x000fe400000f0eff */
[----:B------:R-:W-:-:S04]  /*1790*/  @!P1 LEA R48, P0, R49, c[0x0][0x198], 0x2 ;  /* 0x0000660031309a11 */ /* 0x000fc800078010ff */
[----:B------:R-:W-:Y:S01]  /*17a0*/  @!P1 LEA.HI.X R49, R49, c[0x0][0x19c], R56, 0x2, P0 ;  /* 0x0000670031319a11 */ /* 0x000fe200000f1438 */
[----:B------:R-:W-:-:S04]  /*17b0*/  @!P1 IMAD.SHL.U32 R56, R51, 0x4, RZ ;  /* 0x0000000433389824 */ /* 0x000fc800078e00ff */
[----:B------:R-:W-:Y:S01]  /*17c0*/  @!P1 IMAD R56, R57, c[0x0][0x1d4], R56 ;  /* 0x0000750039389a24 */ /* 0x000fe200078e0238 */
[----:B------:R4:W2:Y:S01]  /*17d0*/  @!P1 LDG.E.64 R30, [R48.64] ;  /* 0x00000010301e9981 */ /* 0x0008a2000c1e1b00 */
[----:B-----5:R-:W-:-:S03]  /*17e0*/  @!P1 IMAD R59, R50, c[0x0][0x1d8], RZ ;  /* 0x00007600323b9a24 */ /* 0x020fc600078e02ff */
[----:B------:R-:W-:Y:S01]  /*17f0*/  @!P1 IADD3 R57, P0, R7, R56, RZ ;  /* 0x0000003807399210 */ /* 0x000fe20007f1e0ff */
[----:B------:R-:W-:-:S03]  /*1800*/  @!P1 IMAD.SHL.U32 R59, R59, 0x20, RZ ;  /* 0x000000203b3b9824 */ /* 0x000fc600078e00ff */
[----:B------:R-:W-:Y:S02]  /*1810*/  @!P1 LEA.HI.X.SX32 R56, R56, R54, 0x1, P0 ;  /* 0x0000003638389211 */ /* 0x000fe400000f0eff */
[----:B------:R-:W-:-:S04]  /*1820*/  @!P1 LEA R50, P0, R57, c[0x0][0x198], 0x2 ;  /* 0x0000660039329a11 */ /* 0x000fc800078010ff */
[----:B------:R-:W-:Y:S01]  /*1830*/  @!P1 LEA.HI.X R51, R57, c[0x0][0x19c], R56, 0x2, P0 ;  /* 0x0000670039339a11 */ /* 0x000fe200000f1438 */
[C---:B------:R-:W-:Y:S02]  /*1840*/  @!P1 IMAD.SHL.U32 R56, R58.reuse, 0x4, RZ ;  /* 0x000000043a389824 */ /* 0x040fe400078e00ff */
[----:B----4-:R-:W-:Y:S02]  /*1850*/  @!P1 IMAD R48, R55, c[0x0][0x1d8], RZ ;  /* 0x0000760037309a24 */ /* 0x010fe400078e02ff */
[----:B------:R-:W-:Y:S01]  /*1860*/  @!P1 IMAD R56, R59, c[0x0][0x1d4], R56 ;  /* 0x000075003b389a24 */ /* 0x000fe200078e0238 */
[----:B------:R-:W-:Y:S01]  /*1870*/  IADD3 R55, R58, c[0x0][0x1d4], RZ ;  /* 0x000075003a377a10 */ /* 0x000fe20007ffe0ff */
[----:B------:R-:W-:Y:S01]  /*1880*/  @!P1 IMAD.SHL.U32 R60, R48, 0x20, RZ ;  /* 0x00000020303c9824 */ /* 0x000fe200078e00ff */
[----:B------:R3:W4:Y:S02]  /*1890*/  @!P1 LDG.E.64 R32, [R50.64] ;  /* 0x0000001032209981 */ /* 0x000724000c1e1b00 */
[----:B------:R-:W-:Y:S01]  /*18a0*/  @!P1 IADD3 R57, P0, R7, R56, RZ ;  /* 0x0000003807399210 */ /* 0x000fe20007f1e0ff */
[----:B------:R-:W-:Y:S01]  /*18b0*/  @!P1 IMAD.SHL.U32 R49, R55, 0x4, RZ ;  /* 0x0000000437319824 */ /* 0x000fe200078e00ff */
[----:B------:R5:W2:Y:S02]  /*18c0*/  @!P1 LDG.E R59, [R46.64] ;  /* 0x000000102e3b9981 */ /* 0x000aa4000c1e1900 */
[----:B------:R-:W-:Y:S01]  /*18d0*/  @!P1 LEA.HI.X.SX32 R58, R56, R54, 0x1, P0 ;  /* 0x00000036383a9211 */ /* 0x000fe200000f0eff */
[----:B------:R-:W-:Y:S01]  /*18e0*/  @!P1 IMAD R56, R60, c[0x0][0x1d4], R49 ;  /* 0x000075003c389a24 */ /* 0x000fe200078e0231 */
[----:B------:R-:W-:-:S04]  /*18f0*/  @!P1 LEA R48, P0, R57, c[0x0][0x198], 0x2 ;  /* 0x0000660039309a11 */ /* 0x000fc800078010ff */
[----:B------:R-:W-:Y:S02]  /*1900*/  @!P1 LEA.HI.X R49, R57, c[0x0][0x19c], R58, 0x2, P0 ;  /* 0x0000670039319a11 */ /* 0x000fe400000f143a */
[----:B------:R-:W2:Y:S01]  /*1910*/  @!P1 LDG.E R57, [R46.64] ;  /* 0x000000102e399981 */ /* 0x000ea2000c1e1900 */
[----:B---3--:R-:W-:-:S03]  /*1920*/  @!P1 IADD3 R51, P0, R7, R56, RZ ;  /* 0x0000003807339210 */ /* 0x008fc60007f1e0ff */
[----:B------:R-:W3:Y:S01]  /*1930*/  @!P1 LDG.E R58, [R46.64] ;  /* 0x000000102e3a9981 */ /* 0x000ee2000c1e1900 */
[----:B------:R-:W-:Y:S02]  /*1940*/  @!P1 LEA.HI.X.SX32 R56, R56, R54, 0x1, P0 ;  /* 0x0000003638389211 */ /* 0x000fe400000f0eff */
[C---:B------:R-:W-:Y:S01]  /*1950*/  @!P1 LEA R50, P0, R51.reuse, c[0x0][0x198], 0x2 ;  /* 0x0000660033329a11 */ /* 0x040fe200078010ff */
[----:B------:R1:W4:Y:S03]  /*1960*/  @!P1 LDG.E.64 R34, [R48.64] ;  /* 0x0000001030229981 */ /* 0x000326000c1e1b00 */
[----:B------:R-:W-:Y:S02]  /*1970*/  @!P1 LEA.HI.X R51, R51, c[0x0][0x19c], R56, 0x2, P0 ;  /* 0x0000670033339a11 */ /* 0x000fe400000f1438 */
[----:B------:R5:W4:Y:S01]  /*1980*/  @!P1 LDG.E R56, [R46.64] ;  /* 0x000000102e389981 */ /* 0x000b22000c1e1900 */
[----:B------:R-:W-:-:S03]  /*1990*/  IADD3 R55, R55, c[0x0][0x1d4], RZ ;  /* 0x0000750037377a10 */ /* 0x000fc60007ffe0ff */
[----:B------:R0:W4:Y:S01]  /*19a0*/  @!P1 LDG.E.64 R36, [R50.64] ;  /* 0x0000001032249981 */ /* 0x000122000c1e1b00 */
[----:B--2---:R-:W-:Y:S02]  /*19b0*/  @!P1 IMAD R57, R57, c[0x0][0x1d8], RZ ;  /* 0x0000760039399a24 */ /* 0x004fe400078e02ff */
[----:B---3--:R-:W-:Y:S01]  /*19c0*/  @!P1 IMAD R61, R58, c[0x0][0x1d8], RZ ;  /* 0x000076003a3d9a24 */ /* 0x008fe200078e02ff */
[C---:B------:R-:W-:Y:S01]  /*19d0*/  IADD3 R58, R55.reuse, c[0x0][0x1d4], RZ ;  /* 0x00007500373a7a10 */ /* 0x040fe20007ffe0ff */
[----:B------:R-:W-:Y:S02]  /*19e0*/  @!P1 IMAD.SHL.U32 R55, R55, 0x4, RZ ;  /* 0x0000000437379824 */ /* 0x000fe400078e00ff */
[----:B------:R-:W-:-:S04]  /*19f0*/  @!P1 IMAD.SHL.U32 R60, R57, 0x20, RZ ;  /* 0x00000020393c9824 */ /* 0x000fc800078e00ff */
[----:B-----5:R-:W-:Y:S02]  /*1a00*/  @!P1 IMAD R47, R60, c[0x0][0x1d4], R55 ;  /* 0x000075003c2f9a24 */ /* 0x020fe400078e0237 */
[----:B------:R-:W-:Y:S02]  /*1a10*/  @!P1 IMAD.SHL.U32 R61, R61, 0x20, RZ ;  /* 0x000000203d3d9824 */ /* 0x000fe400078e00ff */
[----:B------:R-:W-:Y:S01]  /*1a20*/  @!P1 IMAD.SHL.U32 R57, R58, 0x4, RZ ;  /* 0x000000043a399824 */ /* 0x000fe200078e00ff */
[----:B-1----:R-:W-:Y:S01]  /*1a30*/  @!P1 IADD3 R49, P0, R7, R47, RZ ;  /* 0x0000002f07319210 */ /* 0x002fe20007f1e0ff */
[----:B----4-:R-:W-:Y:S01]  /*1a40*/  @!P1 IMAD R56, R56, c[0x0][0x1d8], RZ ;  /* 0x0000760038389a24 */ /* 0x010fe200078e02ff */
[----:B------:R-:W-:Y:S01]  /*1a50*/  IADD3 R58, R58, c[0x0][0x1d4], RZ ;  /* 0x000075003a3a7a10 */ /* 0x000fe20007ffe0ff */
[----:B------:R-:W-:Y:S02]  /*1a60*/  @!P1 IMAD R46, R61, c[0x0][0x1d4], R57 ;  /* 0x000075003d2e9a24 */ /* 0x000fe400078e0239 */
[----:B------:R-:W-:Y:S01]  /*1a70*/  @!P1 IMAD.SHL.U32 R57, R56, 0x20, RZ ;  /* 0x0000002038399824 */ /* 0x000fe200078e00ff */
[----:B------:R-:W-:Y:S01]  /*1a80*/  @!P1 LEA.HI.X.SX32 R56, R47, R54, 0x1, P0 ;  /* 0x000000362f389211 */ /* 0x000fe200000f0eff */
[C---:B------:R-:W-:Y:S01]  /*1a90*/  @!P1 IMAD.SHL.U32 R48, R58.reuse, 0x4, RZ ;  /* 0x000000043a309824 */ /* 0x040fe200078e00ff */
[----:B0-----:R-:W-:Y:S01]  /*1aa0*/  @!P1 LEA R50, P0, R49, c[0x0][0x198], 0x2 ;  /* 0x0000660031329a11 */ /* 0x001fe200078010ff */
[----:B------:R-:W-:Y:S01]  /*1ab0*/  @!P1 IMAD R59, R59, c[0x0][0x1d8], RZ ;  /* 0x000076003b3b9a24 */ /* 0x000fe200078e02ff */
[----:B------:R-:W-:Y:S01]  /*1ac0*/  IADD3 R55, R58, c[0x0][0x1d4], RZ ;  /* 0x000075003a377a10 */ /* 0x000fe20007ffe0ff */
[----:B------:R-:W-:Y:S01]  /*1ad0*/  @!P1 IMAD R48, R57, c[0x0][0x1d4], R48 ;  /* 0x0000750039309a24 */ /* 0x000fe200078e0230 */
[----:B------:R-:W-:-:S02]  /*1ae0*/  @!P1 LEA.HI.X R51, R49, c[0x0][0x19c], R56, 0x2, P0 ;  /* 0x0000670031339a11 */ /* 0x000fc400000f1438 */
[----:B------:R-:W-:Y:S01]  /*1af0*/  @!P1 IADD3 R47, P0, R7, R46, RZ ;  /* 0x0000002e072f9210 */ /* 0x000fe20007f1e0ff */
[----:B------:R-:W-:Y:S02]  /*1b00*/  @!P1 IMAD.SHL.U32 R58, R59, 0x20, RZ ;  /* 0x000000203b3a9824 */ /* 0x000fe400078e00ff */
[----:B------:R-:W-:Y:S01]  /*1b10*/  @!P1 IMAD.SHL.U32 R55, R55, 0x4, RZ ;  /* 0x0000000437379824 */ /* 0x000fe200078e00ff */
[----:B------:R-:W-:Y:S01]  /*1b20*/  @!P1 LEA.HI.X.SX32 R56, R46, R54, 0x1, P0 ;  /* 0x000000362e389211 */ /* 0x000fe200000f0eff */
[----:B------:R0:W2:Y:S01]  /*1b30*/  @!P1 LDG.E.64 R38, [R50.64] ;  /* 0x0000001032269981 */ /* 0x0000a2000c1e1b00 */
[----:B------:R-:W-:Y:S01]  /*1b40*/  @!P1 LEA R46, P2, R47, c[0x0][0x198], 0x2 ;  /* 0x000066002f2e9a11 */ /* 0x000fe200078410ff */
[----:B------:R-:W-:Y:S01]  /*1b50*/  @!P1 IMAD R55, R58, c[0x0][0x1d4], R55 ;  /* 0x000075003a379a24 */ /* 0x000fe200078e0237 */
[----:B------:R-:W-:Y:S02]  /*1b60*/  @!P1 IADD3 R49, P3, R7, R48, RZ ;  /* 0x0000003007319210 */ /* 0x000fe40007f7e0ff */
[----:B------:R-:W-:-:S02]  /*1b70*/  @!P1 LEA.HI.X R47, R47, c[0x0][0x19c], R56, 0x2, P2 ;  /* 0x000067002f2f9a11 */ /* 0x000fc400010f1438 */
[----:B------:R-:W-:Y:S02]  /*1b80*/  @!P1 LEA.HI.X.SX32 R58, R48, R54, 0x1, P3 ;  /* 0x00000036303a9211 */ /* 0x000fe400018f0eff */
[----:B------:R-:W-:Y:S01]  /*1b90*/  @!P1 LEA R48, P2, R49, c[0x0][0x198], 0x2 ;  /* 0x0000660031309a11 */ /* 0x000fe200078410ff */
[----:B------:R-:W3:Y:S01]  /*1ba0*/  @!P1 LDG.E.64 R40, [R46.64] ;  /* 0x000000102e289981 */ /* 0x000ee2000c1e1b00 */
[----:B------:R-:W-:Y:S02]  /*1bb0*/  ISETP.NE.U32.AND P0, PT, RZ, c[0x0][0x200], PT ;  /* 0x00008000ff007a0c */ /* 0x000fe40003f05070 */
[----:B------:R-:W-:Y:S02]  /*1bc0*/  @!P1 IADD3 R56, P3, R7, R55, RZ ;  /* 0x0000003707389210 */ /* 0x000fe40007f7e0ff */
[----:B------:R-:W-:Y:S02]  /*1bd0*/  @!P1 LEA.HI.X R49, R49, c[0x0][0x19c], R58, 0x2, P2 ;  /* 0x0000670031319a11 */ /* 0x000fe400010f143a */
[----:B------:R-:W-:-:S02]  /*1be0*/  ISETP.NE.AND.EX P0, PT, RZ, c[0x0][0x204], PT, P0 ;  /* 0x00008100ff007a0c */ /* 0x000fc40003f05300 */
[----:B------:R-:W-:Y:S01]  /*1bf0*/  @!P1 LEA.HI.X.SX32 R55, R55, R54, 0x1, P3 ;  /* 0x0000003637379211 */ /* 0x000fe200018f0eff */
[----:B------:R-:W4:Y:S01]  /*1c00*/  @!P1 LDG.E.64 R42, [R48.64] ;  /* 0x00000010302a9981 */ /* 0x000f22000c1e1b00 */
[----:B0-----:R-:W-:-:S04]  /*1c10*/  @!P1 LEA R50, P2, R56, c[0x0][0x198], 0x2 ;  /* 0x0000660038329a11 */ /* 0x001fc800078410ff */
[----:B------:R-:W-:-:S05]  /*1c20*/  @!P1 LEA.HI.X R51, R56, c[0x0][0x19c], R55, 0x2, P2 ;  /* 0x0000670038339a11 */ /* 0x000fca00010f1437 */
[----:B------:R-:W5:Y:S04]  /*1c30*/  @!P1 LDG.E.64 R44, [R50.64] ;  /* 0x00000010322c9981 */ /* 0x000f68000c1e1b00 */
[----:B------:R-:W5:Y:S01]  /*1c40*/  @P0 LDG.E.U8 R55, [R8.64] ;  /* 0x0000001008370981 */ /* 0x000f62000c1e1100 */
[----:B------:R-:W-:Y:S02]  /*1c50*/  FMUL.FTZ R57, R14, R32 ;  /* 0x000000200e397220 */ /* 0x000fe40000410000 */
[----:B------:R-:W-:Y:S02]  /*1c60*/  FMUL.FTZ R56, R15, R33 ;  /* 0x000000210f387220 */ /* 0x000fe40000410000 */
[----:B------:R-:W-:Y:S02]  /*1c70*/  FFMA.FTZ R57, R12, R30, R57 ;  /* 0x0000001e0c397223 */ /* 0x000fe40000010039 */
[----:B------:R-:W-:-:S02]  /*1c80*/  FFMA.FTZ R56, R13, R31, R56 ;  /* 0x0000001f0d387223 */ /* 0x000fc40000010038 */
[----:B------:R-:W-:Y:S02]  /*1c90*/  FFMA.FTZ R57, R16, R34, R57 ;  /* 0x0000002210397223 */ /* 0x000fe40000010039 */
[----:B------:R-:W-:Y:S02]  /*1ca0*/  FFMA.FTZ R56, R17, R35, R56 ;  /* 0x0000002311387223 */ /* 0x000fe40000010038 */
[----:B------:R-:W-:Y:S02]  /*1cb0*/  FFMA.FTZ R57, R18, R36, R57 ;  /* 0x0000002412397223 */ /* 0x000fe40000010039 */
[----:B------:R-:W-:Y:S02]  /*1cc0*/  FFMA.FTZ R56, R19, R37, R56 ;  /* 0x0000002513387223 */ /* 0x000fe40000010038 */
[----:B--2---:R-:W-:Y:S02]  /*1cd0*/  FFMA.FTZ R57, R20, R38, R57 ;  /* 0x0000002614397223 */ /* 0x004fe40000010039 */
[----:B------:R-:W-:-:S02]  /*1ce0*/  FFMA.FTZ R56, R21, R39, R56 ;  /* 0x0000002715387223 */ /* 0x000fc40000010038 */
[----:B---3--:R-:W-:Y:S02]  /*1cf0*/  FFMA.FTZ R57, R22, R40, R57 ;  /* 0x0000002816397223 */ /* 0x008fe40000010039 */
[----:B------:R-:W-:Y:S02]  /*1d00*/  FFMA.FTZ R56, R23, R41, R56 ;  /* 0x0000002917387223 */ /* 0x000fe40000010038 */
[----:B----4-:R-:W-:Y:S02]  /*1d10*/  FFMA.FTZ R57, R24, R42, R57 ;  /* 0x0000002a18397223 */ /* 0x010fe40000010039 */
[----:B------:R-:W-:Y:S02]  /*1d20*/  FFMA.FTZ R56, R25, R43, R56 ;  /* 0x0000002b19387223 */ /* 0x000fe40000010038 */
[----:B-----5:R-:W-:Y:S02]  /*1d30*/  FFMA.FTZ R57, R26, R44, R57 ;  /* 0x0000002c1a397223 */ /* 0x020fe40000010039 */
[----:B------:R-:W-:Y:S01]  /*1d40*/  FFMA.FTZ R56, R27, R45, R56 ;  /* 0x0000002d1b387223 */ /* 0x000fe20000010038 */
[----:B------:R-:W-:-:S03]  /*1d50*/  ISETP.NE.AND P0, PT, R55, RZ, P0 ;  /* 0x000000ff3700720c */ /* 0x000fc60000705270 */
[----:B------:R-:W-:Y:S01]  /*1d60*/  FADD.FTZ R51, R57, R56 ;  /* 0x0000003839337221 */ /* 0x000fe20000010000 */
[----:B------:R-:W-:Y:S07]  /*1d70*/  BRA.DIV ~URZ, `(.L_x_1904) ;  /* 0x00002d627f007947 */ /* 0x000fee000b800000 */
[----:B------:R0:W1:Y:S02]  /*1d80*/  SHFL.BFLY PT, R46, R51, 0x1, 0x1f ;  /* 0x0c201f00332e7f89 */ /* 0x00006400000e0000 */
.L_x_1946:
[----:B------:R-:W-:Y:S01]  /*1d90*/  LOP3.LUT P1, RZ, R0, 0x1, RZ, 0xc0, !PT ;  /* 0x0000000100ff7812 */ /* 0x000fe2000782c0ff */
[----:B------:R-:W-:Y:S01]  /*1da0*/  BSSY B1, `(.L_x_1905) ;  /* 0x0000013000017945 */ /* 0x000fe20003800000 */
[----:B-1----:R-:W-:Y:S02]  /*1db0*/  FADD.FTZ R46, R51, R46 ;  /* 0x0000002e332e7221 */ /* 0x002fe40000010000 */
[----:B------:R-:W-:-:S13]  /*1dc0*/  ISETP.GE.OR P1, PT, R6, UR11, P1 ;  /* 0x0000000b06007c0c */ /* 0x000fda0008f26670 */
[----:B------:R-:W-:Y:S05]  /*1dd0*/  @P1 BRA `(.L_x_1906) ;  /* 0x000000f000001947 */ /* 0x000fea0003800000 */
[----:B------:R-:W-:-:S04]  /*1de0*/  ISETP.NE.U32.AND P1, PT, RZ, c[0x0][0x218], PT ;  /* 0x00008600ff007a0c */ /* 0x000fc80003f25070 */
[----:B------:R-:W-:Y:S02]  /*1df0*/  ISETP.NE.AND.EX P2, PT, RZ, c[0x0][0x21c], PT, P1 ;  /* 0x00008700ff007a0c */ /* 0x000fe40003f45310 */
[----:B------:R-:W-:-:S04]  /*1e00*/  ISETP.NE.U32.AND P1, PT, RZ, c[0x0][0x228], PT ;  /* 0x00008a00ff007a0c */ /* 0x000fc80003f25070 */
[----:B------:R-:W-:-:S07]  /*1e10*/  ISETP.NE.AND.EX P1, PT, RZ, c[0x0][0x22c], PT, P1 ;  /* 0x00008b00ff007a0c */ /* 0x000fce0003f25310 */
[----:B------:R-:W2:Y:S06]  /*1e20*/  @P2 LDG.E R47, [R10.64] ;  /* 0x000000100a2f2981 */ /* 0x000eac000c1e1900 */
[----:B------:R-:W3:Y:S01]  /*1e30*/  @P1 LDG.E R48, [R28.64] ;  /* 0x000000101c301981 */ /* 0x000ee2000c1e1900 */
[----:B------:R-:W-:Y:S01]  /*1e40*/  @P1 ISETP.GE.AND P3, PT, R6, R53, PT ;  /* 0x000000350600120c */ /* 0x000fe20003f66270 */
[----:B------:R-:W-:-:S03]  /*1e50*/  FMUL.FTZ R46, R46, c[0x0][0x1f0] ;  /* 0x00007c002e2e7a20 */ /* 0x000fc60000410000 */
[----:B------:R-:W-:-:S04]  /*1e60*/  @P1 SEL R49, RZ, UR5, P3 ;  /* 0x00000005ff311c07 */ /* 0x000fc80009800000 */
[----:B------:R-:W-:-:S06]  /*1e70*/  @P1 IADD3 R49, R6, -UR11, R49 ;  /* 0x8000000b06311c10 */ /* 0x000fcc000fffe031 */
[----:B------:R-:W3:Y:S01]  /*1e80*/  @P1 I2F R49, R49 ;  /* 0x0000003100311306 */ /* 0x000ee20000201400 */
[----:B--2---:R-:W-:-:S04]  /*1e90*/  @P2 FADD.FTZ R46, R46, R47 ;  /* 0x0000002f2e2e2221 */ /* 0x004fc80000010000 */
[----:B---3--:R-:W-:-:S05]  /*1ea0*/  @P1 FFMA.FTZ R46, R49, R48, R46 ;  /* 0x00000030312e1223 */ /* 0x008fca000001002e */
[----:B------:R1:W-:Y:S01]  /*1eb0*/  STS [R52], R46 ;  /* 0x0000002e34007388 */ /* 0x0003e20000000800 */
[----:B------:R-:W-:-:S03]  /*1ec0*/  @!P0 FMNMX.FTZ R3, R3, R46, !PT ;  /* 0x0000002e03038209 */ /* 0x000fc60007810000 */
.L_x_1906:
[----:B------:R-:W-:Y:S05]  /*1ed0*/  BSYNC B1 ;  /* 0x0000000000017941 */ /* 0x000fea0003800000 */
.L_x_1905:
[----:B------:R-:W-:Y:S02]  /*1ee0*/  IADD3 R6, R6, 0x40, RZ ;  /* 0x0000004006067810 */ /* 0x000fe40007ffe0ff */
[----:B------:R-:W-:Y:S02]  /*1ef0*/  IADD3 R8, P1, R8, 0x40, RZ ;  /* 0x0000004008087810 */ /* 0x000fe40007f3e0ff */
[----:B------:R-:W-:Y:S02]  /*1f00*/  ISETP.GE.AND P0, PT, R6, R5, PT ;  /* 0x000000050600720c */ /* 0x000fe40003f06270 */
[----:B------:R-:W-:Y:S01]  /*1f10*/  IADD3 R10, P2, R10, 0x100, RZ ;  /* 0x000001000a0a7810 */ /* 0x000fe20007f5e0ff */
[----:B------:R-:W-:Y:S01]  /*1f20*/  IMAD.X R9, RZ, RZ, R9, P1 ;  /* 0x000000ffff097224 */ /* 0x000fe200008e0609 */
[----:B-1----:R-:W-:-:S03]  /*1f30*/  IADD3 R52, R52, 0x100, RZ ;  /* 0x0000010034347810 */ /* 0x002fc60007ffe0ff */
[----:B------:R-:W-:-:S06]  /*1f40*/  IMAD.X R11, RZ, RZ, R11, P2 ;  /* 0x000000ffff0b7224 */ /* 0x000fcc00010e060b */
[----:B0-----:R-:W-:Y:S05]  /*1f50*/  @!P0 BRA `(.L_x_1907) ;  /* 0xfffff5a000008947 */ /* 0x001fea000383ffff */
.L_x_1903:
[----:B------:R-:W-:Y:S05]  /*1f60*/  BSYNC B0 ;  /* 0x0000000000007941 */ /* 0x000fea0003800000 */
.L_x_1902:
[----:B------:R-:W-:Y:S05]  /*1f70*/  BRA.DIV ~URZ, `(.L_x_1908) ;  /* 0x00002bd27f007947 */ /* 0x000fea000b800000 */
[----:B------:R3:W4:Y:S02]  /*1f80*/  SHFL.BFLY PT, R6, R3, 0x10, 0x1f ;  /* 0x0e001f0003067f89 */ /* 0x00072400000e0000 */
.L_x_1947:
[----:B----4-:R-:W-:Y:S01]  /*1f90*/  FMNMX.FTZ R51, R6, R3, !PT ;  /* 0x0000000306337209 */ /* 0x010fe20007810000 */
[----:B------:R-:W-:Y:S05]  /*1fa0*/  BRA.DIV ~URZ, `(.L_x_1909) ;  /* 0x00002c227f007947 */ /* 0x000fea000b800000 */
[----:B0--3--:R-:W0:Y:S02]  /*1fb0*/  SHFL.BFLY PT, R3, R51, 0x8, 0x1f ;  /* 0x0d001f0033037f89 */ /* 0x009e2400000e0000 */
[----:B0-----:R-:W-:-:S05]  /*1fc0*/  FMNMX.FTZ R3, R51, R3, !PT ;  /* 0x0000000333037209 */ /* 0x001fca0007810000 */
[----:B------:R-:W0:Y:S02]  /*1fd0*/  SHFL.BFLY PT, R6, R3, 0x4, 0x1f ;  /* 0x0c801f0003067f89 */ /* 0x000e2400000e0000 */
[----:B0-----:R-:W-:-:S05]  /*1fe0*/  FMNMX.FTZ R6, R3, R6, !PT ;  /* 0x0000000603067209 */ /* 0x001fca0007810000 */
[----:B------:R0:W3:Y:S02]  /*1ff0*/  SHFL.BFLY PT, R5, R6, 0x2, 0x1f ;  /* 0x0c401f0006057f89 */ /* 0x0000e400000e0000 */
.L_x_1948:
[----:B--2---:R-:W-:Y:S01]  /*2000*/  SHF.R.S32.HI R13, RZ, 0x1f, R0 ;  /* 0x0000001fff0d7819 */ /* 0x004fe20000011400 */
[----:B------:R-:W-:Y:S01]  /*2010*/  WARPSYNC 0xffffffff ;  /* 0xffffffff00007948 */ /* 0x000fe20003800000 */
[----:B0--3--:R-:W-:Y:S02]  /*2020*/  FMNMX.FTZ R6, R5, R6, !PT ;  /* 0x0000000605067209 */ /* 0x009fe40007810000 */
[----:B------:R-:W-:-:S04]  /*2030*/  LEA.HI R3, R13, R0, RZ, 0x5 ;  /* 0x000000000d037211 */ /* 0x000fc800078f28ff */
[----:B------:R-:W-:-:S05]  /*2040*/  LOP3.LUT R7, R3, 0xffffffe0, RZ, 0xc0, !PT ;  /* 0xffffffe003077812 */ /* 0x000fca00078ec0ff */
[----:B------:R-:W-:-:S05]  /*2050*/  IMAD.IADD R7, R0, 0x1, -R7 ;  /* 0x0000000100077824 */ /* 0x000fca00078e0a07 */
[----:B------:R-:W-:-:S13]  /*2060*/  ISETP.NE.AND P0, PT, R7, RZ, PT ;  /* 0x000000ff0700720c */ /* 0x000fda0003f05270 */
[----:B------:R-:W-:-:S05]  /*2070*/  @!P0 SHF.R.S32.HI R3, RZ, 0x5, R3 ;  /* 0x00000005ff038819 */ /* 0x000fca0000011403 */
[----:B------:R0:W-:Y:S02]  /*2080*/  @!P0 STS [R3.X4], R6 ;  /* 0x0000000603008388 */ /* 0x0001e40000004800 */
[----:B------:R-:W-:Y:S01]  /*2090*/  BAR.SYNC.DEFER_BLOCKING 0x0 ;  /* 0x0000000000007b1d */ /* 0x000fe20000010000 */
[----:B------:R-:W-:Y:S01]  /*20a0*/  ISETP.GT.AND P0, PT, R7, 0x3, PT ;  /* 0x000000030700780c */ /* 0x000fe20003f04270 */
[----:B0-----:R-:W-:Y:S01]  /*20b0*/  IMAD.MOV.U32 R3, RZ, RZ, -0x800001 ;  /* 0xff7fffffff037424 */ /* 0x001fe200078e00ff */
[----:B------:R-:W-:Y:S01]  /*20c0*/  IADD3 R8, R0, UR13, RZ ;  /* 0x0000000d00087c10 */ /* 0x000fe2000fffe0ff */
[----:B------:R-:W-:Y:S02]  /*20d0*/  IMAD.MOV.U32 R9, RZ, RZ, RZ ;  /* 0x000000ffff097224 */ /* 0x000fe400078e00ff */
[----:B------:R-:W-:Y:S01]  /*20e0*/  BSSY B0, `(.L_x_1910) ;  /* 0x0000024000007945 */ /* 0x000fe20003800000 */
[----:B------:R-:W-:-:S07]  /*20f0*/  ISETP.GT.AND P1, PT, R8, UR11, PT ;  /* 0x0000000b08007c0c */ /* 0x000fce000bf24270 */
[----:B------:R-:W0:Y:S04]  /*2100*/  @!P0 LDS R3, [R7.X4] ;  /* 0x0000000007038984 */ /* 0x000e280000004800 */
[----:B0-----:R-:W0:Y:S02]  /*2110*/  SHFL.BFLY PT, R6, R3, 0x2, 0x1f ;  /* 0x0c401f0003067f89 */ /* 0x001e2400000e0000 */
[----:B0-----:R-:W-:-:S05]  /*2120*/  FMNMX.FTZ R6, R6, R3, !PT ;  /* 0x0000000306067209 */ /* 0x001fca0007810000 */
[----:B------:R-:W0:Y:S02]  /*2130*/  SHFL.BFLY PT, R5, R6, 0x1, 0x1f ;  /* 0x0c201f0006057f89 */ /* 0x000e2400000e0000 */
[----:B0-----:R-:W-:-:S05]  /*2140*/  FMNMX.FTZ R5, R6, R5, !PT ;  /* 0x0000000506057209 */ /* 0x001fca0007810000 */
[----:B------:R0:W2:Y:S01]  /*2150*/  SHFL.IDX PT, R12, R5, RZ, 0x1f ;  /* 0x00001fff050c7589 */ /* 0x0000a200000e0000 */
[----:B------:R-:W-:Y:S05]  /*2160*/  @P1 BRA `(.L_x_1911) ;  /* 0x000001b000001947 */ /* 0x000fea0003800000 */
[----:B------:R-:W-:Y:S01]  /*2170*/  ISETP.NE.U32.AND P0, PT, RZ, c[0x0][0x200], PT ;  /* 0x00008000ff007a0c */ /* 0x000fe20003f05070 */
[----:B------:R-:W-:Y:S02]  /*2180*/  IMAD.MOV.U32 R9, RZ, RZ, RZ ;  /* 0x000000ffff097224 */ /* 0x000fe400078e00ff */
[----:B------:R-:W-:Y:S01]  /*2190*/  IMAD.MOV.U32 R3, RZ, RZ, R8 ;  /* 0x000000ffff037224 */ /* 0x000fe200078e0008 */
[----:B------:R-:W-:-:S08]  /*21a0*/  ISETP.NE.AND.EX P0, PT, RZ, c[0x0][0x204], PT, P0 ;  /* 0x00008100ff007a0c */ /* 0x000fd00003f05300 */
.L_x_1915:
        /* <DEDUP_REMOVED lines=9> */
[----:B------:R-:W3:Y:S02]  /*2240*/  LDG.E.U8 R6, [R6.64] ;  /* 0x0000001006067981 */ /* 0x000ee4000c1e1100 */
[----:B---3--:R-:W-:-:S13]  /*2250*/  ISETP.NE.AND P2, PT, R6, RZ, PT ;  /* 0x000000ff0600720c */ /* 0x008fda0003f45270 */
[----:B------:R-:W-:Y:S01]  /*2260*/  @P2 IMAD.MOV.U32 R10, RZ, RZ, RZ ;  /* 0x000000ffff0a2224 */ /* 0x000fe200078e00ff */
[----:B------:R-:W-:Y:S05]  /*2270*/  @P2 BRA `(.L_x_1914) ;  /* 0x0000004000002947 */ /* 0x000fea0003800000 */
.L_x_1913:
[----:B------:R-:W0:Y:S02]  /*2280*/  LDS R5, [R11] ;  /* 0x000000000b057984 */ /* 0x000e240000000800 */
[----:B0-2---:R-:W-:-:S04]  /*2290*/  FADD.FTZ R5, -R12, R5 ;  /* 0x000000050c057221 */ /* 0x005fc80000010100 */
[----:B------:R-:W-:-:S04]  /*22a0*/  FMUL.FTZ R5, R5, 1.4426950216293334961 ;  /* 0x3fb8aa3b05057820 */ /* 0x000fc80000410000 */
[----:B------:R0:W2:Y:S03]  /*22b0*/  MUFU.EX2 R10, R5 ;  /* 0x00000005000a7308 */ /* 0x0000a60000000800 */
.L_x_1914:
[----:B------:R-:W-:Y:S05]  /*22c0*/  BSYNC B1 ;  /* 0x0000000000017941 */ /* 0x000fea0003800000 */
.L_x_1912:
[----:B--2---:R2:W-:Y:S01]  /*22d0*/  STS [R11], R10 ;  /* 0x0000000a0b007388 */ /* 0x0045e20000000800 */
[----:B------:R-:W-:Y:S01]  /*22e0*/  IADD3 R3, R3, 0x80, RZ ;  /* 0x0000008003037810 */ /* 0x000fe20007ffe0ff */
[----:B------:R-:W-:-:S03]  /*22f0*/  FADD.FTZ R9, R10, R9 ;  /* 0x000000090a097221 */ /* 0x000fc60000010000 */
[----:B------:R-:W-:-:S13]  /*2300*/  ISETP.GT.AND P2, PT, R3, UR11, PT ;  /* 0x0000000b03007c0c */ /* 0x000fda000bf44270 */
[----:B--2---:R-:W-:Y:S05]  /*2310*/  @!P2 BRA `(.L_x_1915) ;  /* 0xfffffe900000a947 */ /* 0x004fea000383ffff */
.L_x_1911:
[----:B------:R-:W-:Y:S05]  /*2320*/  BSYNC B0 ;  /* 0x0000000000007941 */ /* 0x000fea0003800000 */
.L_x_1910:
        /* <DEDUP_REMOVED lines=15> */
[----:B--2---:R-:W0:Y:S02]  /*2420*/  SHFL.BFLY PT, R12, R5, 0x1, 0x1f ;  /* 0x0c201f00050c7f89 */ /* 0x004e2400000e0000 */
        /* <DEDUP_REMOVED lines=21> */
.L_x_1916:
[----:B------:R-:W-:Y:S01]  /*2580*/  BSSY B0, `(.L_x_1917) ;  /* 0x0000011000007945 */ /* 0x000fe20003800000 */
[----:B------:R-:W-:Y:S05]  /*2590*/  @P1 BRA `(.L_x_1918) ;  /* 0x000000f000001947 */ /* 0x000fea0003800000 */
[----:B0-----:R-:W-:-:S04]  /*25a0*/  FADD.FTZ R3, R6, 9.9999999747524270788e-07 ;  /* 0x358637bd06037421 */ /* 0x001fc80000010000 */
[----:B------:R0:W1:Y:S03]  /*25b0*/  MUFU.RCP R12, R3 ;  /* 0x00000003000c7308 */ /* 0x0000660000001000 */
.L_x_1919:
[C---:B0-----:R-:W-:Y:S02]  /*25c0*/  IADD3 R3, R8.reuse, -UR13, RZ ;  /* 0x8000000d08037c10 */ /* 0x041fe4000fffe0ff */
[C---:B------:R-:W-:Y:S02]  /*25d0*/  @P0 IADD3 R7, P1, R8.reuse, UR6, RZ ;  /* 0x0000000608070c10 */ /* 0x040fe4000ff3e0ff */
[----:B------:R-:W-:Y:S01]  /*25e0*/  LEA R9, R3, 0xa0, 0x2 ;  /* 0x000000a003097811 */ /* 0x000fe200078e10ff */
[----:B------:R-:W0:Y:S01]  /*25f0*/  LDS R5, [R3.X4+0xa0] ;  /* 0x0000a00003057984 */ /* 0x000e220000004800 */
[C---:B------:R-:W-:Y:S02]  /*2600*/  @P0 LEA.HI.X.SX32 R10, R8.reuse, UR7, 0x1, P1 ;  /* 0x00000007080a0c11 */ /* 0x040fe400088f0eff */
[----:B------:R-:W-:Y:S02]  /*2610*/  @P0 LEA R6, P1, R7, c[0x0][0x260], 0x2 ;  /* 0x0000980007060a11 */ /* 0x000fe400078210ff */
[----:B------:R-:W-:-:S02]  /*2620*/  IADD3 R8, R8, 0x80, RZ ;  /* 0x0000008008087810 */ /* 0x000fc40007ffe0ff */
[----:B------:R-:W-:Y:S02]  /*2630*/  @P0 LEA.HI.X R7, R7, c[0x0][0x264], R10, 0x2, P1 ;  /* 0x0000990007070a11 */ /* 0x000fe400008f140a */
[----:B------:R-:W-:Y:S01]  /*2640*/  ISETP.GT.AND P1, PT, R8, UR11, PT ;  /* 0x0000000b08007c0c */ /* 0x000fe2000bf24270 */
[----:B01----:R-:W-:-:S05]  /*2650*/  FMUL.FTZ R5, R5, R12 ;  /* 0x0000000c05057220 */ /* 0x003fca0000410000 */
[----:B------:R0:W-:Y:S04]  /*2660*/  STS [R9], R5 ;  /* 0x0000000509007388 */ /* 0x0001e80000000800 */
[----:B------:R0:W-:Y:S03]  /*2670*/  @P0 STG.E [R6.64], R5 ;  /* 0x0000000506000986 */ /* 0x0001e6000c101910 */
[----:B------:R-:W-:Y:S05]  /*2680*/  @!P1 BRA `(.L_x_1919) ;  /* 0xffffff3000009947 */ /* 0x000fea000383ffff */
.L_x_1918:
[----:B------:R-:W-:Y:S05]  /*2690*/  BSYNC B0 ;  /* 0x0000000000007941 */ /* 0x000fea0003800000 */
.L_x_1917:
        /* <DEDUP_REMOVED lines=10> */
[----:B------:R-:W-:-:S02]  /*2740*/  CS2R R12, SRZ ;  /* 0x00000000000c7805 */ /* 0x000fc4000001ff00 */
        /* <DEDUP_REMOVED lines=37> */
.L_x_1924:
        /* <DEDUP_REMOVED lines=13> */
[----:B------:R-:W-:-:S06]  /*2a70*/  LEA.HI.X R17, R17, c[0x0][0x1a4], R18, 0x2, P2 ;  /* 0x0000690011117a11 */ /* 0x000fcc00010f1412 */
        /* <DEDUP_REMOVED lines=9> */
.L_x_1923:
[----:B------:R-:W-:Y:S05]  /*2b10*/  BSYNC B1 ;  /* 0x0000000000017941 */ /* 0x000fea0003800000 */
.L_x_1922:
[----:B------:R-:W-:Y:S05]  /*2b20*/  @!P1 BRA `(.L_x_1921) ;  /* 0x0000047000009947 */ /* 0x000fea0003800000 */
[C---:B------:R-:W-:Y:S01]  /*2b30*/  LEA R16, R33.reuse, 0x80, 0x2 ;  /* 0x0000008021107811 */ /* 0x040fe200078e10ff */
[----:B------:R-:W-:Y:S01]  /*2b40*/  IMAD.U32 R17, RZ, RZ, UR13 ;  /* 0x0000000dff117e24 */ /* 0x000fe2000f8e00ff */
[----:B------:R-:W-:Y:S01]  /*2b50*/  IADD3 R43, P1, R33, UR19, RZ ;  /* 0x00000013212b7c10 */ /* 0x000fe2000ff3e0ff */
[----:B------:R-:W-:Y:S02]  /*2b60*/  IMAD.MOV.U32 R37, RZ, RZ, c[0x0][0x1d8] ;  /* 0x00007600ff257624 */ /* 0x000fe400078e00ff */
[----:B------:R-:W-:Y:S01]  /*2b70*/  IMAD R16, R17, -0x4, R16 ;  /* 0xfffffffc11107824 */ /* 0x000fe200078e0210 */
[----:B------:R-:W-:Y:S01]  /*2b80*/  LEA.HI.X.SX32 R18, R33, UR20, 0x1, P1 ;  /* 0x0000001421127c11 */ /* 0x000fe200088f0eff */
[----:B------:R-:W-:Y:S01]  /*2b90*/  IMAD R37, R37, c[0x0][0x1d4], RZ ;  /* 0x0000750025257a24 */ /* 0x000fe200078e02ff */
[----:B------:R-:W-:Y:S01]  /*2ba0*/  LEA R34, P1, R43, c[0x0][0x1a8], 0x2 ;  /* 0x00006a002b227a11 */ /* 0x000fe200078210ff */
[----:B------:R-:W-:Y:S01]  /*2bb0*/  IMAD.SHL.U32 R36, R33, 0x20, RZ ;  /* 0x0000002021247824 */ /* 0x000fe200078e00ff */
[----:B------:R-:W-:Y:S01]  /*2bc0*/  IADD3 R38, R16, 0xa0, RZ ;  /* 0x000000a010267810 */ /* 0x000fe20007ffe0ff */
[----:B------:R-:W-:Y:S01]  /*2bd0*/  IMAD.SHL.U32 R37, R37, 0x20, RZ ;  /* 0x0000002025257824 */ /* 0x000fe200078e00ff */
[----:B------:R-:W-:-:S05]  /*2be0*/  LEA.HI.X R43, R43, c[0x0][0x1ac], R18, 0x2, P1 ;  /* 0x00006b002b2b7a11 */ /* 0x000fca00008f1412 */
.L_x_1925:
[----:B------:R-:W-:Y:S01]  /*2bf0*/  IMAD.MOV.U32 R35, RZ, RZ, R43 ;  /* 0x000000ffff237224 */ /* 0x000fe200078e002b */
[----:B------:R-:W0:Y:S04]  /*2c00*/  LDS R39, [R38+-0x80] ;  /* 0xffff800026277984 */ /* 0x000e280000000800 */
[----:B------:R-:W2:Y:S04]  /*2c10*/  LDG.E R16, [R34.64] ;  /* 0x0000001022107981 */ /* 0x000ea8000c1e1900 */
[----:B------:R-:W3:Y:S04]  /*2c20*/  LDG.E R17, [R34.64+0x40] ;  /* 0x0000401022117981 */ /* 0x000ee8000c1e1900 */
[----:B------:R-:W4:Y:S04]  /*2c30*/  LDG.E R18, [R34.64+0x80] ;  /* 0x0000801022127981 */ /* 0x000f28000c1e1900 */
[----:B------:R-:W4:Y:S04]  /*2c40*/  LDG.E R20, [R34.64+0xc0] ;  /* 0x0000c01022147981 */ /* 0x000f28000c1e1900 */
        /* <DEDUP_REMOVED lines=9> */
[----:B------:R-:W-:Y:S01]  /*2ce0*/  IMAD R20, R37, R20, R36 ;  /* 0x0000001425147224 */ /* 0x000fe200078e0224 */
        /* <DEDUP_REMOVED lines=43> */
.L_x_1921:
[----:B------:R-:W-:Y:S05]  /*2fa0*/  BSYNC B0 ;  /* 0x0000000000007941 */ /* 0x000fea0003800000 */
.L_x_1920:
        /* <DEDUP_REMOVED lines=10> */
[----:B------:R-:W-:Y:S01]  /*3050*/  IMAD.MOV.U32 R22, RZ, RZ, R16 ;  /* 0x000000ffff167224 */ /* 0x000fe200078e0010 */
[----:B------:R-:W-:Y:S02]  /*3060*/  LEA R23, R6, 0xa0, 0x2 ;  /* 0x000000a006177811 */ /* 0x000fe400078e10ff */
.L_x_1932:
        /* <DEDUP_REMOVED lines=46> */
.L_x_1931:
[----:B------:R-:W-:Y:S05]  /*3350*/  BSYNC B2 ;  /* 0x0000000000027941 */ /* 0x000fea0003800000 */
.L_x_1930:
[----:B------:R-:W-:Y:S02]  /*3360*/  IADD3 R5, R5, 0x10, RZ ;  /* 0x0000001005057810 */ /* 0x000fe40007ffe0ff */
[----:B------:R-:W-:Y:S01]  /*3370*/  IADD3 R23, R23, 0x40, RZ ;  /* 0x0000004017177810 */ /* 0x000fe20007ffe0ff */
[----:B------:R-:W-:Y:S05]  /*3380*/  @P1 BRA `(.L_x_1932) ;  /* 0xfffffce000001947 */ /* 0x000fea000383ffff */
.L_x_1929:
[----:B------:R-:W-:Y:S05]  /*3390*/  BSYNC B1 ;  /* 0x0000000000017941 */ /* 0x000fea0003800000 */
.L_x_1928:
[----:B------:R-:W-:-:S13]  /*33a0*/  ISETP.GE.U32.AND P1, PT, R25, 0x30, PT ;  /* 0x000000301900780c */ /* 0x000fda0003f26070 */
[----:B------:R-:W-:Y:S05]  /*33b0*/  @!P1 BRA `(.L_x_1927) ;  /* 0x00000bf000009947 */ /* 0x000fea0003800000 */
[----:B------:R-:W-:Y:S01]  /*33c0*/  LEA R16, R5, 0x80, 0x2 ;  /* 0x0000008005107811 */ /* 0x000fe200078e10ff */
[----:B------:R-:W-:-:S04]  /*33d0*/  IMAD.U32 R17, RZ, RZ, UR13 ;  /* 0x0000000dff117e24 */ /* 0x000fc8000f8e00ff */
[----:B------:R-:W-:-:S05]  /*33e0*/  IMAD R16, R17, -0x4, R16 ;  /* 0xfffffffc11107824 */ /* 0x000fca00078e0210 */
[----:B------:R-:W-:Y:S02]  /*33f0*/  IADD3 R16, R16, 0xa0, RZ ;  /* 0x000000a010107810 */ /* 0x000fe40007ffe0ff */
.L_x_1941:
        /* <DEDUP_REMOVED lines=9> */
[----:B------:R-:W-:Y:S01]  /*3490*/  IABS R20, c[0x0][0x1d4] ;  /* 0x0000750000147a13 */ /* 0x000fe20000000000 */
[----:B------:R-:W-:Y:S01]  /*34a0*/  HFMA2.MMA R18, -RZ, RZ, 0, 0 ;  /* 0x00000000ff127435 */ /* 0x000fe200000001ff */
        /* <DEDUP_REMOVED lines=33> */
[----:B------:R-:W0:Y:S04]  /*36c0*/  LDS R17, [R16+-0x80] ;  /* 0xffff800010117984 */ /* 0x000e280000000800 */
[----:B------:R-:W0:Y:S02]  /*36d0*/  LDG.E.128 R20, [R20.64] ;  /* 0x0000001014147981 */ /* 0x000e24000c1e1d00 */
[-C--:B0-----:R-:W-:Y:S02]  /*36e0*/  FFMA.FTZ R8, R20, R17.reuse, R8 ;  /* 0x0000001114087223 */ /* 0x081fe40000010008 */
[----:B------:R-:W-:-:S02]  /*36f0*/  FFMA.FTZ R9, R21, R17, R9 ;  /* 0x0000001115097223 */ /* 0x000fc40000010009 */
[-C--:B------:R-:W-:Y:S02]  /*3700*/  FFMA.FTZ R10, R22, R17.reuse, R10 ;  /* 0x00000011160a7223 */ /* 0x080fe4000001000a */
[----:B------:R-:W-:Y:S02]  /*3710*/  FFMA.FTZ R11, R23, R17, R11 ;  /* 0x00000011170b7223 */ /* 0x000fe4000001000b */
.L_x_1934:
[----:B------:R-:W-:Y:S05]  /*3720*/  BSYNC B1 ;  /* 0x0000000000017941 */ /* 0x000fea0003800000 */
.L_x_1933:
[----:B------:R-:W-:Y:S01]  /*3730*/  BSSY B1, `(.L_x_1935) ;  /* 0x000002b000017945 */ /* 0x000fe20003800000 */
        /* <DEDUP_REMOVED lines=42> */
.L_x_1936:
[----:B------:R-:W-:Y:S05]  /*39e0*/  BSYNC B1 ;  /* 0x0000000000017941 */ /* 0x000fea0003800000 */
.L_x_1935:
        /* <DEDUP_REMOVED lines=37> */
[----:B------:R-:W0:Y:S04]  /*3c40*/  LDS R17, [R16] ;  /* 0x0000000010117984 */ /* 0x000e280000000800 */
[----:B------:R-:W0:Y:S02]  /*3c50*/  LDG.E.128 R20, [R20.64] ;  /* 0x0000001014147981 */ /* 0x000e24000c1e1d00 */
[-C--:B0-----:R-:W-:Y:S02]  /*3c60*/  FFMA.FTZ R8, R20, R17.reuse, R8 ;  /* 0x0000001114087223 */ /* 0x081fe40000010008 */
[----:B------:R-:W-:-:S02]  /*3c70*/  FFMA.FTZ R9, R21, R17, R9 ;  /* 0x0000001115097223 */ /* 0x000fc40000010009 */
[-C--:B------:R-:W-:Y:S02]  /*3c80*/  FFMA.FTZ R10, R22, R17.reuse, R10 ;  /* 0x00000011160a7223 */ /* 0x080fe4000001000a */
[----:B------:R-:W-:Y:S02]  /*3c90*/  FFMA.FTZ R11, R23, R17, R11 ;  /* 0x00000011170b7223 */ /* 0x000fe4000001000b */
.L_x_1938:
[----:B------:R-:W-:Y:S05]  /*3ca0*/  BSYNC B1 ;  /* 0x0000000000017941 */ /* 0x000fea0003800000 */
.L_x_1937:
        /* <DEDUP_REMOVED lines=37> */
[----:B------:R-:W0:Y:S04]  /*3f00*/  LDS R17, [R16+0x40] ;  /* 0x0000400010117984 */ /* 0x000e280000000800 */
[----:B------:R-:W0:Y:S02]  /*3f10*/  LDG.E.128 R20, [R20.64] ;  /* 0x0000001014147981 */ /* 0x000e24000c1e1d00 */
[-C--:B0-----:R-:W-:Y:S02]  /*3f20*/  FFMA.FTZ R8, R20, R17.reuse, R8 ;  /* 0x0000001114087223 */ /* 0x081fe40000010008 */
[----:B------:R-:W-:-:S02]  /*3f30*/  FFMA.FTZ R9, R21, R17, R9 ;  /* 0x0000001115097223 */ /* 0x000fc40000010009 */
[-C--:B------:R-:W-:Y:S02]  /*3f40*/  FFMA.FTZ R10, R22, R17.reuse, R10 ;  /* 0x00000011160a7223 */ /* 0x080fe4000001000a */
[----:B------:R-:W-:Y:S02]  /*3f50*/  FFMA.FTZ R11, R23, R17, R11 ;  /* 0x00000011170b7223 */ /* 0x000fe4000001000b */
.L_x_1940:
[----:B------:R-:W-:Y:S05]  /*3f60*/  BSYNC B1 ;  /* 0x0000000000017941 */ /* 0x000fea0003800000 */
.L_x_1939:
[----:B------:R-:W-:Y:S02]  /*3f70*/  IADD3 R5, R5, 0x40, RZ ;  /* 0x0000004005057810 */ /* 0x000fe40007ffe0ff */
[----:B------:R-:W-:Y:S02]  /*3f80*/  IADD3 R16, R16, 0x100, RZ ;  /* 0x0000010010107810 */ /* 0x000fe40007ffe0ff */
[----:B------:R-:W-:-:S13]  /*3f90*/  ISETP.GE.AND P1, PT, R5, UR11, PT ;  /* 0x0000000b05007c0c */ /* 0x000fda000bf26270 */
[----:B------:R-:W-:Y:S05]  /*3fa0*/  @!P1 BRA `(.L_x_1941) ;  /* 0xfffff45000009947 */ /* 0x000fea000383ffff */
.L_x_1927:
[----:B------:R-:W-:Y:S05]  /*3fb0*/  BSYNC B0 ;  /* 0x0000000000007941 */ /* 0x000fea0003800000 */
.L_x_1926:
        /* <DEDUP_REMOVED lines=18> */
[----:B------:R2:W3:Y:S01]  /*40e0*/  @!P3 LDG.E R5, [R22.64] ;  /* 0x000000101605b981 */ /* 0x0004e2000c1e1900 */
[----:B-1----:R-:W1:Y:S01]  /*40f0*/  @P4 R2UR UR5, R7 ;  /* 0x00000000070543c2 */ /* 0x002e6200000e0000 */
[----:B------:R-:W-:Y:S01]  /*4100*/  ULDC UR6, c[0x0][0x1d8] ;  /* 0x0000760000067ab9 */ /* 0x000fe20000000800 */
[----:B------:R-:W-:-:S04]  /*4110*/  @P3 IMAD.WIDE R16, R16, R21, c[0x0][0x188] ;  /* 0x0000620010103625 */ /* 0x000fc800078e0215 */
[----:B------:R-:W-:Y:S02]  /*4120*/  IMAD.U32 R24, RZ, RZ, UR8 ;  /* 0x00000008ff187e24 */ /* 0x000fe4000f8e00ff */
[----:B------:R-:W-:Y:S01]  /*4130*/  IMAD.U32 R25, RZ, RZ, UR9 ;  /* 0x00000009ff197e24 */ /* 0x000fe2000f8e00ff */
[----:B------:R-:W4:Y:S04]  /*4140*/  @P3 LDG.E.128 R16, [R16.64] ;  /* 0x0000001010103981 */ /* 0x000f28000c1e1d00 */
[----:B------:R0:W4:Y:S01]  /*4150*/  @!P3 LDG.E R29, [R24.64+0x4] ;  /* 0x00000410181db981 */ /* 0x000122000c1e1900 */
[----:B-1----:R-:W-:-:S06]  /*4160*/  @UP0 UIMAD UR5, UR4, UR6, UR5 ;  /* 0x00000006040502a4 */ /* 0x002fcc000f8e0205 */
[----:B------:R-:W-:-:S04]  /*4170*/  IMAD.U32 R20, RZ, RZ, UR5 ;  /* 0x00000005ff147e24 */ /* 0x000fc8000f8e00ff */
[----:B------:R-:W-:-:S04]  /*4180*/  @P4 IMAD R20, R20, 0x20, R3 ;  /* 0x0000002014144824 */ /* 0x000fc800078e0203 */
[----:B------:R-:W-:-:S06]  /*4190*/  @P4 IMAD.WIDE R20, R20, R21, c[0x0][0x238] ;  /* 0x00008e0014144625 */ /* 0x000fcc00078e0215 */
[----:B--2---:R-:W2:Y:S01]  /*41a0*/  @P4 LDG.E.128 R20, [R20.64] ;  /* 0x0000001014144981 */ /* 0x004ea2000c1e1d00 */
[----:B------:R-:W-:Y:S02]  /*41b0*/  IMAD.U32 R30, RZ, RZ, UR10 ;  /* 0x0000000aff1e7e24 */ /* 0x000fe4000f8e00ff */
[----:B------:R-:W-:Y:S02]  /*41c0*/  IMAD.SHL.U32 R2, R2, 0x20, RZ ;  /* 0x0000002002027824 */ /* 0x000fe400078e00ff */
[----:B0-----:R-:W-:Y:S01]  /*41d0*/  IMAD R25, R30, c[0x0][0x1d4], R3 ;  /* 0x000075001e197a24 */ /* 0x001fe200078e0203 */
[----:B---3--:R-:W-:Y:S02]  /*41e0*/  @!P3 PRMT R7, R5, 0x9910, RZ ;  /* 0x000099100507b816 */ /* 0x008fe400000000ff */
[--C-:B------:R-:W-:Y:S02]  /*41f0*/  @!P3 SHF.R.U32.HI R26, RZ, 0x10, R5.reuse ;  /* 0x00000010ff1ab819 */ /* 0x100fe40000011605 */
[----:B------:R-:W-:-:S02]  /*4200*/  @!P3 SHF.R.U32.HI R27, RZ, 0x18, R5 ;  /* 0x00000018ff1bb819 */ /* 0x000fc40000011605 */
[----:B------:R-:W-:Y:S01]  /*4210*/  @!P3 SHF.R.S32.HI R7, RZ, 0x8, R7 ;  /* 0x00000008ff07b819 */ /* 0x000fe20000011407 */
[----:B------:R0:W4:Y:S08]  /*4220*/  @!P3 I2F.S8 R28, R5 ;  /* 0x00000005001cb306 */ /* 0x0001300000001400 */
[----:B------:R-:W1:Y:S08]  /*4230*/  @!P3 I2F.S8 R26, R26 ;  /* 0x0000001a001ab306 */ /* 0x000e700000001400 */
[----:B------:R-:W3:Y:S08]  /*4240*/  @!P3 I2F.S8 R27, R27 ;  /* 0x0000001b001bb306 */ /* 0x000ef00000001400 */
[----:B------:R-:W3:Y:S01]  /*4250*/  @!P3 I2F.S16 R7, R7 ;  /* 0x000000070007b306 */ /* 0x000ee20000101400 */
[----:B0-----:R-:W-:Y:S01]  /*4260*/  SHF.R.S32.HI R5, RZ, 0x1f, R25 ;  /* 0x0000001fff057819 */ /* 0x001fe20000011419 */
[----:B----4-:R-:W-:Y:S01]  /*4270*/  @!P3 FMUL.FTZ R16, R28, R29 ;  /* 0x0000001d1c10b220 */ /* 0x010fe20000410000 */
[----:B------:R-:W-:Y:S01]  /*4280*/  IADD3 R25, P0, R2, R25, RZ ;  /* 0x0000001902197210 */ /* 0x000fe20007f1e0ff */
[----:B-1----:R-:W-:-:S02]  /*4290*/  @!P3 FMUL.FTZ R18, R26, R29 ;  /* 0x0000001d1a12b220 */ /* 0x002fc40000410000 */
[----:B---3--:R-:W-:Y:S01]  /*42a0*/  @!P3 FMUL.FTZ R19, R27, R29 ;  /* 0x0000001d1b13b220 */ /* 0x008fe20000410000 */
[----:B------:R-:W-:Y:S01]  /*42b0*/  LEA.HI.X.SX32 R2, R2, R5, 0x1, P0 ;  /* 0x0000000502027211 */ /* 0x000fe200000f0eff */
[----:B-----5:R-:W-:Y:S01]  /*42c0*/  FADD.FTZ R12, R16, R12 ;  /* 0x0000000c100c7221 */ /* 0x020fe20000010000 */
[----:B------:R-:W-:Y:S01]  /*42d0*/  LEA R24, P0, R25, c[0x0][0x1a0], 0x2 ;  /* 0x0000680019187a11 */ /* 0x000fe200078010ff */
[----:B------:R-:W-:Y:S02]  /*42e0*/  FADD.FTZ R14, R18, R14 ;  /* 0x0000000e120e7221 */ /* 0x000fe40000010000 */
[----:B------:R-:W-:Y:S02]  /*42f0*/  @!P3 FMUL.FTZ R17, R7, R29 ;  /* 0x0000001d0711b220 */ /* 0x000fe40000410000 */
[----:B------:R-:W-:Y:S02]  /*4300*/  FADD.FTZ R15, R19, R15 ;  /* 0x0000000f130f7221 */ /* 0x000fe40000010000 */
[----:B------:R-:W-:Y:S01]  /*4310*/  FADD.FTZ R13, R17, R13 ;  /* 0x0000000d110d7221 */ /* 0x000fe20000010000 */
[----:B------:R-:W-:Y:S01]  /*4320*/  LEA.HI.X R25, R25, c[0x0][0x1a4], R2, 0x2, P0 ;  /* 0x0000690019197a11 */ /* 0x000fe200000f1402 */
[----:B--2---:R-:W-:-:S02]  /*4330*/  @P4 FMUL.FTZ R12, R12, R20 ;  /* 0x000000140c0c4220 */ /* 0x004fc40000410000 */
        /* <DEDUP_REMOVED lines=8> */
.L_x_1943:
[----:B------:R-:W-:Y:S05]  /*43c0*/  BSYNC B0 ;  /* 0x0000000000007941 */ /* 0x000fea0003800000 */
.L_x_1942:
[----:B------:R-:W-:Y:S01]  /*43d0*/  BAR.SYNC.DEFER_BLOCKING 0x0 ;  /* 0x0000000000007b1d */ /* 0x000fe20000010000 */
[----:B------:R-:W-:-:S04]  /*43e0*/  LOP3.LUT R2, R0, 0xffffffe0, RZ, 0xc0, !PT ;  /* 0xffffffe000027812 */ /* 0x000fc800078ec0ff */
[----:B------:R-:W-:Y:S02]  /*43f0*/  ISETP.NE.AND P0, PT, R2, 0x20, PT ;  /* 0x000000200200780c */ /* 0x000fe40003f05270 */
[C---:B------:R-:W-:Y:S01]  /*4400*/  LOP3.LUT R2, R0.reuse, 0xfffffff0, RZ, 0xc0, !PT ;  /* 0xfffffff000027812 */ /* 0x040fe200078ec0ff */
[----:B------:R-:W-:Y:S04]  /*4410*/  @!P2 STS.128 [R6.X4+-0x360], R8 ;  /* 0xfffca0080600a388 */ /* 0x000fe80000004c00 */
[----:B------:R-:W-:Y:S01]  /*4420*/  BAR.SYNC.DEFER_BLOCKING 0x0 ;  /* 0x0000000000007b1d */ /* 0x000fe20000010000 */
[----:B------:R-:W-:-:S05]  /*4430*/  ISETP.GT.AND P2, PT, R0, 0x1f, PT ;  /* 0x0000001f0000780c */ /* 0x000fca0003f44270 */
[----:B0----5:R-:W0:Y:S02]  /*4440*/  @!P1 LDS.128 R12, [R6.X4+0xa0] ;  /* 0x0000a000060c9984 */ /* 0x021e240000004c00 */
        /* <DEDUP_REMOVED lines=40> */
[----:B------:R-:W-:-:S04]  /*46d0*/  @P0 IMAD.MOV.U32 R5, RZ, RZ, 0x4 ;  /* 0x00000004ff050424 */ /* 0x000fc800078e00ff */
        /* <DEDUP_REMOVED lines=31> */
.L_x_1898:
[----:B------:R-:W-:Y:S01]  /*48d0*/  IMAD.MOV.U32 R50, RZ, RZ, 0x10 ;  /* 0x00000010ff327424 */ /* 0x000fe200078e00ff */
[----:B------:R-:W-:Y:S01]  /*48e0*/  MOV R46, 0x4920 ;  /* 0x00004920002e7802 */ /* 0x000fe20000000f00 */
[----:B------:R-:W-:Y:S02]  /*48f0*/  IMAD.MOV.U32 R49, RZ, RZ, 0x1f ;  /* 0x0000001fff317424 */ /* 0x000fe400078e00ff */
[----:B------:R-:W-:Y:S02]  /*4900*/  IMAD.MOV.U32 R48, RZ, RZ, -0x1 ;  /* 0xffffffffff307424 */ /* 0x000fe400078e00ff */
[----:B01----:R-:W-:Y:S05]  /*4910*/  CALL.REL.NOINC `($__internal_19_$__cuda_sm70_shflsync_bfly_p) ;  /* 0x000003f000007944 */ /* 0x003fea0003c00000 */
[----:B-1----:R-:W-:Y:S01]  /*4920*/  IMAD.MOV.U32 R3, RZ, RZ, R49 ;  /* 0x000000ffff037224 */ /* 0x002fe200078e0031 */
[----:B0-----:R-:W-:Y:S05]  /*4930*/  BRA `(.L_x_1944) ;  /* 0xffffc6c000007947 */ /* 0x001fea000383ffff */
.L_x_1899:
[----:B------:R-:W-:Y:S01]  /*4940*/  IMAD.MOV.U32 R50, RZ, RZ, 0x8 ;  /* 0x00000008ff327424 */ /* 0x000fe200078e00ff */
[----:B------:R-:W-:Y:S01]  /*4950*/  MOV R46, 0x4990 ;  /* 0x00004990002e7802 */ /* 0x000fe20000000f00 */
[----:B------:R-:W-:Y:S02]  /*4960*/  IMAD.MOV.U32 R49, RZ, RZ, 0x1f ;  /* 0x0000001fff317424 */ /* 0x000fe400078e00ff */
[----:B------:R-:W-:-:S02]  /*4970*/  IMAD.MOV.U32 R48, RZ, RZ, -0x1 ;  /* 0xffffffffff307424 */ /* 0x000fc400078e00ff */
[----:B-1----:R-:W-:Y:S05]  /*4980*/  CALL.REL.NOINC `($__internal_19_$__cuda_sm70_shflsync_bfly_p) ;  /* 0x0000038000007944 */ /* 0x002fea0003c00000 */
[----:B01----:R-:W-:Y:S01]  /*4990*/  FADD.FTZ R51, R51, R49 ;  /* 0x0000003133337221 */ /* 0x003fe20000010000 */
[----:B------:R-:W-:Y:S01]  /*49a0*/  MOV R46, 0x49f0 ;  /* 0x000049f0002e7802 */ /* 0x000fe20000000f00 */
[----:B------:R-:W-:-:S02]  /*49b0*/  IMAD.MOV.U32 R50, RZ, RZ, 0x4 ;  /* 0x00000004ff327424 */ /* 0x000fc400078e00ff */
[----:B------:R-:W-:Y:S02]  /*49c0*/  IMAD.MOV.U32 R49, RZ, RZ, 0x1f ;  /* 0x0000001fff317424 */ /* 0x000fe400078e00ff */
[----:B------:R-:W-:Y:S02]  /*49d0*/  IMAD.MOV.U32 R48, RZ, RZ, -0x1 ;  /* 0xffffffffff307424 */ /* 0x000fe400078e00ff */
[----:B------:R-:W-:Y:S05]  /*49e0*/  CALL.REL.NOINC `($__internal_19_$__cuda_sm70_shflsync_bfly_p) ;  /* 0x0000032000007944 */ /* 0x000fea0003c00000 */
[----:B01----:R-:W-:Y:S01]  /*49f0*/  FADD.FTZ R51, R51, R49 ;  /* 0x0000003133337221 */ /* 0x003fe20000010000 */
[----:B------:R-:W-:Y:S01]  /*4a00*/  MOV R48, 0xffffffff ;  /* 0xffffffff00307802 */ /* 0x000fe20000000f00 */
[----:B------:R-:W-:Y:S01]  /*4a10*/  IMAD.MOV.U32 R50, RZ, RZ, 0x2 ;  /* 0x00000002ff327424 */ /* 0x000fe200078e00ff */
[----:B------:R-:W-:Y:S01]  /*4a20*/  MOV R46, 0x4a50 ;  /* 0x00004a50002e7802 */ /* 0x000fe20000000f00 */
[----:B------:R-:W-:Y:S02]  /*4a30*/  IMAD.MOV.U32 R49, RZ, RZ, 0x1f ;  /* 0x0000001fff317424 */ /* 0x000fe400078e00ff */
[----:B------:R-:W-:Y:S05]  /*4a40*/  CALL.REL.NOINC `($__internal_19_$__cuda_sm70_shflsync_bfly_p) ;  /* 0x000002c000007944 */ /* 0x000fea0003c00000 */
[----:B-1----:R-:W-:Y:S01]  /*4a50*/  FADD.FTZ R5, R51, R49 ;  /* 0x0000003133057221 */ /* 0x002fe20000010000 */
[----:B------:R-:W-:Y:S01]  /*4a60*/  MOV R46, 0x4ac0 ;  /* 0x00004ac0002e7802 */ /* 0x000fe20000000f00 */
[----:B0-----:R-:W-:Y:S02]  /*4a70*/  IMAD.MOV.U32 R50, RZ, RZ, 0x1 ;  /* 0x00000001ff327424 */ /* 0x001fe400078e00ff */
[----:B------:R-:W-:-:S02]  /*4a80*/  IMAD.MOV.U32 R49, RZ, RZ, 0x1f ;  /* 0x0000001fff317424 */ /* 0x000fc400078e00ff */
[----:B------:R-:W-:Y:S02]  /*4a90*/  IMAD.MOV.U32 R48, RZ, RZ, -0x1 ;  /* 0xffffffffff307424 */ /* 0x000fe400078e00ff */
[----:B------:R-:W-:Y:S02]  /*4aa0*/  IMAD.MOV.U32 R51, RZ, RZ, R5 ;  /* 0x000000ffff337224 */ /* 0x000fe400078e0005 */
[----:B------:R-:W-:Y:S05]  /*4ab0*/  CALL.REL.NOINC `($__internal_19_$__cuda_sm70_shflsync_bfly_p) ;  /* 0x0000025000007944 */ /* 0x000fea0003c00000 */
[----:B-1----:R-:W-:Y:S01]  /*4ac0*/  IMAD.MOV.U32 R6, RZ, RZ, R49 ;  /* 0x000000ffff067224 */ /* 0x002fe200078e0031 */
[----:B0-----:R-:W-:Y:S05]  /*4ad0*/  BRA `(.L_x_1945) ;  /* 0xffffc5b000007947 */ /* 0x001fea000383ffff */
.L_x_1904:
[----:B------:R-:W-:Y:S01]  /*4ae0*/  IMAD.MOV.U32 R50, RZ, RZ, 0x1 ;  /* 0x00000001ff327424 */ /* 0x000fe200078e00ff */
[----:B------:R-:W-:Y:S01]  /*4af0*/  MOV R46, 0x4b30 ;  /* 0x00004b30002e7802 */ /* 0x000fe20000000f00 */
[----:B------:R-:W-:Y:S02]  /*4b00*/  IMAD.MOV.U32 R49, RZ, RZ, 0x1f ;  /* 0x0000001fff317424 */ /* 0x000fe400078e00ff */
[----:B------:R-:W-:Y:S02]  /*4b10*/  IMAD.MOV.U32 R48, RZ, RZ, -0x1 ;  /* 0xffffffffff307424 */ /* 0x000fe400078e00ff */
[----:B------:R-:W-:Y:S05]  /*4b20*/  CALL.REL.NOINC `($__internal_19_$__cuda_sm70_shflsync_bfly_p) ;  /* 0x000001e000007944 */ /* 0x000fea0003c00000 */
[----:B-1----:R-:W-:Y:S01]  /*4b30*/  IMAD.MOV.U32 R46, RZ, RZ, R49 ;  /* 0x000000ffff2e7224 */ /* 0x002fe200078e0031 */
[----:B0-----:R-:W-:Y:S05]  /*4b40*/  BRA `(.L_x_1946) ;  /* 0xffffd24000007947 */ /* 0x001fea000383ffff */
.L_x_1908:
[----:B------:R-:W-:Y:S01]  /*4b50*/  IMAD.MOV.U32 R51, RZ, RZ, R3 ;  /* 0x000000ffff337224 */ /* 0x000fe200078e0003 */
[----:B------:R-:W-:Y:S01]  /*4b60*/  MOV R46, 0x4bb0 ;  /* 0x00004bb0002e7802 */ /* 0x000fe20000000f00 */
[----:B------:R-:W-:-:S02]  /*4b70*/  IMAD.MOV.U32 R50, RZ, RZ, 0x10 ;  /* 0x00000010ff327424 */ /* 0x000fc400078e00ff */
[----:B------:R-:W-:Y:S02]  /*4b80*/  IMAD.MOV.U32 R49, RZ, RZ, 0x1f ;  /* 0x0000001fff317424 */ /* 0x000fe400078e00ff */
[----:B------:R-:W-:Y:S02]  /*4b90*/  IMAD.MOV.U32 R48, RZ, RZ, -0x1 ;  /* 0xffffffffff307424 */ /* 0x000fe400078e00ff */
[----:B012---:R-:W-:Y:S05]  /*4ba0*/  CALL.REL.NOINC `($__internal_19_$__cuda_sm70_shflsync_bfly_p) ;  /* 0x0000016000007944 */ /* 0x007fea0003c00000 */
[----:B-1----:R-:W-:Y:S01]  /*4bb0*/  IMAD.MOV.U32 R6, RZ, RZ, R49 ;  /* 0x000000ffff067224 */ /* 0x002fe200078e0031 */
[----:B0-----:R-:W-:Y:S05]  /*4bc0*/  BRA `(.L_x_1947) ;  /* 0xffffd3c000007947 */ /* 0x001fea000383ffff */
.L_x_1909:
[----:B------:R-:W-:Y:S01]  /*4bd0*/  IMAD.MOV.U32 R50, RZ, RZ, 0x8 ;  /* 0x00000008ff327424 */ /* 0x000fe200078e00ff */
[----:B------:R-:W-:Y:S01]  /*4be0*/  MOV R46, 0x4c20 ;  /* 0x00004c20002e7802 */ /* 0x000fe20000000f00 */
[----:B------:R-:W-:Y:S02]  /*4bf0*/  IMAD.MOV.U32 R49, RZ, RZ, 0x1f ;  /* 0x0000001fff317424 */ /* 0x000fe400078e00ff */
[----:B------:R-:W-:Y:S02]  /*4c00*/  IMAD.MOV.U32 R48, RZ, RZ, -0x1 ;  /* 0xffffffffff307424 */ /* 0x000fe400078e00ff */
[----:B0123--:R-:W-:Y:S05]  /*4c10*/  CALL.REL.NOINC `($__internal_19_$__cuda_sm70_shflsync_bfly_p) ;  /* 0x000000f000007944 */ /* 0x00ffea0003c00000 */
[----:B01----:R-:W-:Y:S01]  /*4c20*/  FMNMX.FTZ R51, R51, R49, !PT ;  /* 0x0000003133337209 */ /* 0x003fe20007810000 */
[----:B------:R-:W-:Y:S01]  /*4c30*/  IMAD.MOV.U32 R50, RZ, RZ, 0x4 ;  /* 0x00000004ff327424 */ /* 0x000fe200078e00ff */
[----:B------:R-:W-:Y:S01]  /*4c40*/  MOV R46, 0x4c80 ;  /* 0x00004c80002e7802 */ /* 0x000fe20000000f00 */
[----:B------:R-:W-:-:S02]  /*4c50*/  IMAD.MOV.U32 R49, RZ, RZ, 0x1f ;  /* 0x0000001fff317424 */ /* 0x000fc400078e00ff */
[----:B------:R-:W-:Y:S02]  /*4c60*/  IMAD.MOV.U32 R48, RZ, RZ, -0x1 ;  /* 0xffffffffff307424 */ /* 0x000fe400078e00ff */
[----:B------:R-:W-:Y:S05]  /*4c70*/  CALL.REL.NOINC `($__internal_19_$__cuda_sm70_shflsync_bfly_p) ;  /* 0x0000009000007944 */ /* 0x000fea0003c00000 */
[----:B-1----:R-:W-:Y:S01]  /*4c80*/  FMNMX.FTZ R6, R51, R49, !PT ;  /* 0x0000003133067209 */ /* 0x002fe20007810000 */
[----:B0-----:R-:W-:Y:S01]  /*4c90*/  IMAD.MOV.U32 R50, RZ, RZ, 0x2 ;  /* 0x00000002ff327424 */ /* 0x001fe200078e00ff */
[----:B------:R-:W-:Y:S01]  /*4ca0*/  MOV R46, 0x4cf0 ;  /* 0x00004cf0002e7802 */ /* 0x000fe20000000f00 */
[----:B------:R-:W-:Y:S02]  /*4cb0*/  IMAD.MOV.U32 R49, RZ, RZ, 0x1f ;  /* 0x0000001fff317424 */ /* 0x000fe400078e00ff */
[----:B------:R-:W-:Y:S02]  /*4cc0*/  IMAD.MOV.U32 R48, RZ, RZ, -0x1 ;  /* 0xffffffffff307424 */ /* 0x000fe400078e00ff */
[----:B------:R-:W-:Y:S02]  /*4cd0*/  IMAD.MOV.U32 R51, RZ, RZ, R6 ;  /* 0x000000ffff337224 */ /* 0x000fe400078e0006 */
[----:B------:R-:W-:Y:S05]  /*4ce0*/  CALL.REL.NOINC `($__internal_19_$__cuda_sm70_shflsync_bfly_p) ;  /* 0x0000002000007944 */ /* 0x000fea0003c00000 */
[----:B-1----:R-:W-:Y:S01]  /*4cf0*/  IMAD.MOV.U32 R5, RZ, RZ, R49 ;  /* 0x000000ffff057224 */ /* 0x002fe200078e0031 */
[----:B0-----:R-:W-:Y:S05]  /*4d00*/  BRA `(.L_x_1948) ;  /* 0xffffd2f000007947 */ /* 0x001fea000383ffff */
        .weak           $__internal_19_$__cuda_sm70_shflsync_bfly_p
        .type           $__internal_19_$__cuda_sm70_shflsync_bfly_p,@function
        .size           $__internal_19_$__cuda_sm70_shflsync_bfly_p,(.L_x_2227 - $__internal_19_$__cuda_sm70_shflsync_bfly_p)
$__internal_19_$__cuda_sm70_shflsync_bfly_p:
[----:B------:R-:W-:Y:S01]  /*4d10*/  IMAD.MOV.U32 R47, RZ, RZ, 0x0 ;  /* 0x00000000ff2f7424 */ /* 0x000fe200078e00ff */
[----:B------:R-:W-:Y:S04]  /*4d20*/  WARPSYNC R48 ;  /* 0x0000003000007348 */ /* 0x000fe80003800000 */
[----:B------:R0:W1:Y:S01]  /*4d30*/  SHFL.BFLY PT, R49, R51, R50, R49 ;  /* 0x0c00003233317389 */ /* 0x00006200000e0031 */
[----:B------:R-:W-:Y:S05]  /*4d40*/  RET.REL.NODEC R46 `(_ZN4mmha33masked_multihead_attention_kernelIfLi32ELi32ELi2ELi8ELi128ELb0ELb1EEEv26Multihead_attention_paramsIT_XT5_EE) ;  /* 0xffffb2b02e007950 */ /* 0x000fea0003c3ffff */
.L_x_1949:
        /* <DEDUP_REMOVED lines=11> */
.L_x_2227:


//--------------------- .text._ZN4mmha33masked_multihead_attention_kernelIfLi32ELi32ELi4ELi8ELi64ELb0ELb1EEEv26Multihead_attention_paramsIT_XT5_EE --------------------------
	.section	.text._ZN4mmha33masked_multihead_attention_kernelIfLi32ELi32ELi4ELi8ELi64ELb0ELb1EEEv26Multihead_attention_paramsIT_XT5_EE,"ax",@progbits
	.sectioninfo	@"SHI_REGISTERS=48"
	.align	128
        .global         _ZN4mmha33masked_multihead_attention_kernelIfLi32ELi32ELi4ELi8ELi64ELb0ELb1EEEv26Multihead_attention_paramsIT_XT5_EE
        .type           _ZN4mmha33masked_multihead_attention_kernelIfLi32ELi32ELi4ELi8ELi64ELb0ELb1EEEv26Multihead_attention_paramsIT_XT5_EE,@function
        .size           _ZN4mmha33masked_multihead_attention_kernelIfLi32ELi32ELi4ELi8ELi64ELb0ELb1EEEv26Multihead_attention_paramsIT_XT5_EE,(.L_x_2228 - _ZN4mmha33masked_multihead_attention_kernelIfLi32ELi32ELi4ELi8ELi64ELb0ELb1EEEv26Multihead_attention_paramsIT_XT5_EE)
        .other          _ZN4mmha33masked_multihead_attention_kernelIfLi32ELi32ELi4ELi8ELi64ELb0ELb1EEEv26Multihead_attention_paramsIT_XT5_EE,@"STO_CUDA_ENTRY STV_DEFAULT"
_ZN4mmha33masked_multihead_attention_kernelIfLi32ELi32ELi4ELi8ELi64ELb0ELb1EEEv26Multihead_attention_paramsIT_XT5_EE:
.text._ZN4mmha33masked_multihead_attention_kernelIfLi32ELi32ELi4ELi8ELi64ELb0ELb1EEEv26Multihead_attention_paramsIT_XT5_EE:
        /* <DEDUP_REMOVED lines=14> */
.L_x_1950:
        /* <DEDUP_REMOVED lines=112> */
.L_x_1952:
[----:B------:R-:W-:Y:S02]  /*07e0*/  IMAD.MOV.U32 R13, RZ, RZ, RZ ;  /* 0x000000ffff0d7224 */ /* 0x000fe400078e00ff */
.L_x_1953:
[----:B0-----:R-:W-:Y:S05]  /*07f0*/  BSYNC B0 ;  /* 0x0000000000007941 */ /* 0x001fea0003800000 */
.L_x_1951:
        /* <DEDUP_REMOVED lines=15> */
.L_x_1955:
        /* <DEDUP_REMOVED lines=8> */
.L_x_1956:
[----:B------:R-:W-:Y:S05]  /*0970*/  BSYNC B0 ;  /* 0x0000000000007941 */ /* 0x000fea0003800000 */
.L_x_1954:
        /* <DEDUP_REMOVED lines=87> */
.L_x_1957:
        /* <DEDUP_REMOVED lines=16> */
[----:B------:R2:W3:Y:S02]  /*0ff0*/  SHFL.BFLY PT, R25, R27, 0x10, 0x1f ;  /* 0x0e001f001b197f89 */ /* 0x0004e400000e0000 */
.L_x_2007:
[----:B--23--:R-:W-:Y:S01]  /*1000*/  FADD.FTZ R27, R27, R25 ;  /* 0x000000191b1b7221 */ /* 0x00cfe20000010000 */
[----:B------:R-:W-:Y:S05]  /*1010*/  BRA.DIV ~URZ, `(.L_x_1961) ;  /* 0x000037827f007947 */ /* 0x000fea000b800000 */
[----:B0-----:R-:W0:Y:S02]  /*1020*/  SHFL.BFLY PT, R3, R27, 0x8, 0x1f ;  /* 0x0d001f001b037f89 */ /* 0x001e2400000e0000 */
[----:B0-----:R-:W-:-:S05]  /*1030*/  FADD.FTZ R3, R27, R3 ;  /* 0x000000031b037221 */ /* 0x001fca0000010000 */
[----:B------:R-:W0:Y:S02]  /*1040*/  SHFL.BFLY PT, R4, R3, 0x4, 0x1f ;  /* 0x0c801f0003047f89 */ /* 0x000e2400000e0000 */
[----:B0-----:R-:W-:-:S05]  /*1050*/  FADD.FTZ R4, R3, R4 ;  /* 0x0000000403047221 */ /* 0x001fca0000010000 */
[----:B------:R-:W0:Y:S02]  /*1060*/  SHFL.BFLY PT, R5, R4, 0x2, 0x1f ;  /* 0x0c401f0004057f89 */ /* 0x000e2400000e0000 */
[----:B0-----:R-:W-:-:S05]  /*1070*/  FADD.FTZ R5, R4, R5 ;  /* 0x0000000504057221 */ /* 0x001fca0000010000 */
[----:B------:R0:W2:Y:S02]  /*1080*/  SHFL.BFLY PT, R25, R5, 0x1, 0x1f ;  /* 0x0c201f0005197f89 */ /* 0x0000a400000e0000 */
.L_x_2008:
[----:B0-2---:R-:W-:Y:S02]  /*1090*/  FADD.FTZ R5, R25, R5 ;  /* 0x0000000519057221 */ /* 0x005fe40000010000 */
.L_x_1959:
[----:B------:R-:W-:Y:S05]  /*10a0*/  BSYNC B0 ;  /* 0x0000000000007941 */ /* 0x000fea0003800000 */
.L_x_1958:
[----:B------:R-:W-:Y:S01]  /*10b0*/  ISETP.NE.AND P0, PT, R0, RZ, PT ;  /* 0x000000ff0000720c */ /* 0x000fe20003f05270 */
[----:B------:R-:W-:-:S05]  /*10c0*/  IMAD.U32 R8, RZ, RZ, UR13 ;  /* 0x0000000dff087e24 */ /* 0x000fca000f8e00ff */
[----:B------:R-:W-:-:S04]  /*10d0*/  IADD3 R8, -R8, UR11, RZ ;  /* 0x0000000b08087c10 */ /* 0x000fc8000fffe1ff */
[----:B---3--:R-:W-:-:S03]  /*10e0*/  LEA R3, R8, 0x90, 0x2 ;  /* 0x0000009008037811 */ /* 0x008fc600078e10ff */
[----:B------:R-:W-:Y:S01]  /*10f0*/  @P0 IMAD.MOV.U32 R4, RZ, RZ, -0x800001 ;  /* 0xff7fffffff040424 */ /* 0x000fe200078e00ff */
        /* <DEDUP_REMOVED lines=16> */
.L_x_1963:
[----:B------:R0:W-:Y:S02]  /*1200*/  STS [R3], R4 ;  /* 0x0000000403007388 */ /* 0x0001e40000000800 */
.L_x_1962:
[----:B------:R-:W-:Y:S02]  /*1210*/  WARPSYNC 0xffffffff ;  /* 0xffffffff00007948 */ /* 0x000fe40003800000 */
[----:B------:R-:W-:Y:S01]  /*1220*/  IADD3 R5, R8, 0x7, RZ ;  /* 0x0000000708057810 */ /* 0x000fe20007ffe0ff */
[----:B------:R-:W-:Y:S01]  /*1230*/  ULDC UR6, c[0x0][0x1d0] ;  /* 0x0000740000067ab9 */ /* 0x000fe20000000800 */
[----:B------:R-:W-:Y:S01]  /*1240*/  SHF.R.S32.HI R7, RZ, 0x1f, R0 ;  /* 0x0000001fff077819 */ /* 0x000fe20000011400 */
[----:B------:R-:W-:Y:S01]  /*1250*/  UIMAD UR6, UR18, UR6, UR21 ;  /* 0x00000006120672a4 */ /* 0x000fe2000f8e0215 */
[----:B------:R-:W-:Y:S01]  /*1260*/  SHF.R.S32.HI R6, RZ, 0x1f, R5 ;  /* 0x0000001fff067819 */ /* 0x000fe20000011405 */
[----:B------:R-:W-:Y:S01]  /*1270*/  BAR.SYNC.DEFER_BLOCKING 0x0 ;  /* 0x0000000000007b1d */ /* 0x000fe20000010000 */
[----:B------:R-:W-:Y:S01]  /*1280*/  LEA.HI R7, R7, R0, RZ, 0x2 ;  /* 0x0000000007077211 */ /* 0x000fe200078f10ff */
[----:B------:R-:W-:Y:S01]  /*1290*/  USHF.L.U32 UR14, UR6, 0x5, URZ ;  /* 0x00000005060e7899 */ /* 0x000fe2000800063f */
[----:B------:R-:W-:-:S02]  /*12a0*/  LEA.HI R6, R6, R5, RZ, 0x3 ;  /* 0x0000000506067211 */ /* 0x000fc400078f18ff */
[----:B------:R-:W-:Y:S01]  /*12b0*/  SHF.R.S32.HI R28, RZ, 0x2, R7 ;  /* 0x00000002ff1c7819 */ /* 0x000fe20000011407 */
[----:B------:R-:W-:Y:S01]  /*12c0*/  BSSY B0, `(.L_x_1964) ;  /* 0x00000c3000007945 */ /* 0x000fe20003800000 */
[----:B------:R-:W-:Y:S02]  /*12d0*/  LOP3.LUT R5, R6, 0xfffffff8, RZ, 0xc0, !PT ;  /* 0xfffffff806057812 */ /* 0x000fe400078ec0ff */
[----:B------:R-:W-:Y:S02]  /*12e0*/  IADD3 R14, R28, UR13, RZ ;  /* 0x0000000d1c0e7c10 */ /* 0x000fe4000fffe0ff */
[----:B------:R-:W-:-:S04]  /*12f0*/  IADD3 R5, R5, UR13, RZ ;  /* 0x0000000d05057c10 */ /* 0x000fc8000fffe0ff */
[----:B------:R-:W-:-:S13]  /*1300*/  ISETP.GE.AND P0, PT, R14, R5, PT ;  /* 0x000000050e00720c */ /* 0x000fda0003f06270 */
[----:B------:R-:W-:Y:S05]  /*1310*/  @P0 BRA `(.L_x_1965) ;  /* 0x00000bd000000947 */ /* 0x000fea0003800000 */
[----:B------:R-:W-:Y:S01]  /*1320*/  ULDC UR6, c[0x0][0x220] ;  /* 0x0000880000067ab9 */ /* 0x000fe20000000800 */
[----:B------:R-:W-:Y:S01]  /*1330*/  LOP3.LUT R7, R7, 0xfffffffc, RZ, 0xc0, !PT ;  /* 0xfffffffc07077812 */ /* 0x000fe200078ec0ff */
[----:B------:R-:W-:Y:S01]  /*1340*/  UIMAD UR6, UR21, UR6, UR11 ;  /* 0x00000006150672a4 */ /* 0x000fe2000f8e020b */
[----:B------:R-:W-:Y:S01]  /*1350*/  IMAD.U32 R17, RZ, RZ, UR19 ;  /* 0x00000013ff117e24 */ /* 0x000fe2000f8e00ff */
[----:B------:R-:W-:Y:S01]  /*1360*/  LEA R28, R28, 0x90, 0x2 ;  /* 0x000000901c1c7811 */ /* 0x000fe200078e10ff */
[----:B------:R-:W-:Y:S02]  /*1370*/  IMAD.U32 R20, RZ, RZ, UR14 ;  /* 0x0000000eff147e24 */ /* 0x000fe4000f8e00ff */
[----:B------:R-:W-:Y:S01]  /*1380*/  IMAD.IADD R15, R0, 0x1, -R7 ;  /* 0x00000001000f7824 */ /* 0x000fe200078e0a07 */
[--C-:B------:R-:W-:Y:S01]  /*1390*/  IADD3 R16, P0, P1, R17, c[0x0][0x200], R14.reuse ;  /* 0x0000800011107a10 */ /* 0x100fe2000791e00e */
[----:B------:R-:W-:Y:S01]  /*13a0*/  IMAD.U32 R19, RZ, RZ, UR6 ;  /* 0x00000006ff137e24 */ /* 0x000fe2000f8e00ff */
[----:B------:R-:W-:Y:S01]  /*13b0*/  SHF.R.S32.HI R17, RZ, 0x1f, R14 ;  /* 0x0000001fff117819 */ /* 0x000fe2000001140e */
[----:B------:R-:W-:Y:S01]  /*13c0*/  IMAD.MOV.U32 R21, RZ, RZ, 0x4 ;  /* 0x00000004ff157424 */ /* 0x000fe200078e00ff */
[----:B------:R-:W3:Y:S01]  /*13d0*/  LDS R6, [R15.X4+0x10] ;  /* 0x000010000f067984 */ /* 0x000ee20000004800 */
[----:B------:R-:W-:-:S02]  /*13e0*/  IMAD.U32 R22, RZ, RZ, UR20 ;  /* 0x00000014ff167e24 */ /* 0x000fc4000f8e00ff */
[----:B------:R-:W-:Y:S01]  /*13f0*/  IMAD R18, R19, c[0x0][0x220], R14 ;  /* 0x0000880013127a24 */ /* 0x000fe200078e020e */
[----:B------:R-:W4:Y:S01]  /*1400*/  LDS R7, [R15.X4+0x20] ;  /* 0x000020000f077984 */ /* 0x000f220000004800 */
[----:B------:R-:W-:Y:S01]  /*1410*/  IMAD.MOV.U32 R29, RZ, RZ, c[0x0][0x1e8] ;  /* 0x00007a00ff1d7624 */ /* 0x000fe200078e00ff */
[----:B------:R-:W-:Y:S01]  /*1420*/  IADD3.X R17, R22, c[0x0][0x204], R17, P0, P1 ;  /* 0x0000810016117a10 */ /* 0x000fe200007e2411 */
[----:B------:R-:W-:Y:S01]  /*1430*/  IMAD.WIDE R18, R18, R21, c[0x0][0x218] ;  /* 0x0000860012127625 */ /* 0x000fe200078e0215 */
[----:B------:R-:W0:Y:S02]  /*1440*/  LDS R8, [R15.X4+0x30] ;  /* 0x000030000f087984 */ /* 0x000e240000004800 */
[----:B------:R-:W-:Y:S02]  /*1450*/  IADD3 R29, R29, c[0x0][0x210], RZ ;  /* 0x000084001d1d7a10 */ /* 0x000fe40007ffe0ff */
[----:B------:R-:W2:Y:S04]  /*1460*/  LDS R9, [R15.X4+0x40] ;  /* 0x000040000f097984 */ /* 0x000ea80000004800 */
[----:B------:R-:W1:Y:S04]  /*1470*/  LDS R10, [R15.X4+0x50] ;  /* 0x000050000f0a7984 */ /* 0x000e680000004800 */
[----:B------:R-:W0:Y:S04]  /*1480*/  LDS R11, [R15.X4+0x60] ;  /* 0x000060000f0b7984 */ /* 0x000e280000004800 */
[----:B------:R-:W0:Y:S04]  /*1490*/  LDS R12, [R15.X4+0x70] ;  /* 0x000070000f0c7984 */ /* 0x000e280000004800 */
[----:B--2---:R2:W0:Y:S02]  /*14a0*/  LDS R13, [R15.X4+0x80] ;  /* 0x000080000f0d7984 */ /* 0x0044240000004800 */
[----:B--2---:R-:W-:-:S02]  /*14b0*/  IMAD R15, R20, c[0x0][0x1d4], R15 ;  /* 0x00007500140f7a24 */ /* 0x004fc400078e020f */
[----:B------:R-:W-:-:S03]  /*14c0*/  IMAD.U32 R20, RZ, RZ, UR21 ;  /* 0x00000015ff147e24 */ /* 0x000fc6000f8e00ff */
[----:B------:R-:W-:Y:S01]  /*14d0*/  SHF.R.S32.HI R30, RZ, 0x1f, R15 ;  /* 0x0000001fff1e7819 */ /* 0x000fe2000001140f */
[----:B---3--:R-:W-:-:S04]  /*14e0*/  IMAD.WIDE R20, R21, R20, c[0x0][0x228] ;  /* 0x00008a0015147625 */ /* 0x008fc800078e0214 */
.L_x_1970:
        /* <DEDUP_REMOVED lines=29> */
[----:B------:R-:W5:Y:S01]  /*16c0*/  @!P1 LDG.E R39, [R22.64] ;  /* 0x0000001016279981 */ /* 0x000f62000c1e1900 */
[C---:B------:R-:W-:Y:S01]  /*16d0*/  @!P1 IMAD.SHL.U32 R25, R44.reuse, 0x4, RZ ;  /* 0x000000042c199824 */ /* 0x040fe200078e00ff */
[----:B------:R-:W-:-:S02]  /*16e0*/  IADD3 R44, R44, c[0x0][0x1d4], RZ ;  /* 0x000075002c2c7a10 */ /* 0x000fc40007ffe0ff */
[----:B----4-:R-:W4:Y:S04]  /*16f0*/  @!P1 LDG.E R43, [R22.64] ;  /* 0x00000010162b9981 */ /* 0x010f28000c1e1900 */
[----:B------:R1:W4:Y:S01]  /*1700*/  @!P1 LDG.E R42, [R22.64] ;  /* 0x00000010162a9981 */ /* 0x000322000c1e1900 */
[----:B--2---:R-:W-:-:S04]  /*1710*/  @!P1 IMAD R24, R24, c[0x0][0x1d8], RZ ;  /* 0x0000760018189a24 */ /* 0x004fc800078e02ff */
[----:B------:R-:W-:Y:S02]  /*1720*/  @!P1 IMAD.SHL.U32 R24, R24, 0x20, RZ ;  /* 0x0000002018189824 */ /* 0x000fe400078e00ff */
[----:B---3--:R-:W-:Y:S02]  /*1730*/  @!P1 IMAD R40, R26, c[0x0][0x1d8], RZ ;  /* 0x000076001a289a24 */ /* 0x008fe400078e02ff */
[----:B------:R-:W-:-:S05]  /*1740*/  @!P1 IMAD R24, R24, c[0x0][0x1d4], R25 ;  /* 0x0000750018189a24 */ /* 0x000fca00078e0219 */
[----:B------:R-:W-:-:S04]  /*1750*/  @!P1 IADD3 R25, P0, R15, R24, RZ ;  /* 0x000000180f199210 */ /* 0x000fc80007f1e0ff */
[----:B------:R-:W-:Y:S02]  /*1760*/  @!P1 LEA.HI.X.SX32 R24, R24, R30, 0x1, P0 ;  /* 0x0000001e18189211 */ /* 0x000fe400000f0eff */
[----:B------:R-:W-:-:S04]  /*1770*/  @!P1 LEA R26, P0, R25, c[0x0][0x198], 0x2 ;  /* 0x00006600191a9a11 */ /* 0x000fc800078010ff */
[----:B------:R-:W-:Y:S01]  /*1780*/  @!P1 LEA.HI.X R27, R25, c[0x0][0x19c], R24, 0x2, P0 ;  /* 0x00006700191b9a11 */ /* 0x000fe200000f1418 */
[----:B------:R-:W-:Y:S02]  /*1790*/  @!P1 IMAD.SHL.U32 R25, R40, 0x20, RZ ;  /* 0x0000002028199824 */ /* 0x000fe400078e00ff */
[----:B------:R-:W-:Y:S02]  /*17a0*/  @!P1 IMAD.SHL.U32 R24, R44, 0x4, RZ ;  /* 0x000000042c189824 */ /* 0x000fe400078e00ff */
[----:B------:R2:W3:Y:S02]  /*17b0*/  @!P1 LDG.E R31, [R26.64] ;  /* 0x000000101a1f9981 */ /* 0x0004e4000c1e1900 */
[----:B------:R-:W-:-:S05]  /*17c0*/  @!P1 IMAD R24, R25, c[0x0][0x1d4], R24 ;  /* 0x0000750019189a24 */ /* 0x000fca00078e0218 */
[----:B------:R-:W-:-:S04]  /*17d0*/  @!P1 IADD3 R25, P0, R15, R24, RZ ;  /* 0x000000180f199210 */ /* 0x000fc80007f1e0ff */
[----:B------:R-:W-:Y:S02]  /*17e0*/  @!P1 LEA.HI.X.SX32 R40, R24, R30, 0x1, P0 ;  /* 0x0000001e18289211 */ /* 0x000fe400000f0eff */
[C---:B------:R-:W-:Y:S02]  /*17f0*/  @!P1 LEA R24, P0, R25.reuse, c[0x0][0x198], 0x2 ;  /* 0x0000660019189a11 */ /* 0x040fe400078010ff */
[----:B------:R-:W-:Y:S02]  /*1800*/  IADD3 R44, R44, c[0x0][0x1d4], RZ ;  /* 0x000075002c2c7a10 */ /* 0x000fe40007ffe0ff */
[----:B------:R-:W-:Y:S01]  /*1810*/  @!P1 LEA.HI.X R25, R25, c[0x0][0x19c], R40, 0x2, P0 ;  /* 0x0000670019199a11 */ /* 0x000fe200000f1428 */
[----:B-----5:R-:W-:Y:S02]  /*1820*/  @!P1 IMAD R40, R39, c[0x0][0x1d8], RZ ;  /* 0x0000760027289a24 */ /* 0x020fe400078e02ff */
[----:B------:R1:W5:Y:S02]  /*1830*/  @!P1 LDG.E R39, [R22.64] ;  /* 0x0000001016279981 */ /* 0x000364000c1e1900 */
[----:B------:R-:W-:-:S02]  /*1840*/  @!P1 IMAD.SHL.U32 R41, R40, 0x20, RZ ;  /* 0x0000002028299824 */ /* 0x000fc400078e00ff */
[C---:B------:R-:W-:Y:S01]  /*1850*/  @!P1 IMAD.SHL.U32 R40, R44.reuse, 0x4, RZ ;  /* 0x000000042c289824 */ /* 0x040fe200078e00ff */
[----:B------:R0:W3:Y:S03]  /*1860*/  @!P1 LDG.E R32, [R24.64] ;  /* 0x0000001018209981 */ /* 0x0000e6000c1e1900 */
[----:B--2---:R-:W-:Y:S02]  /*1870*/  @!P1 IMAD R26, R41, c[0x0][0x1d4], R40 ;  /* 0x00007500291a9a24 */ /* 0x004fe400078e0228 */
[----:B------:R1:W2:Y:S04]  /*1880*/  @!P1 LDG.E R40, [R22.64] ;  /* 0x0000001016289981 */ /* 0x0002a8000c1e1900 */
[----:B------:R1:W3:Y:S01]  /*1890*/  @!P1 LDG.E R41, [R22.64] ;  /* 0x0000001016299981 */ /* 0x0002e2000c1e1900 */
[----:B------:R-:W-:Y:S01]  /*18a0*/  @!P1 IADD3 R27, P0, R15, R26, RZ ;  /* 0x0000001a0f1b9210 */ /* 0x000fe20007f1e0ff */
[----:B----4-:R-:W-:Y:S01]  /*18b0*/  @!P1 IMAD R45, R43, c[0x0][0x1d8], RZ ;  /* 0x000076002b2d9a24 */ /* 0x010fe200078e02ff */
[----:B------:R-:W-:-:S02]  /*18c0*/  IADD3 R44, R44, c[0x0][0x1d4], RZ ;  /* 0x000075002c2c7a10 */ /* 0x000fc40007ffe0ff */
[----:B------:R-:W-:Y:S02]  /*18d0*/  @!P1 LEA.HI.X.SX32 R43, R26, R30, 0x1, P0 ;  /* 0x0000001e1a2b9211 */ /* 0x000fe400000f0eff */
[----:B------:R-:W-:Y:S01]  /*18e0*/  @!P1 LEA R26, P0, R27, c[0x0][0x198], 0x2 ;  /* 0x000066001b1a9a11 */ /* 0x000fe200078010ff */
[----:B------:R-:W-:-:S03]  /*18f0*/  @!P1 IMAD.SHL.U32 R45, R45, 0x20, RZ ;  /* 0x000000202d2d9824 */ /* 0x000fc600078e00ff */
[----:B------:R-:W-:Y:S01]  /*1900*/  @!P1 LEA.HI.X R27, R27, c[0x0][0x19c], R43, 0x2, P0 ;  /* 0x000067001b1b9a11 */ /* 0x000fe200000f142b */
[----:B------:R-:W-:-:S04]  /*1910*/  @!P1 IMAD.SHL.U32 R43, R44, 0x4, RZ ;  /* 0x000000042c2b9824 */ /* 0x000fc800078e00ff */
[----:B------:R-:W-:Y:S01]  /*1920*/  @!P1 IMAD R43, R45, c[0x0][0x1d4], R43 ;  /* 0x000075002d2b9a24 */ /* 0x000fe200078e022b */
[----:B------:R4:W3:Y:S04]  /*1930*/  @!P1 LDG.E R33, [R26.64] ;  /* 0x000000101a219981 */ /* 0x0008e8000c1e1900 */
[----:B-1----:R-:W-:Y:S01]  /*1940*/  @!P1 IADD3 R22, P0, R15, R43, RZ ;  /* 0x0000002b0f169210 */ /* 0x002fe20007f1e0ff */
[----:B------:R-:W-:Y:S01]  /*1950*/  @!P1 IMAD R42, R42, c[0x0][0x1d8], RZ ;  /* 0x000076002a2a9a24 */ /* 0x000fe200078e02ff */
[----:B------:R-:W-:Y:S02]  /*1960*/  IADD3 R44, R44, c[0x0][0x1d4], RZ ;  /* 0x000075002c2c7a10 */ /* 0x000fe40007ffe0ff */
[----:B------:R-:W-:Y:S02]  /*1970*/  @!P1 LEA.HI.X.SX32 R43, R43, R30, 0x1, P0 ;  /* 0x0000001e2b2b9211 */ /* 0x000fe400000f0eff */
[----:B0-----:R-:W-:Y:S01]  /*1980*/  @!P1 LEA R24, P0, R22, c[0x0][0x198], 0x2 ;  /* 0x0000660016189a11 */ /* 0x001fe200078010ff */
[----:B------:R-:W-:-:S03]  /*1990*/  @!P1 IMAD.SHL.U32 R42, R42, 0x20, RZ ;  /* 0x000000202a2a9824 */ /* 0x000fc600078e00ff */
[----:B------:R-:W-:Y:S01]  /*19a0*/  @!P1 LEA.HI.X R25, R22, c[0x0][0x19c], R43, 0x2, P0 ;  /* 0x0000670016199a11 */ /* 0x000fe200000f142b */
[C---:B------:R-:W-:Y:S01]  /*19b0*/  @!P1 IMAD.SHL.U32 R23, R44.reuse, 0x4, RZ ;  /* 0x000000042c179824 */ /* 0x040fe200078e00ff */
[----:B------:R-:W-:-:S03]  /*19c0*/  IADD3 R22, R44, c[0x0][0x1d4], RZ ;  /* 0x000075002c167a10 */ /* 0x000fc60007ffe0ff */
[----:B----4-:R-:W-:Y:S01]  /*19d0*/  @!P1 IMAD R27, R42, c[0x0][0x1d4], R23 ;  /* 0x000075002a1b9a24 */ /* 0x010fe200078e0217 */
[----:B------:R0:W4:Y:S01]  /*19e0*/  @!P1 LDG.E R34, [R24.64] ;  /* 0x0000001018229981 */ /* 0x000122000c1e1900 */
[----:B------:R-:W-:-:S03]  /*19f0*/  @!P1 IMAD.SHL.U32 R26, R22, 0x4, RZ ;  /* 0x00000004161a9824 */ /* 0x000fc600078e00ff */
[----:B------:R-:W-:Y:S01]  /*1a00*/  @!P1 IADD3 R23, P0, R15, R27, RZ ;  /* 0x0000001b0f179210 */ /* 0x000fe20007f1e0ff */
[----:B-----5:R-:W-:-:S04]  /*1a10*/  @!P1 IMAD R39, R39, c[0x0][0x1d8], RZ ;  /* 0x0000760027279a24 */ /* 0x020fc800078e02ff */
[----:B------:R-:W-:-:S04]  /*1a20*/  @!P1 IMAD.SHL.U32 R39, R39, 0x20, RZ ;  /* 0x0000002027279824 */ /* 0x000fc800078e00ff */
[----:B------:R-:W-:Y:S01]  /*1a30*/  @!P1 IMAD R26, R39, c[0x0][0x1d4], R26 ;  /* 0x00007500271a9a24 */ /* 0x000fe200078e021a */
[----:B------:R-:W-:Y:S01]  /*1a40*/  IADD3 R39, R22, c[0x0][0x1d4], RZ ;  /* 0x0000750016277a10 */ /* 0x000fe20007ffe0ff */
[----:B--2---:R-:W-:Y:S01]  /*1a50*/  @!P1 IMAD R42, R40, c[0x0][0x1d8], RZ ;  /* 0x00007600282a9a24 */ /* 0x004fe200078e02ff */
[----:B------:R-:W-:Y:S02]  /*1a60*/  @!P1 LEA.HI.X.SX32 R40, R27, R30, 0x1, P0 ;  /* 0x0000001e1b289211 */ /* 0x000fe400000f0eff */
[----:B------:R-:W-:Y:S01]  /*1a70*/  @!P1 LEA R22, P0, R23, c[0x0][0x198], 0x2 ;  /* 0x0000660017169a11 */ /* 0x000fe200078010ff */
[----:B------:R-:W-:Y:S02]  /*1a80*/  @!P1 IMAD.SHL.U32 R42, R42, 0x20, RZ ;  /* 0x000000202a2a9824 */ /* 0x000fe400078e00ff */
[C---:B------:R-:W-:Y:S01]  /*1a90*/  @!P1 IMAD.SHL.U32 R27, R39.reuse, 0x4, RZ ;  /* 0x00000004271b9824 */ /* 0x040fe200078e00ff */
[----:B------:R-:W-:Y:S01]  /*1aa0*/  IADD3 R39, R39, c[0x0][0x1d4], RZ ;  /* 0x0000750027277a10 */ /* 0x000fe20007ffe0ff */
[----:B---3--:R-:W-:Y:S01]  /*1ab0*/  @!P1 IMAD R41, R41, c[0x0][0x1d8], RZ ;  /* 0x0000760029299a24 */ /* 0x008fe200078e02ff */
[----:B------:R-:W-:Y:S01]  /*1ac0*/  @!P1 LEA.HI.X R23, R23, c[0x0][0x19c], R40, 0x2, P0 ;  /* 0x0000670017179a11 */ /* 0x000fe200000f1428 */
[----:B0-----:R-:W-:Y:S01]  /*1ad0*/  @!P1 IMAD R24, R42, c[0x0][0x1d4], R27 ;  /* 0x000075002a189a24 */ /* 0x001fe200078e021b */
[----:B------:R-:W-:Y:S01]  /*1ae0*/  @!P1 IADD3 R25, P2, R15, R26, RZ ;  /* 0x0000001a0f199210 */ /* 0x000fe20007f5e0ff */
[----:B------:R-:W-:-:S02]  /*1af0*/  @!P1 IMAD.SHL.U32 R40, R41, 0x20, RZ ;  /* 0x0000002029289824 */ /* 0x000fc400078e00ff */
[----:B------:R-:W-:Y:S01]  /*1b00*/  @!P1 IMAD.SHL.U32 R27, R39, 0x4, RZ ;  /* 0x00000004271b9824 */ /* 0x000fe200078e00ff */
[----:B------:R-:W-:Y:S01]  /*1b10*/  @!P1 IADD3 R41, P3, R15, R24, RZ ;  /* 0x000000180f299210 */ /* 0x000fe20007f7e0ff */
[----:B------:R0:W2:Y:S01]  /*1b20*/  @!P1 LDG.E R35, [R22.64] ;  /* 0x0000001016239981 */ /* 0x0000a2000c1e1900 */
[-C--:B------:R-:W-:Y:S01]  /*1b30*/  @!P1 LEA.HI.X.SX32 R44, R26, R30.reuse, 0x1, P2 ;  /* 0x0000001e1a2c9211 */ /* 0x080fe200010f0eff */
[----:B------:R-:W-:Y:S01]  /*1b40*/  @!P1 IMAD R40, R40, c[0x0][0x1d4], R27 ;  /* 0x0000750028289a24 */ /* 0x000fe200078e021b */
[----:B------:R-:W-:Y:S02]  /*1b50*/  ISETP.NE.U32.AND P0, PT, RZ, c[0x0][0x200], PT ;  /* 0x00008000ff007a0c */ /* 0x000fe40003f05070 */
[----:B------:R-:W-:Y:S02]  /*1b60*/  @!P1 LEA R26, P2, R25, c[0x0][0x198], 0x2 ;  /* 0x00006600191a9a11 */ /* 0x000fe400078410ff */
[----:B------:R-:W-:Y:S02]  /*1b70*/  @!P1 LEA.HI.X.SX32 R42, R24, R30, 0x1, P3 ;  /* 0x0000001e182a9211 */ /* 0x000fe400018f0eff */
[----:B------:R-:W-:-:S02]  /*1b80*/  @!P1 LEA R24, P3, R41, c[0x0][0x198], 0x2 ;  /* 0x0000660029189a11 */ /* 0x000fc400078610ff */
[----:B------:R-:W-:Y:S02]  /*1b90*/  ISETP.NE.AND.EX P0, PT, RZ, c[0x0][0x204], PT, P0 ;  /* 0x00008100ff007a0c */ /* 0x000fe40003f05300 */
[----:B------:R-:W-:Y:S02]  /*1ba0*/  @!P1 IADD3 R39, P4, R15, R40, RZ ;  /* 0x000000280f279210 */ /* 0x000fe40007f9e0ff */
[----:B------:R-:W-:Y:S02]  /*1bb0*/  @!P1 LEA.HI.X R27, R25, c[0x0][0x19c], R44, 0x2, P2 ;  /* 0x00006700191b9a11 */ /* 0x000fe400010f142c */
[----:B------:R-:W-:Y:S02]  /*1bc0*/  @!P1 LEA.HI.X R25, R41, c[0x0][0x19c], R42, 0x2, P3 ;  /* 0x0000670029199a11 */ /* 0x000fe400018f142a */
[----:B------:R-:W-:Y:S01]  /*1bd0*/  @!P1 LEA.HI.X.SX32 R42, R40, R30, 0x1, P4 ;  /* 0x0000001e282a9211 */ /* 0x000fe200020f0eff */
[----:B------:R-:W3:Y:S01]  /*1be0*/  @!P1 LDG.E R36, [R26.64] ;  /* 0x000000101a249981 */ /* 0x000ee2000c1e1900 */
[----:B0-----:R-:W-:-:S03]  /*1bf0*/  @!P1 LEA R22, P2, R39, c[0x0][0x198], 0x2 ;  /* 0x0000660027169a11 */ /* 0x001fc600078410ff */
[----:B------:R-:W5:Y:S01]  /*1c00*/  @!P1 LDG.E R37, [R24.64] ;  /* 0x0000001018259981 */ /* 0x000f62000c1e1900 */
[----:B------:R-:W-:-:S03]  /*1c10*/  @!P1 LEA.HI.X R23, R39, c[0x0][0x19c], R42, 0x2, P2 ;  /* 0x0000670027179a11 */ /* 0x000fc600010f142a */
[----:B------:R-:W5:Y:S04]  /*1c20*/  @P0 LDG.E.U8 R40, [R16.64] ;  /* 0x0000001010280981 */ /* 0x000f68000c1e1100 */
[----:B------:R-:W5:Y:S01]  /*1c30*/  @!P1 LDG.E R38, [R22.64] ;  /* 0x0000001016269981 */ /* 0x000f62000c1e1900 */
[----:B------:R-:W-:-:S04]  /*1c40*/  FMUL.FTZ R39, R7, R32 ;  /* 0x0000002007277220 */ /* 0x000fc80000410000 */
[----:B------:R-:W-:-:S04]  /*1c50*/  FFMA.FTZ R39, R6, R31, R39 ;  /* 0x0000001f06277223 */ /* 0x000fc80000010027 */
[----:B------:R-:W-:-:S04]  /*1c60*/  FFMA.FTZ R39, R8, R33, R39 ;  /* 0x0000002108277223 */ /* 0x000fc80000010027 */
[----:B----4-:R-:W-:-:S04]  /*1c70*/  FFMA.FTZ R39, R9, R34, R39 ;  /* 0x0000002209277223 */ /* 0x010fc80000010027 */
[----:B--2---:R-:W-:-:S04]  /*1c80*/  FFMA.FTZ R39, R10, R35, R39 ;  /* 0x000000230a277223 */ /* 0x004fc80000010027 */
[----:B---3--:R-:W-:-:S04]  /*1c90*/  FFMA.FTZ R39, R11, R36, R39 ;  /* 0x000000240b277223 */ /* 0x008fc80000010027 */
[----:B-----5:R-:W-:Y:S01]  /*1ca0*/  FFMA.FTZ R39, R12, R37, R39 ;  /* 0x000000250c277223 */ /* 0x020fe20000010027 */
[----:B------:R-:W-:-:S03]  /*1cb0*/  ISETP.NE.AND P0, PT, R40, RZ, P0 ;  /* 0x000000ff2800720c */ /* 0x000fc60000705270 */
[----:B------:R-:W-:Y:S01]  /*1cc0*/  FFMA.FTZ R27, R13, R38, R39 ;  /* 0x000000260d1b7223 */ /* 0x000fe20000010027 */
[----:B------:R-:W-:Y:S07]  /*1cd0*/  BRA.DIV ~URZ, `(.L_x_1966) ;  /* 0x00002c527f007947 */ /* 0x000fee000b800000 */
[----:B------:R0:W1:Y:S02]  /*1ce0*/  SHFL.BFLY PT, R25, R27, 0x2, 0x1f ;  /* 0x0c401f001b197f89 */ /* 0x00006400000e0000 */
.L_x_2009:
[----:B01----:R-:W-:Y:S01]  /*1cf0*/  FADD.FTZ R27, R27, R25 ;  /* 0x000000191b1b7221 */ /* 0x003fe20000010000 */
[----:B------:R-:W-:Y:S05]  /*1d00*/  BRA.DIV ~URZ, `(.L_x_1967) ;  /* 0x00002c827f007947 */ /* 0x000fea000b800000 */
[----:B------:R0:W1:Y:S02]  /*1d10*/  SHFL.BFLY PT, R25, R27, 0x1, 0x1f ;  /* 0x0c201f001b197f89 */ /* 0x00006400000e0000 */
.L_x_2010:
        /* <DEDUP_REMOVED lines=14> */
[----:B------:R-:W-:-:S04]  /*1e00*/  @P1 IADD3 R23, R14, -UR11, R23 ;  /* 0x8000000b0e171c10 */ /* 0x000fc8000fffe017 */
[----:B------:R-:W3:Y:S01]  /*1e10*/  @P1 I2F R24, R23 ;  /* 0x0000001700181306 */ /* 0x000ee20000201400 */
[----:B--2---:R-:W-:-:S04]  /*1e20*/  @P2 FADD.FTZ R25, R25, R22 ;  /* 0x0000001619192221 */ /* 0x004fc80000010000 */
[----:B---3--:R-:W-:-:S05]  /*1e30*/  @P1 FFMA.FTZ R25, R24, R26, R25 ;  /* 0x0000001a18191223 */ /* 0x008fca0000010019 */
[----:B------:R1:W-:Y:S01]  /*1e40*/  STS [R28], R25 ;  /* 0x000000191c007388 */ /* 0x0003e20000000800 */
[----:B------:R-:W-:-:S03]  /*1e50*/  @!P0 FMNMX.FTZ R4, R4, R25, !PT ;  /* 0x0000001904048209 */ /* 0x000fc60007810000 */
.L_x_1969:
[----:B------:R-:W-:Y:S05]  /*1e60*/  BSYNC B1 ;  /* 0x0000000000017941 */ /* 0x000fea0003800000 */
.L_x_1968:
        /* <DEDUP_REMOVED lines=8> */
.L_x_1965:
[----:B------:R-:W-:Y:S05]  /*1ef0*/  BSYNC B0 ;  /* 0x0000000000007941 */ /* 0x000fea0003800000 */
.L_x_1964:
[----:B------:R-:W-:Y:S01]  /*1f00*/  SHF.R.S32.HI R5, RZ, 0x1f, R0 ;  /* 0x0000001fff057819 */ /* 0x000fe20000011400 */
[----:B------:R-:W-:Y:S05]  /*1f10*/  BRA.DIV ~URZ, `(.L_x_1971) ;  /* 0x00002ad27f007947 */ /* 0x000fea000b800000 */
[----:B------:R3:W4:Y:S02]  /*1f20*/  SHFL.BFLY PT, R25, R4, 0x10, 0x1f ;  /* 0x0e001f0004197f89 */ /* 0x00072400000e0000 */
.L_x_2011:
[----:B----4-:R-:W-:Y:S01]  /*1f30*/  FMNMX.FTZ R27, R25, R4, !PT ;  /* 0x00000004191b7209 */ /* 0x010fe20007810000 */
[----:B------:R-:W-:Y:S05]  /*1f40*/  BRA.DIV ~URZ, `(.L_x_1972) ;  /* 0x00002b127f007947 */ /* 0x000fea000b800000 */
[----:B0--3--:R-:W0:Y:S02]  /*1f50*/  SHFL.BFLY PT, R4, R27, 0x8, 0x1f ;  /* 0x0d001f001b047f89 */ /* 0x009e2400000e0000 */
[----:B0-----:R-:W-:-:S05]  /*1f60*/  FMNMX.FTZ R4, R27, R4, !PT ;  /* 0x000000041b047209 */ /* 0x001fca0007810000 */
[----:B------:R0:W3:Y:S02]  /*1f70*/  SHFL.BFLY PT, R25, R4, 0x4, 0x1f ;  /* 0x0c801f0004197f89 */ /* 0x0000e400000e0000 */
.L_x_2012:
[----:B------:R-:W-:Y:S01]  /*1f80*/  LEA.HI R5, R5, R0, RZ, 0x5 ;  /* 0x0000000005057211 */ /* 0x000fe200078f28ff */
[----:B------:R-:W-:Y:S01]  /*1f90*/  WARPSYNC 0xffffffff ;  /* 0xffffffff00007948 */ /* 0x000fe20003800000 */
[----:B0--3--:R-:W-:Y:S02]  /*1fa0*/  FMNMX.FTZ R4, R25, R4, !PT ;  /* 0x0000000419047209 */ /* 0x009fe40007810000 */
        /* <DEDUP_REMOVED lines=15> */
[----:B------:R0:W3:Y:S01]  /*20a0*/  SHFL.IDX PT, R11, R5, RZ, 0x1f ;  /* 0x00001fff050b7589 */ /* 0x0000e200000e0000 */
[----:B------:R-:W-:Y:S05]  /*20b0*/  @P1 BRA `(.L_x_1974) ;  /* 0x000001b000001947 */ /* 0x000fea0003800000 */
[----:B------:R-:W-:Y:S01]  /*20c0*/  ISETP.NE.U32.AND P0, PT, RZ, c[0x0][0x200], PT ;  /* 0x00008000ff007a0c */ /* 0x000fe20003f05070 */
[----:B------:R-:W-:Y:S02]  /*20d0*/  IMAD.MOV.U32 R8, RZ, RZ, RZ ;  /* 0x000000ffff087224 */ /* 0x000fe400078e00ff */
[----:B------:R-:W-:Y:S01]  /*20e0*/  IMAD.MOV.U32 R7, RZ, RZ, R6 ;  /* 0x000000ffff077224 */ /* 0x000fe200078e0006 */
[----:B------:R-:W-:-:S08]  /*20f0*/  ISETP.NE.AND.EX P0, PT, RZ, c[0x0][0x204], PT, P0 ;  /* 0x00008100ff007a0c */ /* 0x000fd00003f05300 */
.L_x_1978:
[----:B---3--:R-:W-:Y:S01]  /*2100*/  IADD3 R4, R7, -UR13, RZ ;  /* 0x8000000d07047c10 */ /* 0x008fe2000fffe0ff */
[----:B------:R-:W-:Y:S03]  /*2110*/  BSSY B1, `(.L_x_1975) ;  /* 0x0000010000017945 */ /* 0x000fe60003800000 */
[----:B------:R-:W-:Y:S01]  /*2120*/  LEA R10, R4, 0x90, 0x2 ;  /* 0x00000090040a7811 */ /* 0x000fe200078e10ff */
[----:B------:R-:W-:Y:S05]  /*2130*/  @!P0 BRA `(.L_x_1976) ;  /* 0x0000009000008947 */ /* 0x000fea0003800000 */
[----:B------:R-:W-:Y:S01]  /*2140*/  IMAD.U32 R4, RZ, RZ, UR19 ;  /* 0x00000013ff047e24 */ /* 0x000fe2000f8e00ff */
[----:B0-----:R-:W-:Y:S01]  /*2150*/  SHF.R.S32.HI R5, RZ, 0x1f, R7 ;  /* 0x0000001fff057819 */ /* 0x001fe20000011407 */
[----:B------:R-:W-:-:S03]  /*2160*/  IMAD.U32 R12, RZ, RZ, UR20 ;  /* 0x00000014ff0c7e24 */ /* 0x000fc6000f8e00ff */
[----:B------:R-:W-:-:S04]  /*2170*/  IADD3 R4, P2, P3, R7, c[0x0][0x200], R4 ;  /* 0x0000800007047a10 */ /* 0x000fc80007b5e004 */
[----:B------:R-:W-:-:S05]  /*2180*/  IADD3.X R5, R5, c[0x0][0x204], R12, P2, P3 ;  /* 0x0000810005057a10 */ /* 0x000fca00017e640c */
[----:B------:R-:W4:Y:S02]  /*2190*/  LDG.E.U8 R4, [R4.64] ;  /* 0x0000001004047981 */ /* 0x000f24000c1e1100 */
[----:B----4-:R-:W-:-:S13]  /*21a0*/  ISETP.NE.AND P2, PT, R4, RZ, PT ;  /* 0x000000ff0400720c */ /* 0x010fda0003f45270 */
[----:B------:R-:W-:Y:S01]  /*21b0*/  @P2 IMAD.MOV.U32 R9, RZ, RZ, RZ ;  /* 0x000000ffff092224 */ /* 0x000fe200078e00ff */
[----:B------:R-:W-:Y:S05]  /*21c0*/  @P2 BRA `(.L_x_1977) ;  /* 0x0000004000002947 */ /* 0x000fea0003800000 */
.L_x_1976:
[----:B------:R-:W4:Y:S02]  /*21d0*/  LDS R4, [R10] ;  /* 0x000000000a047984 */ /* 0x000f240000000800 */
[----:B---34-:R-:W-:-:S04]  /*21e0*/  FADD.FTZ R4, -R11, R4 ;  /* 0x000000040b047221 */ /* 0x018fc80000010100 */
[----:B------:R-:W-:-:S04]  /*21f0*/  FMUL.FTZ R4, R4, 1.4426950216293334961 ;  /* 0x3fb8aa3b04047820 */ /* 0x000fc80000410000 */
[----:B------:R3:W4:Y:S03]  /*2200*/  MUFU.EX2 R9, R4 ;  /* 0x0000000400097308 */ /* 0x0007260000000800 */
.L_x_1977:
[----:B------:R-:W-:Y:S05]  /*2210*/  BSYNC B1 ;  /* 0x0000000000017941 */ /* 0x000fea0003800000 */
.L_x_1975:
[----:B----4-:R4:W-:Y:S01]  /*2220*/  STS [R10], R9 ;  /* 0x000000090a007388 */ /* 0x0109e20000000800 */
[----:B------:R-:W-:Y:S01]  /*2230*/  IADD3 R7, R7, 0x40, RZ ;  /* 0x0000004007077810 */ /* 0x000fe20007ffe0ff */
[----:B------:R-:W-:-:S03]  /*2240*/  FADD.FTZ R8, R9, R8 ;  /* 0x0000000809087221 */ /* 0x000fc60000010000 */
[----:B------:R-:W-:-:S13]  /*2250*/  ISETP.GT.AND P2, PT, R7, UR11, PT ;  /* 0x0000000b07007c0c */ /* 0x000fda000bf44270 */
[----:B----4-:R-:W-:Y:S05]  /*2260*/  @!P2 BRA `(.L_x_1978) ;  /* 0xfffffe900000a947 */ /* 0x010fea000383ffff */
.L_x_1974:
[----:B------:R-:W-:Y:S05]  /*2270*/  BSYNC B0 ;  /* 0x0000000000007941 */ /* 0x000fea0003800000 */
.L_x_1973:
[----:B0-----:R-:W0:Y:S01]  /*2280*/  SHFL.BFLY PT, R5, R8, 0x10, 0x1f ;  /* 0x0e001f0008057f89 */ /* 0x001e2200000e0000 */
[----:B---3--:R-:W-:Y:S01]  /*2290*/  LOP3.LUT P0, R11, R0, 0x1f, RZ, 0xc0, !PT ;  /* 0x0000001f000b7812 */ /* 0x008fe2000780c0ff */
[----:B-1----:R-:W-:Y:S02]  /*22a0*/  ULDC.U8 UR5, c[0x0][0x26c] ;  /* 0x00009b0000057ab9 */ /* 0x002fe40000000000 */
        /* <DEDUP_REMOVED lines=32> */
.L_x_1979:
[----:B------:R-:W-:Y:S01]  /*24b0*/  BSSY B0, `(.L_x_1980) ;  /* 0x0000011000007945 */ /* 0x000fe20003800000 */
[----:B------:R-:W-:Y:S05]  /*24c0*/  @P1 BRA `(.L_x_1981) ;  /* 0x000000f000001947 */ /* 0x000fea0003800000 */
[----:B0-----:R-:W-:-:S04]  /*24d0*/  FADD.FTZ R4, R4, 9.9999999747524270788e-07 ;  /* 0x358637bd04047421 */ /* 0x001fc80000010000 */
[----:B------:R0:W1:Y:S03]  /*24e0*/  MUFU.RCP R10, R4 ;  /* 0x00000004000a7308 */ /* 0x0000660000001000 */
.L_x_1982:
[C---:B------:R-:W-:Y:S02]  /*24f0*/  IADD3 R7, R6.reuse, -UR13, RZ ;  /* 0x8000000d06077c10 */ /* 0x040fe4000fffe0ff */
[C---:B------:R-:W-:Y:S02]  /*2500*/  @P0 IADD3 R8, P1, R6.reuse, UR6, RZ ;  /* 0x0000000606080c10 */ /* 0x040fe4000ff3e0ff */
[----:B0-----:R-:W-:Y:S01]  /*2510*/  LEA R11, R7, 0x90, 0x2 ;  /* 0x00000090070b7811 */ /* 0x001fe200078e10ff */
[----:B------:R-:W3:Y:S01]  /*2520*/  LDS R5, [R7.X4+0x90] ;  /* 0x0000900007057984 */ /* 0x000ee20000004800 */
[----:B------:R-:W-:Y:S02]  /*2530*/  @P0 LEA.HI.X.SX32 R9, R6, UR7, 0x1, P1 ;  /* 0x0000000706090c11 */ /* 0x000fe400088f0eff */
[----:B0-----:R-:W-:Y:S02]  /*2540*/  @P0 LEA R4, P1, R8, c[0x0][0x260], 0x2 ;  /* 0x0000980008040a11 */ /* 0x001fe400078210ff */
[----:B------:R-:W-:Y:S01]  /*2550*/  IADD3 R6, R6, 0x40, RZ ;  /* 0x0000004006067810 */ /* 0x000fe20007ffe0ff */
[----:B-1-3--:R-:W-:Y:S01]  /*2560*/  FMUL.FTZ R12, R5, R10 ;  /* 0x0000000a050c7220 */ /* 0x00afe20000410000 */
[----:B------:R-:W-:-:S02]  /*2570*/  @P0 LEA.HI.X R5, R8, c[0x0][0x264], R9, 0x2, P1 ;  /* 0x0000990008050a11 */ /* 0x000fc400008f1409 */
[----:B------:R-:W-:Y:S02]  /*2580*/  ISETP.GT.AND P1, PT, R6, UR11, PT ;  /* 0x0000000b06007c0c */ /* 0x000fe4000bf24270 */
[----:B------:R0:W-:Y:S04]  /*2590*/  STS [R11], R12 ;  /* 0x0000000c0b007388 */ /* 0x0001e80000000800 */
[----:B------:R0:W-:Y:S07]  /*25a0*/  @P0 STG.E [R4.64], R12 ;  /* 0x0000000c04000986 */ /* 0x0001ee000c101910 */
[----:B------:R-:W-:Y:S05]  /*25b0*/  @!P1 BRA `(.L_x_1982) ;  /* 0xffffff3000009947 */ /* 0x000fea000383ffff */
.L_x_1981:
[----:B------:R-:W-:Y:S05]  /*25c0*/  BSYNC B0 ;  /* 0x0000000000007941 */ /* 0x000fea0003800000 */
.L_x_1980:
[----:B------:R-:W-:Y:S01]  /*25d0*/  USHF.R.S32.HI UR5, URZ, 0x1f, UR11 ;  /* 0x0000001f3f057899 */ /* 0x000fe2000801140b */
[----:B0-----:R-:W-:Y:S01]  /*25e0*/  SHF.R.S32.HI R5, RZ, 0x1f, R0 ;  /* 0x0000001fff057819 */ /* 0x001fe20000011400 */
[----:B------:R-:W-:Y:S01]  /*25f0*/  CS2R R10, SRZ ;  /* 0x00000000000a7805 */ /* 0x000fe2000001ff00 */
[----:B------:R-:W-:Y:S01]  /*2600*/  ISETP.NE.U32.AND P0, PT, RZ, c[0x0][0x190], PT ;  /* 0x00006400ff007a0c */ /* 0x000fe20003f05070 */
[----:B------:R-:W-:Y:S01]  /*2610*/  ULEA.HI UR5, UR5, UR11, URZ, 0x3 ;  /* 0x0000000b05057291 */ /* 0x000fe2000f8f183f */
[----:B------:R-:W-:Y:S01]  /*2620*/  LEA.HI R5, R5, R0, RZ, 0x3 ;  /* 0x0000000005057211 */ /* 0x000fe200078f18ff */
[----:B------:R-:W-:Y:S01]  /*2630*/  CS2R R8, SRZ ;  /* 0x0000000000087805 */ /* 0x000fe2000001ff00 */
[----:B------:R-:W-:Y:S01]  /*2640*/  ISETP.NE.AND.EX P0, PT, RZ, c[0x0][0x194], PT, P0 ;  /* 0x00006500ff007a0c */ /* 0x000fe20003f05300 */
[----:B------:R-:W-:Y:S01]  /*2650*/  ULOP3.LUT UR5, UR5, 0xfffffff8, URZ, 0xc0, !UPT ;  /* 0xfffffff805057892 */ /* 0x000fe2000f8ec03f */
[----:B------:R-:W-:-:S02]  /*2660*/  SHF.R.S32.HI R4, RZ, 0x3, R5 ;  /* 0x00000003ff047819 */ /* 0x000fc40000011405 */
        /* <DEDUP_REMOVED lines=9> */
[----:B------:R-:W-:Y:S01]  /*2700*/  IADD3 R5, R4, UR13, RZ ;  /* 0x0000000d04057c10 */ /* 0x000fe2000fffe0ff */
[----:B--2---:R-:W-:-:S04]  /*2710*/  @!P0 IMAD.MOV.U32 R13, RZ, RZ, 0x4 ;  /* 0x00000004ff0d8424 */ /* 0x004fc800078e00ff */
        /* <DEDUP_REMOVED lines=28> */
.L_x_1987:
        /* <DEDUP_REMOVED lines=23> */
.L_x_1986:
[----:B------:R-:W-:Y:S05]  /*2a50*/  BSYNC B1 ;  /* 0x0000000000017941 */ /* 0x000fea0003800000 */
.L_x_1985:
[----:B------:R-:W-:Y:S05]  /*2a60*/  @!P1 BRA `(.L_x_1984) ;  /* 0x0000046000009947 */ /* 0x000fea0003800000 */
[C---:B------:R-:W-:Y:S01]  /*2a70*/  LEA R16, R32.reuse, 0x40, 0x2 ;  /* 0x0000004020107811 */ /* 0x040fe200078e10ff */
[----:B------:R-:W-:Y:S01]  /*2a80*/  IMAD.U32 R17, RZ, RZ, UR13 ;  /* 0x0000000dff117e24 */ /* 0x000fe2000f8e00ff */
[C---:B------:R-:W-:Y:S01]  /*2a90*/  IADD3 R35, P1, R32.reuse, UR19, RZ ;  /* 0x0000001320237c10 */ /* 0x040fe2000ff3e0ff */
[----:B------:R-:W-:Y:S02]  /*2aa0*/  IMAD.MOV.U32 R38, RZ, RZ, c[0x0][0x1d8] ;  /* 0x00007600ff267624 */ /* 0x000fe400078e00ff */
[----:B------:R-:W-:Y:S01]  /*2ab0*/  IMAD R16, R17, -0x4, R16 ;  /* 0xfffffffc11107824 */ /* 0x000fe200078e0210 */
[----:B------:R-:W-:Y:S01]  /*2ac0*/  LEA.HI.X.SX32 R18, R32, UR20, 0x1, P1 ;  /* 0x0000001420127c11 */ /* 0x000fe200088f0eff */
[----:B------:R-:W-:Y:S01]  /*2ad0*/  IMAD R38, R38, c[0x0][0x1d4], RZ ;  /* 0x0000750026267a24 */ /* 0x000fe200078e02ff */
[C---:B------:R-:W-:Y:S01]  /*2ae0*/  LEA R34, P1, R35.reuse, c[0x0][0x1a8], 0x2 ;  /* 0x00006a0023227a11 */ /* 0x040fe200078210ff */
[----:B------:R-:W-:Y:S01]  /*2af0*/  IMAD.SHL.U32 R37, R32, 0x20, RZ ;  /* 0x0000002020257824 */ /* 0x000fe200078e00ff */
[----:B------:R-:W-:Y:S01]  /*2b00*/  IADD3 R36, R16, 0x90, RZ ;  /* 0x0000009010247810 */ /* 0x000fe20007ffe0ff */
[----:B------:R-:W-:Y:S01]  /*2b10*/  IMAD.SHL.U32 R38, R38, 0x20, RZ ;  /* 0x0000002026267824 */ /* 0x000fe200078e00ff */
[----:B------:R-:W-:-:S05]  /*2b20*/  LEA.HI.X R35, R35, c[0x0][0x1ac], R18, 0x2, P1 ;  /* 0x00006b0023237a11 */ /* 0x000fca00008f1412 */
.L_x_1988:
[----:B------:R-:W2:Y:S04]  /*2b30*/  LDG.E R16, [R34.64] ;  /* 0x0000001022107981 */ /* 0x000ea8000c1e1900 */
[----:B------:R-:W3:Y:S04]  /*2b40*/  LDG.E R17, [R34.64+0x20] ;  /* 0x0000201022117981 */ /* 0x000ee8000c1e1900 */
[----:B------:R-:W4:Y:S04]  /*2b50*/  LDG.E R18, [R34.64+0x40] ;  /* 0x0000401022127981 */ /* 0x000f28000c1e1900 */
[----:B------:R-:W4:Y:S04]  /*2b60*/  LDG.E R20, [R34.64+0x60] ;  /* 0x0000601022147981 */ /* 0x000f28000c1e1900 */
[----:B------:R-:W0:Y:S04]  /*2b70*/  LDS R39, [R36+-0x40] ;  /* 0xffffc00024277984 */ /* 0x000e280000000800 */
        /* <DEDUP_REMOVED lines=10> */
[----:B------:R-:W-:Y:S02]  /*2c20*/  LEA R16, P1, R22, c[0x0][0x1a0], 0x2 ;  /* 0x0000680016107a11 */ /* 0x000fe400078210ff */
[----:B------:R-:W-:Y:S02]  /*2c30*/  IADD3 R19, R19, 0x200, RZ ;  /* 0x0000020013137810 */ /* 0x000fe40007ffe0ff */
[----:B------:R-:W-:-:S02]  /*2c40*/  IADD3 R21, P2, R6, R18, RZ ;  /* 0x0000001206157210 */ /* 0x000fc40007f5e0ff */
[----:B------:R-:W-:Y:S02]  /*2c50*/  LEA.HI.X R17, R22, c[0x0][0x1a4], R17, 0x2, P1 ;  /* 0x0000690016117a11 */ /* 0x000fe400008f1411 */
[----:B------:R-:W-:Y:S02]  /*2c60*/  IADD3 R23, P3, R6, R19, RZ ;  /* 0x0000001306177210 */ /* 0x000fe40007f7e0ff */
[----:B------:R-:W-:Y:S02]  /*2c70*/  IADD3 R22, R20, 0x300, RZ ;  /* 0x0000030014167810 */ /* 0x000fe40007ffe0ff */
[-C--:B------:R-:W-:Y:S02]  /*2c80*/  LEA.HI.X.SX32 R30, R18, R7.reuse, 0x1, P2 ;  /* 0x00000007121e7211 */ /* 0x080fe400010f0eff */
[----:B------:R-:W-:Y:S02]  /*2c90*/  LEA R20, P1, R21, c[0x0][0x1a0], 0x2 ;  /* 0x0000680015147a11 */ /* 0x000fe400078210ff */
[----:B------:R-:W-:-:S02]  /*2ca0*/  LEA.HI.X.SX32 R28, R19, R7, 0x1, P3 ;  /* 0x00000007131c7211 */ /* 0x000fc400018f0eff */
[----:B------:R-:W-:Y:S01]  /*2cb0*/  LEA R24, P2, R23, c[0x0][0x1a0], 0x2 ;  /* 0x0000680017187a11 */ /* 0x000fe200078410ff */
[----:B------:R-:W2:Y:S01]  /*2cc0*/  LDG.E.128 R16, [R16.64] ;  /* 0x0000001010107981 */ /* 0x000ea2000c1e1d00 */
[----:B------:R-:W-:Y:S02]  /*2cd0*/  IADD3 R26, P3, R6, R22, RZ ;  /* 0x00000016061a7210 */ /* 0x000fe40007f7e0ff */
[----:B------:R-:W-:Y:S02]  /*2ce0*/  LEA.HI.X R21, R21, c[0x0][0x1a4], R30, 0x2, P1 ;  /* 0x0000690015157a11 */ /* 0x000fe400008f141e */
[----:B------:R-:W-:Y:S02]  /*2cf0*/  LEA.HI.X R25, R23, c[0x0][0x1a4], R28, 0x2, P2 ;  /* 0x0000690017197a11 */ /* 0x000fe400010f141c */
        /* <DEDUP_REMOVED lines=29> */
.L_x_1984:
[----:B------:R-:W-:Y:S05]  /*2ed0*/  BSYNC B0 ;  /* 0x0000000000007941 */ /* 0x000fea0003800000 */
.L_x_1983:
        /* <DEDUP_REMOVED lines=11> */
.L_x_1995:
        /* <DEDUP_REMOVED lines=46> */
.L_x_1994:
[----:B------:R-:W-:Y:S05]  /*3270*/  BSYNC B2 ;  /* 0x0000000000027941 */ /* 0x000fea0003800000 */
.L_x_1993:
[----:B------:R-:W-:Y:S02]  /*3280*/  IADD3 R5, R5, 0x8, RZ ;  /* 0x0000000805057810 */ /* 0x000fe40007ffe0ff */
[----:B------:R-:W-:Y:S01]  /*3290*/  IADD3 R21, R21, 0x20, RZ ;  /* 0x0000002015157810 */ /* 0x000fe20007ffe0ff */
[----:B------:R-:W-:Y:S05]  /*32a0*/  @P1 BRA `(.L_x_1995) ;  /* 0xfffffce000001947 */ /* 0x000fea000383ffff */
.L_x_1992:
[----:B------:R-:W-:Y:S05]  /*32b0*/  BSYNC B1 ;  /* 0x0000000000017941 */ /* 0x000fea0003800000 */
.L_x_1991:
[----:B------:R-:W-:-:S13]  /*32c0*/  ISETP.GE.U32.AND P1, PT, R20, 0x18, PT ;  /* 0x000000181400780c */ /* 0x000fda0003f26070 */
[----:B------:R-:W-:Y:S05]  /*32d0*/  @!P1 BRA `(.L_x_1990) ;  /* 0x00000bf000009947 */ /* 0x000fea0003800000 */
[----:B------:R-:W-:Y:S01]  /*32e0*/  LEA R16, R5, 0x40, 0x2 ;  /* 0x0000004005107811 */ /* 0x000fe200078e10ff */
[----:B------:R-:W-:-:S04]  /*32f0*/  IMAD.U32 R17, RZ, RZ, UR13 ;  /* 0x0000000dff117e24 */ /* 0x000fc8000f8e00ff */
[----:B------:R-:W-:-:S05]  /*3300*/  IMAD R16, R17, -0x4, R16 ;  /* 0xfffffffc11107824 */ /* 0x000fca00078e0210 */
[----:B------:R-:W-:Y:S02]  /*3310*/  IADD3 R20, R16, 0x90, RZ ;  /* 0x0000009010147810 */ /* 0x000fe40007ffe0ff */
.L_x_2004:
        /* <DEDUP_REMOVED lines=50> */
.L_x_1997:
[----:B------:R-:W-:Y:S05]  /*3640*/  BSYNC B1 ;  /* 0x0000000000017941 */ /* 0x000fea0003800000 */
.L_x_1996:
        /* <DEDUP_REMOVED lines=43> */
.L_x_1999:
[----:B------:R-:W-:Y:S05]  /*3900*/  BSYNC B1 ;  /* 0x0000000000017941 */ /* 0x000fea0003800000 */
.L_x_1998:
[----:B------:R-:W-:Y:S01]  /*3910*/  BSSY B1, `(.L_x_2000) ;  /* 0x000002b000017945 */ /* 0x000fe20003800000 */
[----:B------:R-:W-:Y:S05]  /*3920*/  @!P2 BRA `(.L_x_2001) ;  /* 0x000002900000a947 */ /* 0x000fea0003800000 */
[----:B------:R-:W-:Y:S02]  /*3930*/  IABS R19, c[0x0][0x1d4] ;  /* 0x0000750000137a13 */ /* 0x000fe40000000000 */
[----:B------:R-:W-:-:S02]  /*3940*/  IABS R25, R24 ;  /* 0x0000001800197213 */ /* 0x000fc40000000000 */
[----:B------:R-:W0:Y:S01]  /*3950*/  I2F.RP R18, R19 ;  /* 0x0000001300127306 */ /* 0x000e220000209400 */
[----:B------:R-:W-:Y:S02]  /*3960*/  ISETP.GE.AND P2, PT, R24, RZ, PT ;  /* 0x000000ff1800720c */ /* 0x000fe40003f46270 */
[----:B------:R-:W-:Y:S01]  /*3970*/  ISETP.NE.AND P4, PT, RZ, c[0x0][0x1d4], PT ;  /* 0x00007500ff007a0c */ /* 0x000fe20003f85270 */
[----:B------:R-:W1:Y:S04]  /*3980*/  LDS R24, [R20] ;  /* 0x0000000014187984 */ /* 0x000e680000000800 */
        /* <DEDUP_REMOVED lines=30> */
[----:B------:R-:W1:Y:S02]  /*3b70*/  LDG.E.128 R16, [R16.64] ;  /* 0x0000001010107981 */ /* 0x000e64000c1e1d00 */
[-C--:B-1----:R-:W-:Y:S02]  /*3b80*/  FFMA.FTZ R12, R16, R24.reuse, R12 ;  /* 0x00000018100c7223 */ /* 0x082fe4000001000c */
[-C--:B------:R-:W-:Y:S02]  /*3b90*/  FFMA.FTZ R13, R17, R24.reuse, R13 ;  /* 0x00000018110d7223 */ /* 0x080fe4000001000d */
[-C--:B------:R-:W-:Y:S02]  /*3ba0*/  FFMA.FTZ R14, R18, R24.reuse, R14 ;  /* 0x00000018120e7223 */ /* 0x080fe4000001000e */
[----:B------:R-:W-:Y:S02]  /*3bb0*/  FFMA.FTZ R15, R19, R24, R15 ;  /* 0x00000018130f7223 */ /* 0x000fe4000001000f */
.L_x_2001:
[----:B------:R-:W-:Y:S05]  /*3bc0*/  BSYNC B1 ;  /* 0x0000000000017941 */ /* 0x000fea0003800000 */
.L_x_2000:
[----:B------:R-:W-:Y:S01]  /*3bd0*/  BSSY B1, `(.L_x_2002) ;  /* 0x000002b000017945 */ /* 0x000fe20003800000 */
[----:B------:R-:W-:Y:S05]  /*3be0*/  @!P3 BRA `(.L_x_2003) ;  /* 0x000002900000b947 */ /* 0x000fea0003800000 */
[----:B------:R-:W-:Y:S02]  /*3bf0*/  IABS R19, c[0x0][0x1d4] ;  /* 0x0000750000137a13 */ /* 0x000fe40000000000 */
[----:B------:R-:W-:-:S02]  /*3c00*/  IABS R24, R21 ;  /* 0x0000001500187213 */ /* 0x000fc40000000000 */
[----:B------:R-:W0:Y:S01]  /*3c10*/  I2F.RP R18, R19 ;  /* 0x0000001300127306 */ /* 0x000e220000209400 */
[----:B------:R-:W-:Y:S02]  /*3c20*/  ISETP.GE.AND P2, PT, R21, RZ, PT ;  /* 0x000000ff1500720c */ /* 0x000fe40003f46270 */
[----:B------:R-:W-:Y:S01]  /*3c30*/  ISETP.NE.AND P3, PT, RZ, c[0x0][0x1d4], PT ;  /* 0x00007500ff007a0c */ /* 0x000fe20003f65270 */
[----:B------:R-:W1:Y:S04]  /*3c40*/  LDS R21, [R20+0x20] ;  /* 0x0000200014157984 */ /* 0x000e680000000800 */
        /* <DEDUP_REMOVED lines=35> */
.L_x_2003:
[----:B------:R-:W-:Y:S05]  /*3e80*/  BSYNC B1 ;  /* 0x0000000000017941 */ /* 0x000fea0003800000 */
.L_x_2002:
[----:B------:R-:W-:Y:S02]  /*3e90*/  IADD3 R5, R5, 0x20, RZ ;  /* 0x0000002005057810 */ /* 0x000fe40007ffe0ff */
[----:B------:R-:W-:-:S02]  /*3ea0*/  IADD3 R20, R20, 0x80, RZ ;  /* 0x0000008014147810 */ /* 0x000fc40007ffe0ff */
[----:B------:R-:W-:-:S13]  /*3eb0*/  ISETP.GE.AND P1, PT, R5, UR11, PT ;  /* 0x0000000b05007c0c */ /* 0x000fda000bf26270 */
[----:B------:R-:W-:Y:S05]  /*3ec0*/  @!P1 BRA `(.L_x_2004) ;  /* 0xfffff45000009947 */ /* 0x000fea000383ffff */
.L_x_1990:
[----:B------:R-:W-:Y:S05]  /*3ed0*/  BSYNC B0 ;  /* 0x0000000000007941 */ /* 0x000fea0003800000 */
.L_x_1989:
        /* <DEDUP_REMOVED lines=9> */
[----:B------:R-:W-:Y:S01]  /*3f70*/  IMAD.MOV.U32 R17, RZ, RZ, 0x4 ;  /* 0x00000004ff117424 */ /* 0x000fe200078e00ff */
[----:B------:R-:W0:Y:S02]  /*3f80*/  LDS R3, [R3] ;  /* 0x0000000003037984 */ /* 0x000e240000000800 */
[----:B------:R-:W-:Y:S01]  /*3f90*/  UISETP.NE.AND.EX UP0, UPT, URZ, UR7, UPT, UP0 ;  /* 0x000000073f00728c */ /* 0x000fe2000bf05300 */
[----:B------:R-:W-:-:S02]  /*3fa0*/  ISETP.NE.AND P3, PT, R4, 0x2, PT ;  /* 0x000000020400780c */ /* 0x000fc40003f65270 */
[----:B------:R-:W-:-:S03]  /*3fb0*/  IADD3 R4, R33, UR12, RZ ;  /* 0x0000000c21047c10 */ /* 0x000fc6000fffe0ff */
        /* <DEDUP_REMOVED lines=17> */
[----:B0-----:R-:W-:Y:S02]  /*40d0*/  IMAD.SHL.U32 R22, R2, 0x20, RZ ;  /* 0x0000002002167824 */ /* 0x001fe400078e00ff */
[----:B------:R-:W-:-:S04]  /*40e0*/  IMAD.U32 R32, RZ, RZ, UR10 ;  /* 0x0000000aff207e24 */ /* 0x000fc8000f8e00ff */
[----:B------:R-:W-:-:S05]  /*40f0*/  IMAD R23, R32, c[0x0][0x1d4], R33 ;  /* 0x0000750020177a24 */ /* 0x000fca00078e0221 */
[----:B------:R-:W-:Y:S02]  /*4100*/  SHF.R.S32.HI R29, RZ, 0x1f, R23 ;  /* 0x0000001fff1d7819 */ /* 0x000fe40000011417 */
[----:B------:R-:W-:Y:S02]  /*4110*/  IADD3 R23, P0, R22, R23, RZ ;  /* 0x0000001716177210 */ /* 0x000fe40007f1e0ff */
[----:B---3--:R-:W-:Y:S02]  /*4120*/  @!P3 PRMT R25, R24, 0x9910, RZ ;  /* 0x000099101819b816 */ /* 0x008fe400000000ff */
[--C-:B------:R-:W-:Y:S02]  /*4130*/  @!P3 SHF.R.U32.HI R26, RZ, 0x10, R24.reuse ;  /* 0x00000010ff1ab819 */ /* 0x100fe40000011618 */
[----:B------:R-:W-:Y:S02]  /*4140*/  @!P3 SHF.R.U32.HI R27, RZ, 0x18, R24 ;  /* 0x00000018ff1bb819 */ /* 0x000fe40000011618 */
[----:B------:R-:W-:Y:S01]  /*4150*/  @!P3 SHF.R.S32.HI R25, RZ, 0x8, R25 ;  /* 0x00000008ff19b819 */ /* 0x000fe20000011419 */
[----:B------:R-:W4:Y:S08]  /*4160*/  @!P3 I2F.S8 R28, R24 ;  /* 0x00000018001cb306 */ /* 0x000f300000001400 */
[----:B------:R-:W0:Y:S08]  /*4170*/  @!P3 I2F.S8 R26, R26 ;  /* 0x0000001a001ab306 */ /* 0x000e300000001400 */
[----:B------:R-:W1:Y:S08]  /*4180*/  @!P3 I2F.S8 R30, R27 ;  /* 0x0000001b001eb306 */ /* 0x000e700000001400 */
[----:B------:R-:W3:Y:S01]  /*4190*/  @!P3 I2F.S16 R2, R25 ;  /* 0x000000190002b306 */ /* 0x000ee20000101400 */
[----:B----4-:R-:W-:-:S02]  /*41a0*/  @!P3 FMUL.FTZ R4, R28, R21 ;  /* 0x000000151c04b220 */ /* 0x010fc40000410000 */
[----:B0-----:R-:W-:Y:S01]  /*41b0*/  @!P3 FMUL.FTZ R6, R26, R21 ;  /* 0x000000151a06b220 */ /* 0x001fe20000410000 */
[----:B------:R-:W-:Y:S01]  /*41c0*/  LEA.HI.X.SX32 R24, R22, R29, 0x1, P0 ;  /* 0x0000001d16187211 */ /* 0x000fe200000f0eff */
[-C--:B-1----:R-:W-:Y:S01]  /*41d0*/  @!P3 FMUL.FTZ R7, R30, R21.reuse ;  /* 0x000000151e07b220 */ /* 0x082fe20000410000 */
[----:B------:R-:W-:Y:S01]  /*41e0*/  LEA R22, P0, R23, c[0x0][0x1a0], 0x2 ;  /* 0x0000680017167a11 */ /* 0x000fe200078010ff */
[----:B-----5:R-:W-:Y:S02]  /*41f0*/  FADD.FTZ R4, R4, R8 ;  /* 0x0000000804047221 */ /* 0x020fe40000010000 */
[----:B------:R-:W-:Y:S02]  /*4200*/  FADD.FTZ R6, R6, R10 ;  /* 0x0000000a06067221 */ /* 0x000fe40000010000 */
[----:B---3--:R-:W-:Y:S02]  /*4210*/  @!P3 FMUL.FTZ R5, R2, R21 ;  /* 0x000000150205b220 */ /* 0x008fe40000410000 */
[----:B------:R-:W-:-:S02]  /*4220*/  FADD.FTZ R7, R7, R11 ;  /* 0x0000000b07077221 */ /* 0x000fc40000010000 */
[----:B------:R-:W-:Y:S01]  /*4230*/  FADD.FTZ R5, R5, R9 ;  /* 0x0000000905057221 */ /* 0x000fe20000010000 */
[----:B------:R-:W-:Y:S01]  /*4240*/  LEA.HI.X R23, R23, c[0x0][0x1a4], R24, 0x2, P0 ;  /* 0x0000690017177a11 */ /* 0x000fe200000f1418 */
[----:B--2---:R-:W-:Y:S02]  /*4250*/  @P4 FMUL.FTZ R4, R4, R16 ;  /* 0x0000001004044220 */ /* 0x004fe40000410000 */
        /* <DEDUP_REMOVED lines=8> */
.L_x_2006:
[----:B------:R-:W-:Y:S05]  /*42e0*/  BSYNC B0 ;  /* 0x0000000000007941 */ /* 0x000fea0003800000 */
.L_x_2005:
[----:B------:R-:W-:Y:S01]  /*42f0*/  BAR.SYNC.DEFER_BLOCKING 0x0 ;  /* 0x0000000000007b1d */ /* 0x000fe20000010000 */
[----:B------:R-:W-:-:S04]  /*4300*/  LOP3.LUT R2, R0, 0xfffffff0, RZ, 0xc0, !PT ;  /* 0xfffffff000027812 */ /* 0x000fc800078ec0ff */
        /* <DEDUP_REMOVED lines=67> */
.L_x_1960:
[----:B------:R-:W-:Y:S01]  /*4740*/  IMAD.MOV.U32 R26, RZ, RZ, 0x10 ;  /* 0x00000010ff1a7424 */ /* 0x000fe200078e00ff */
[----:B------:R-:W-:Y:S01]  /*4750*/  MOV R22, 0x4790 ;  /* 0x0000479000167802 */ /* 0x000fe20000000f00 */
[----:B------:R-:W-:Y:S02]  /*4760*/  IMAD.MOV.U32 R25, RZ, RZ, 0x1f ;  /* 0x0000001fff197424 */ /* 0x000fe400078e00ff */
[----:B------:R-:W-:Y:S02]  /*4770*/  IMAD.MOV.U32 R24, RZ, RZ, -0x1 ;  /* 0xffffffffff187424 */ /* 0x000fe400078e00ff */
[----:B01----:R-:W-:Y:S05]  /*4780*/  CALL.REL.NOINC `($__internal_20_$__cuda_sm70_shflsync_bfly_p) ;  /* 0x000003a000007944 */ /* 0x003fea0003c00000 */
[----:B01----:R-:W-:Y:S05]  /*4790*/  BRA `(.L_x_2007) ;  /* 0xffffc86000007947 */ /* 0x003fea000383ffff */
.L_x_1961:
[----:B------:R-:W-:Y:S01]  /*47a0*/  IMAD.MOV.U32 R26, RZ, RZ, 0x8 ;  /* 0x00000008ff1a7424 */ /* 0x000fe200078e00ff */
[----:B------:R-:W-:Y:S01]  /*47b0*/  MOV R22, 0x47f0 ;  /* 0x000047f000167802 */ /* 0x000fe20000000f00 */
[----:B------:R-:W-:Y:S02]  /*47c0*/  IMAD.MOV.U32 R25, RZ, RZ, 0x1f ;  /* 0x0000001fff197424 */ /* 0x000fe400078e00ff */
[----:B------:R-:W-:Y:S02]  /*47d0*/  IMAD.MOV.U32 R24, RZ, RZ, -0x1 ;  /* 0xffffffffff187424 */ /* 0x000fe400078e00ff */
[----:B01----:R-:W-:Y:S05]  /*47e0*/  CALL.REL.NOINC `($__internal_20_$__cuda_sm70_shflsync_bfly_p) ;  /* 0x0000034000007944 */ /* 0x003fea0003c00000 */
[----:B01----:R-:W-:Y:S01]  /*47f0*/  FADD.FTZ R27, R27, R25 ;  /* 0x000000191b1b7221 */ /* 0x003fe20000010000 */
[----:B------:R-:W-:Y:S01]  /*4800*/  MOV R22, 0x4850 ;  /* 0x0000485000167802 */ /* 0x000fe20000000f00 */
[----:B------:R-:W-:-:S02]  /*4810*/  IMAD.MOV.U32 R26, RZ, RZ, 0x4 ;  /* 0x00000004ff1a7424 */ /* 0x000fc400078e00ff */
[----:B------:R-:W-:Y:S02]  /*4820*/  IMAD.MOV.U32 R25, RZ, RZ, 0x1f ;  /* 0x0000001fff197424 */ /* 0x000fe400078e00ff */
[----:B------:R-:W-:Y:S02]  /*4830*/  IMAD.MOV.U32 R24, RZ, RZ, -0x1 ;  /* 0xffffffffff187424 */ /* 0x000fe400078e00ff */
[----:B------:R-:W-:Y:S05]  /*4840*/  CALL.REL.NOINC `($__internal_20_$__cuda_sm70_shflsync_bfly_p) ;  /* 0x000002e000007944 */ /* 0x000fea0003c00000 */
[----:B01----:R-:W-:Y:S01]  /*4850*/  FADD.FTZ R27, R27, R25 ;  /* 0x000000191b1b7221 */ /* 0x003fe20000010000 */
[----:B------:R-:W-:Y:S01]  /*4860*/  MOV R22, 0x48b0 ;  /* 0x000048b000167802 */ /* 0x000fe20000000f00 */
[----:B------:R-:W-:Y:S02]  /*4870*/  IMAD.MOV.U32 R26, RZ, RZ, 0x2 ;  /* 0x00000002ff1a7424 */ /* 0x000fe400078e00ff */
[----:B------:R-:W-:Y:S02]  /*4880*/  IMAD.MOV.U32 R25, RZ, RZ, 0x1f ;  /* 0x0000001fff197424 */ /* 0x000fe400078e00ff */
[----:B------:R-:W-:Y:S02]  /*4890*/  IMAD.MOV.U32 R24, RZ, RZ, -0x1 ;  /* 0xffffffffff187424 */ /* 0x000fe400078e00ff */
[----:B------:R-:W-:Y:S05]  /*48a0*/  CALL.REL.NOINC `($__internal_20_$__cuda_sm70_shflsync_bfly_p) ;  /* 0x0000028000007944 */ /* 0x000fea0003c00000 */
[----:B-1----:R-:W-:Y:S01]  /*48b0*/  FADD.FTZ R5, R27, R25 ;  /* 0x000000191b057221 */ /* 0x002fe20000010000 */
[----:B------:R-:W-:Y:S01]  /*48c0*/  MOV R22, 0x4920 ;  /* 0x0000492000167802 */ /* 0x000fe20000000f00 */
[----:B0-----:R-:W-:-:S02]  /*48d0*/  IMAD.MOV.U32 R26, RZ, RZ, 0x1 ;  /* 0x00000001ff1a7424 */ /* 0x001fc400078e00ff */
[----:B------:R-:W-:Y:S02]  /*48e0*/  IMAD.MOV.U32 R25, RZ, RZ, 0x1f ;  /* 0x0000001fff197424 */ /* 0x000fe400078e00ff */
[----:B------:R-:W-:Y:S02]  /*48f0*/  IMAD.MOV.U32 R24, RZ, RZ, -0x1 ;  /* 0xffffffffff187424 */ /* 0x000fe400078e00ff */
[----:B------:R-:W-:Y:S02]  /*4900*/  IMAD.MOV.U32 R27, RZ, RZ, R5 ;  /* 0x000000ffff1b7224 */ /* 0x000fe400078e0005 */
[----:B------:R-:W-:Y:S05]  /*4910*/  CALL.REL.NOINC `($__internal_20_$__cuda_sm70_shflsync_bfly_p) ;  /* 0x0000021000007944 */ /* 0x000fea0003c00000 */
[----:B01----:R-:W-:Y:S05]  /*4920*/  BRA `(.L_x_2008) ;  /* 0xffffc76000007947 */ /* 0x003fea000383ffff */
.L_x_1966:
[----:B------:R-:W-:Y:S01]  /*4930*/  IMAD.MOV.U32 R26, RZ, RZ, 0x2 ;  /* 0x00000002ff1a7424 */ /* 0x000fe200078e00ff */
[----:B------:R-:W-:Y:S01]  /*4940*/  MOV R22, 0x4980 ;  /* 0x0000498000167802 */ /* 0x000fe20000000f00 */
[----:B------:R-:W-:Y:S02]  /*4950*/  IMAD.MOV.U32 R25, RZ, RZ, 0x1f ;  /* 0x0000001fff197424 */ /* 0x000fe400078e00ff */
[----:B------:R-:W-:Y:S02]  /*4960*/  IMAD.MOV.U32 R24, RZ, RZ, -0x1 ;  /* 0xffffffffff187424 */ /* 0x000fe400078e00ff */
[----:B------:R-:W-:Y:S05]  /*4970*/  CALL.REL.NOINC `($__internal_20_$__cuda_sm70_shflsync_bfly_p) ;  /* 0x000001b000007944 */ /* 0x000fea0003c00000 */
[----:B01----:R-:W-:Y:S05]  /*4980*/  BRA `(.L_x_2009) ;  /* 0xffffd36000007947 */ /* 0x003fea000383ffff */
.L_x_1967:
[----:B------:R-:W-:Y:S01]  /*4990*/  IMAD.MOV.U32 R26, RZ, RZ, 0x1 ;  /* 0x00000001ff1a7424 */ /* 0x000fe200078e00ff */
[----:B------:R-:W-:Y:S01]  /*49a0*/  MOV R22, 0x49e0 ;  /* 0x000049e000167802 */ /* 0x000fe20000000f00 */
[----:B------:R-:W-:-:S02]  /*49b0*/  IMAD.MOV.U32 R25, RZ, RZ, 0x1f ;  /* 0x0000001fff197424 */ /* 0x000fc400078e00ff */
[----:B------:R-:W-:Y:S02]  /*49c0*/  IMAD.MOV.U32 R24, RZ, RZ, -0x1 ;  /* 0xffffffffff187424 */ /* 0x000fe400078e00ff */
[----:B------:R-:W-:Y:S05]  /*49d0*/  CALL.REL.NOINC `($__internal_20_$__cuda_sm70_shflsync_bfly_p) ;  /* 0x0000015000007944 */ /* 0x000fea0003c00000 */
[----:B01----:R-:W-:Y:S05]  /*49e0*/  BRA `(.L_x_2010) ;  /* 0xffffd33000007947 */ /* 0x003fea000383ffff */
.L_x_1971:
[----:B------:R-:W-:Y:S01]  /*49f0*/  IMAD.MOV.U32 R27, RZ, RZ, R4 ;  /* 0x000000ffff1b7224 */ /* 0x000fe200078e0004 */
[----:B------:R-:W-:Y:S01]  /*4a00*/  MOV R22, 0x4a50 ;  /* 0x00004a5000167802 */ /* 0x000fe20000000f00 */
[----:B------:R-:W-:Y:S02]  /*4a10*/  IMAD.MOV.U32 R26, RZ, RZ, 0x10 ;  /* 0x00000010ff1a7424 */ /* 0x000fe400078e00ff */
[----:B------:R-:W-:Y:S02]  /*4a20*/  IMAD.MOV.U32 R25, RZ, RZ, 0x1f ;  /* 0x0000001fff197424 */ /* 0x000fe400078e00ff */
[----:B------:R-:W-:Y:S02]  /*4a30*/  IMAD.MOV.U32 R24, RZ, RZ, -0x1 ;  /* 0xffffffffff187424 */ /* 0x000fe400078e00ff */
[----:B012---:R-:W-:Y:S05]  /*4a40*/  CALL.REL.NOINC `($__internal_20_$__cuda_sm70_shflsync_bfly_p) ;  /* 0x000000e000007944 */ /* 0x007fea0003c00000 */
[----:B01----:R-:W-:Y:S05]  /*4a50*/  BRA `(.L_x_2011) ;  /* 0xffffd4d000007947 */ /* 0x003fea000383ffff */
.L_x_1972:
[----:B------:R-:W-:Y:S01]  /*4a60*/  IMAD.MOV.U32 R26, RZ, RZ, 0x8 ;  /* 0x00000008ff1a7424 */ /* 0x000fe200078e00ff */
[----:B------:R-:W-:Y:S01]  /*4a70*/  MOV R22, 0x4ab0 ;  /* 0x00004ab000167802 */ /* 0x000fe20000000f00 */
[----:B------:R-:W-:Y:S02]  /*4a80*/  IMAD.MOV.U32 R25, RZ, RZ, 0x1f ;  /* 0x0000001fff197424 */ /* 0x000fe400078e00ff */
[----:B------:R-:W-:-:S02]  /*4a90*/  IMAD.MOV.U32 R24, RZ, RZ, -0x1 ;  /* 0xffffffffff187424 */ /* 0x000fc400078e00ff */
[----:B0123--:R-:W-:Y:S05]  /*4aa0*/  CALL.REL.NOINC `($__internal_20_$__cuda_sm70_shflsync_bfly_p) ;  /* 0x0000008000007944 */ /* 0x00ffea0003c00000 */
[----:B-1----:R-:W-:Y:S01]  /*4ab0*/  FMNMX.FTZ R4, R27, R25, !PT ;  /* 0x000000191b047209 */ /* 0x002fe20007810000 */
[----:B0-----:R-:W-:Y:S01]  /*4ac0*/  IMAD.MOV.U32 R26, RZ, RZ, 0x4 ;  /* 0x00000004ff1a7424 */ /* 0x001fe200078e00ff */
[----:B------:R-:W-:Y:S01]  /*4ad0*/  MOV R22, 0x4b20 ;  /* 0x00004b2000167802 */ /* 0x000fe20000000f00 */
[----:B------:R-:W-:-:S02]  /*4ae0*/  IMAD.MOV.U32 R25, RZ, RZ, 0x1f ;  /* 0x0000001fff197424 */ /* 0x000fc400078e00ff */
[----:B------:R-:W-:Y:S02]  /*4af0*/  IMAD.MOV.U32 R24, RZ, RZ, -0x1 ;  /* 0xffffffffff187424 */ /* 0x000fe400078e00ff */
[----:B------:R-:W-:Y:S02]  /*4b00*/  IMAD.MOV.U32 R27, RZ, RZ, R4 ;  /* 0x000000ffff1b7224 */ /* 0x000fe400078e0004 */
[----:B------:R-:W-:Y:S05]  /*4b10*/  CALL.REL.NOINC `($__internal_20_$__cuda_sm70_shflsync_bfly_p) ;  /* 0x0000001000007944 */ /* 0x000fea0003c00000 */
[----:B01----:R-:W-:Y:S05]  /*4b20*/  BRA `(.L_x_2012) ;  /* 0xffffd45000007947 */ /* 0x003fea000383ffff */
        .weak           $__internal_20_$__cuda_sm70_shflsync_bfly_p
        .type           $__internal_20_$__cuda_sm70_shflsync_bfly_p,@function
        .size           $__internal_20_$__cuda_sm70_shflsync_bfly_p,(.L_x_2228 - $__internal_20_$__cuda_sm70_shflsync_bfly_p)
$__internal_20_$__cuda_sm70_shflsync_bfly_p:
[----:B------:R-:W-:Y:S01]  /*4b30*/  IMAD.MOV.U32 R23, RZ, RZ, 0x0 ;  /* 0x00000000ff177424 */ /* 0x000fe200078e00ff */
[----:B------:R-:W-:Y:S04]  /*4b40*/  WARPSYNC R24 ;  /* 0x0000001800007348 */ /* 0x000fe80003800000 */
[----:B------:R0:W1:Y:S01]  /*4b50*/  SHFL.BFLY PT, R25, R27, R26, R25 ;  /* 0x0c00001a1b197389 */ /* 0x00006200000e0019 */
[----:B------:R-:W-:Y:S05]  /*4b60*/  RET.REL.NODEC R22 `(_ZN4mmha33masked_multihead_attention_kernelIfLi32ELi32ELi4ELi8ELi64ELb0ELb1EEEv26Multihead_attention_paramsIT_XT5_EE) ;  /* 0xffffb49016007950 */ /* 0x000fea0003c3ffff */
.L_x_2013:
        /* <DEDUP_REMOVED lines=9> */
.L_x_2228:


//--------------------- .text._ZN4mmha33masked_multihead_attention_kernelIfLi32ELi32ELi1ELi8ELi256ELb0ELb0EEEv26Multihead_attention_paramsIT_XT5_EE --------------------------
	.section	.text._ZN4mmha33masked_multihead_attention_kernelIfLi32ELi32ELi1ELi8ELi256ELb0ELb0EEEv26Multihead_attention_paramsIT_XT5_EE,"ax",@progbits
	.sectioninfo	@"SHI_REGISTERS=96"
	.align	128
        .global         _ZN4mmha33masked_multihead_attention_kernelIfLi32ELi32ELi1ELi8ELi256ELb0ELb0EEEv26Multihead_attention_paramsIT_XT5_EE
        .type           _ZN4mmha33masked_multihead_attention_kernelIfLi32ELi32ELi1ELi8ELi256ELb0ELb0EEEv26Multihead_attention_paramsIT_XT5_EE,@function
        .size           _ZN4mmha33masked_multihead_attention_kernelIfLi32ELi32ELi1ELi8ELi256ELb0ELb0EEEv26Multihead_attention_paramsIT_XT5_EE,(.L_x_2229 - _ZN4mmha33masked_multihead_attention_kernelIfLi32ELi32ELi1ELi8ELi256ELb0ELb0EEEv26Multihead_attention_paramsIT_XT5_EE)
        .other          _ZN4mmha33masked_multihead_attention_kernelIfLi32ELi32ELi1ELi8ELi256ELb0ELb0EEEv26Multihead_attention_paramsIT_XT5_EE,@"STO_CUDA_ENTRY STV_DEFAULT"
_ZN4mmha33masked_multihead_attention_kernelIfLi32ELi32ELi1ELi8ELi256ELb0ELb0EEEv26Multihead_attention_paramsIT_XT5_EE:
.text._ZN4mmha33masked_multihead_attention_kernelIfLi32ELi32ELi1ELi8ELi256ELb0ELb0EEEv26Multihead_attention_paramsIT_XT5_EE:
        /* <DEDUP_REMOVED lines=14> */
.L_x_2014:
        /* <DEDUP_REMOVED lines=18> */
[----:B0-----:R-:W-:Y:S01]  /*0200*/  MOV R2, UR8 ;  /* 0x0000000800027c02 */ /* 0x001fe20008000f00 */
        /* <DEDUP_REMOVED lines=11> */
[----:B------:R-:W-:-:S03]  /*02c0*/  UISETP.GE.U32.AND UP2, UPT, UR4, UR11, UPT ;  /* 0x0000000b0400728c */ /* 0x000fc6000bf46070 */
[----:B------:R-:W-:Y:S02]  /*02d0*/  ULDC.64 UR10, c[0x0][0x1d0] ;  /* 0x00007400000a7ab9 */ /* 0x000fe40000000a00 */
[----:B------:R-:W-:Y:S02]  /*02e0*/  ULOP3.LUT UR4, UR6, UR10, URZ, 0x3c, !UPT ;  /* 0x0000000a06047292 */ /* 0x000fe4000f8e3c3f */
[----:B------:R-:W-:Y:S02]  /*02f0*/  @!UP3 UIADD3 UR5, UR5, 0x1, URZ ;  /* 0x000000010505b890 */ /* 0x000fe4000fffe03f */
[----:B------:R-:W-:Y:S02]  /*0300*/  UISETP.NE.U32.AND UP1, UPT, URZ, UR8, UPT ;  /* 0x000000083f00728c */ /* 0x000fe4000bf25070 */
[----:B------:R-:W-:Y:S02]  /*0310*/  UISETP.GE.AND UP3, UPT, UR4, URZ, UPT ;  /* 0x0000003f0400728c */ /* 0x000fe4000bf66270 */
[----:B------:R-:W-:-:S02]  /*0320*/  @UP2 UIADD3 UR5, UR5, 0x1, URZ ;  /* 0x0000000105052890 */ /* 0x000fc4000fffe03f */
        /* <DEDUP_REMOVED lines=18> */
[----:B-1----:R-:W-:Y:S01]  /*0450*/  IMAD.MOV.U32 R4, RZ, RZ, RZ ;  /* 0x000000ffff047224 */ /* 0x002fe200078e00ff */
[----:B0-----:R-:W-:-:S05]  /*0460*/  IADD3 R2, RZ, -R5, RZ ;  /* 0x80000005ff027210 */ /* 0x001fca0007ffe0ff */
[----:B------:R-:W-:-:S04]  /*0470*/  IMAD R9, R2, R7, RZ ;  /* 0x0000000702097224 */ /* 0x000fc800078e02ff */
[----:B------:R-:W-:Y:S01]  /*0480*/  IMAD.HI.U32 R5, R5, R9, R4 ;  /* 0x0000000905057227 */ /* 0x000fe200078e0004 */
[----:B------:R-:W0:Y:S01]  /*0490*/  S2R R0, SR_TID.X ;  /* 0x0000000000007919 */ /* 0x000e220000002100 */
[----:B------:R-:W1:Y:S01]  /*04a0*/  S2UR UR16, SR_CTAID.X ;  /* 0x00000000001079c3 */ /* 0x000e620000002500 */
[----:B------:R-:W-:Y:S02]  /*04b0*/  UMOV UR5, 0x1 ;  /* 0x0000000100057882 */ /* 0x000fe40000000000 */
[----:B------:R-:W-:Y:S02]  /*04c0*/  ULDC UR17, c[0x0][0x1d8] ;  /* 0x0000760000117ab9 */ /* 0x000fe40000000800 */
[----:B------:R-:W-:Y:S02]  /*04d0*/  UIMAD UR19, UR6, UR11, URZ ;  /* 0x0000000b061372a4 */ /* 0x000fe4000f8e023f */
[----:B------:R-:W-:Y:S01]  /*04e0*/  ULDC UR10, c[0x0][0x1c8] ;  /* 0x00007200000a7ab9 */ /* 0x000fe20000000800 */
[----:B------:R-:W-:Y:S01]  /*04f0*/  BSSY B0, `(.L_x_2015) ;  /* 0x0000030000007945 */ /* 0x000fe20003800000 */
[----:B------:R-:W-:Y:S01]  /*0500*/  USHF.R.S32.HI UR20, URZ, 0x1f, UR19 ;  /* 0x0000001f3f147899 */ /* 0x000fe20008011413 */
[----:B0-----:R-:W-:Y:S01]  /*0510*/  ISETP.GT.AND P4, PT, R0, 0x1f, PT ;  /* 0x0000001f0000780c */ /* 0x001fe20003f84270 */
[----:B-1----:R-:W-:-:S04]  /*0520*/  UIMAD UR8, UR6, UR17, UR16 ;  /* 0x00000011060872a4 */ /* 0x002fc8000f8e0210 */
[----:B------:R-:W-:Y:S02]  /*0530*/  USHF.L.U32 UR8, UR8, 0x5, URZ ;  /* 0x0000000508087899 */ /* 0x000fe4000800063f */
[----:B------:R-:W-:Y:S01]  /*0540*/  UIMAD UR17, UR7, UR17, URZ ;  /* 0x00000011071172a4 */ /* 0x000fe2000f8e023f */
        /* <DEDUP_REMOVED lines=8> */
[----:B------:R-:W-:Y:S02]  /*05d0*/  UMOV UR4, URZ ;  /* 0x0000003f00047c82 */ /* 0x000fe40008000000 */
[----:B------:R-:W-:-:S10]  /*05e0*/  UIADD3 UR5, UR9, -UR11, UR5 ;  /* 0x8000000b09057290 */ /* 0x000fd4000fffe005 */
[----:B------:R-:W-:-:S05]  /*05f0*/  @!P0 IMAD.IADD R2, R2, 0x1, -R7 ;  /* 0x0000000102028824 */ /* 0x000fca00078e0a07 */
[----:B------:R-:W-:Y:S01]  /*0600*/  ISETP.GT.U32.AND P1, PT, R7, R2, PT ;  /* 0x000000020700720c */ /* 0x000fe20003f24070 */
[----:B------:R-:W-:Y:S01]  /*0610*/  USHF.L.U32 UR11, UR16, 0x5, URZ ;  /* 0x00000005100b7899 */ /* 0x000fe2000800063f */
[----:B------:R-:W-:Y:S01]  /*0620*/  ISETP.NE.AND P0, PT, RZ, c[0x0][0x1d4], PT ;  /* 0x00007500ff007a0c */ /* 0x000fe20003f05270 */
[----:B------:R-:W-:Y:S02]  /*0630*/  UISETP.NE.AND UP0, UPT, URZ, UR10, UPT ;  /* 0x0000000a3f00728c */ /* 0x000fe4000bf05270 */
[----:B------:R-:W-:Y:S02]  /*0640*/  UIMAD UR10, UR6, UR10, UR11 ;  /* 0x0000000a060a72a4 */ /* 0x000fe4000f8e020b */
[----:B------:R-:W-:Y:S02]  /*0650*/  UISETP.LT.AND UP1, UPT, URZ, UR5, UPT ;  /* 0x000000053f00728c */ /* 0x000fe4000bf21270 */
[----:B------:R-:W-:Y:S01]  /*0660*/  USEL UR10, UR8, UR10, !UP0 ;  /* 0x0000000a080a7287 */ /* 0x000fe2000c000000 */
[----:B------:R-:W-:-:S03]  /*0670*/  IADD3 R12, R0, UR11, RZ ;  /* 0x0000000b000c7c10 */ /* 0x000fc6000fffe0ff */
[----:B------:R-:W-:Y:S01]  /*0680*/  @!P1 IADD3 R2, R2, -R7, RZ ;  /* 0x8000000702029210 */ /* 0x000fe20007ffe0ff */
        /* <DEDUP_REMOVED lines=12> */
[----:B------:R-:W-:Y:S01]  /*0750*/  @P0 IMAD.MOV.U32 R6, RZ, RZ, 0x4 ;  /* 0x00000004ff060424 */ /* 0x000fe200078e00ff */
[----:B------:R-:W-:Y:S01]  /*0760*/  @!P0 MOV R4, c[0x0][0x248] ;  /* 0x0000920000048a02 */ /* 0x000fe20000000f00 */
[----:B------:R-:W-:Y:S02]  /*0770*/  @!P0 IMAD.MOV.U32 R5, RZ, RZ, c[0x0][0x24c] ;  /* 0x00009300ff058624 */ /* 0x000fe400078e00ff */
[----:B------:R-:W-:-:S04]  /*0780*/  @P0 IMAD.WIDE R6, R3, R6, c[0x0][0x168] ;  /* 0x00005a0003060625 */ /* 0x000fc800078e0206 */
[----:B------:R-:W3:Y:S04]  /*0790*/  @!P0 LDG.E R5, [R4.64] ;  /* 0x0000000e04058981 */ /* 0x000ee8000c1e1900 */
[----:B------:R0:W5:Y:S01]  /*07a0*/  @P0 LDG.E R13, [R6.64] ;  /* 0x0000000e060d0981 */ /* 0x000162000c1e1900 */
[----:B--2---:R-:W3:Y:S02]  /*07b0*/  @!P0 I2F.S16 R10, R8 ;  /* 0x00000008000a8306 */ /* 0x004ee40000101400 */
[----:B---3--:R-:W-:Y:S01]  /*07c0*/  @!P0 FMUL.FTZ R13, R10, R5 ;  /* 0x000000050a0d8220 */ /* 0x008fe20000410000 */
[----:B------:R-:W-:Y:S05]  /*07d0*/  BRA `(.L_x_2017) ;  /* 0x0000001000007947 */ /* 0x000fea0003800000 */
.L_x_2016:
[----:B------:R-:W-:Y:S02]  /*07e0*/  IMAD.MOV.U32 R13, RZ, RZ, RZ ;  /* 0x000000ffff0d7224 */ /* 0x000fe400078e00ff */
.L_x_2017:
[----:B0-----:R-:W-:Y:S05]  /*07f0*/  BSYNC B0 ;  /* 0x0000000000007941 */ /* 0x001fea0003800000 */
.L_x_2015:
[----:B------:R-:W-:Y:S01]  /*0800*/  MOV R4, c[0x0][0x258] ;  /* 0x0000960000047a02 */ /* 0x000fe20000000f00 */
[----:B------:R-:W-:Y:S01]  /*0810*/  BSSY B0, `(.L_x_2018) ;  /* 0x0000011000007945 */ /* 0x000fe20003800000 */
[----:B------:R-:W-:-:S02]  /*0820*/  IMAD.MOV.U32 R76, RZ, RZ, c[0x0][0x248] ;  /* 0x00009200ff4c7624 */ /* 0x000fc400078e00ff */
[----:B------:R-:W-:Y:S01]  /*0830*/  ISETP.NE.AND P0, PT, R4, 0x2, PT ;  /* 0x000000020400780c */ /* 0x000fe20003f05270 */
[----:B------:R-:W-:-:S12]  /*0840*/  IMAD.MOV.U32 R77, RZ, RZ, c[0x0][0x24c] ;  /* 0x00009300ff4d7624 */ /* 0x000fd800078e00ff */
[----:B------:R-:W-:Y:S05]  /*0850*/  @!P0 BRA `(.L_x_2019) ;  /* 0x0000006000008947 */ /* 0x000fea0003800000 */
[----:B------:R-:W-:Y:S01]  /*0860*/  HFMA2.MMA R14, -RZ, RZ, 0, 0 ;  /* 0x00000000ff0e7435 */ /* 0x000fe200000001ff */
[----:B------:R-:W-:Y:S05]  /*0870*/  @P4 BRA `(.L_x_2020) ;  /* 0x000000a000004947 */ /* 0x000fea0003800000 */
[----:B------:R-:W-:-:S04]  /*0880*/  IMAD.MOV.U32 R4, RZ, RZ, 0x4 ;  /* 0x00000004ff047424 */ /* 0x000fc800078e00ff */
[----:B------:R-:W-:-:S05]  /*0890*/  IMAD.WIDE R4, R3, R4, c[0x0][0x178] ;  /* 0x00005e0003047625 */ /* 0x000fca00078e0204 */
[----:B------:R0:W5:Y:S01]  /*08a0*/  LDG.E R14, [R4.64] ;  /* 0x0000000e040e7981 */ /* 0x000162000c1e1900 */
[----:B------:R-:W-:Y:S05]  /*08b0*/  BRA `(.L_x_2020) ;  /* 0x0000006000007947 */ /* 0x000fea0003800000 */
.L_x_2019:
[C---:B------:R-:W-:Y:S01]  /*08c0*/  IADD3 R4, P0, R3.reuse, c[0x0][0x178], RZ ;  /* 0x00005e0003047a10 */ /* 0x040fe20007f1e0ff */
[----:B------:R-:W2:Y:S03]  /*08d0*/  LDG.E R6, [R76.64+0x4] ;  /* 0x0000040e4c067981 */ /* 0x000ea6000c1e1900 */
[----:B------:R-:W-:-:S05]  /*08e0*/  LEA.HI.X.SX32 R5, R3, c[0x0][0x17c], 0x1, P0 ;  /* 0x00005f0003057a11 */ /* 0x000fca00000f0eff */
[----:B------:R-:W3:Y:S02]  /*08f0*/  LDG.E.S8 R4, [R4.64] ;  /* 0x0000000e04047981 */ /* 0x000ee4000c1e1300 */
[----:B---3--:R-:W2:Y:S02]  /*0900*/  I2F.S16 R3, R4 ;  /* 0x0000000400037306 */ /* 0x008ea40000101400 */
[----:B--2---:R-:W-:-:S06]  /*0910*/  FMUL.FTZ R14, R3, R6 ;  /* 0x00000006030e7220 */ /* 0x004fcc0000410000 */
.L_x_2020:
[----:B------:R-:W-:Y:S05]  /*0920*/  BSYNC B0 ;  /* 0x0000000000007941 */ /* 0x000fea0003800000 */
.L_x_2018:
        /* <DEDUP_REMOVED lines=16> */
[----:B------:R-:W-:Y:S01]  /*0a30*/  HFMA2.MMA R3, -RZ, RZ, 0, 0 ;  /* 0x00000000ff037435 */ /* 0x000fe200000001ff */
[----:B------:R-:W-:Y:S02]  /*0a40*/  @!P1 IMAD.MOV.U32 R9, RZ, RZ, 0x4 ;  /* 0x00000004ff099424 */ /* 0x000fe400078e00ff */
[----:B------:R-:W-:Y:S01]  /*0a50*/  IMAD.U32 R10, RZ, RZ, UR6 ;  /* 0x00000006ff0a7e24 */ /* 0x000fe2000f8e00ff */
[----:B-1----:R-:W-:Y:S01]  /*0a60*/  @!UP0 UIMAD UR5, UR4, UR5, UR16 ;  /* 0x00000005040582a4 */ /* 0x002fe2000f8e0210 */
[----:B------:R-:W-:Y:S01]  /*0a70*/  @!P3 IMAD.MOV.U32 R7, RZ, RZ, 0x4 ;  /* 0x00000004ff07b424 */ /* 0x000fe200078e00ff */
[----:B------:R-:W-:-:S04]  /*0a80*/  MOV R11, UR7 ;  /* 0x00000007000b7c02 */ /* 0x000fc80008000f00 */
[----:B------:R-:W-:Y:S01]  /*0a90*/  IMAD.U32 R15, RZ, RZ, UR5 ;  /* 0x00000005ff0f7e24 */ /* 0x000fe2000f8e00ff */
[----:B------:R1:W2:Y:S01]  /*0aa0*/  @P5 LDG.E R10, [R10.64] ;  /* 0x0000000e0a0a5981 */ /* 0x0002a2000c1e1900 */
[----:B0-----:R-:W-:Y:S02]  /*0ab0*/  @!P2 IMAD.MOV.U32 R5, RZ, RZ, 0x4 ;  /* 0x00000004ff05a424 */ /* 0x001fe400078e00ff */
[----:B------:R-:W-:Y:S01]  /*0ac0*/  @!P3 IMAD.WIDE R6, R12, R7, c[0x0][0x180] ;  /* 0x000060000c06b625 */ /* 0x000fe200078e0207 */
[----:B------:R-:W-:-:S03]  /*0ad0*/  @!P1 LEA R8, R15, R0, 0x5 ;  /* 0x000000000f089211 */ /* 0x000fc600078e28ff */
[----:B------:R-:W-:Y:S01]  /*0ae0*/  IMAD.MOV.U32 R16, RZ, RZ, RZ ;  /* 0x000000ffff107224 */ /* 0x000fe200078e00ff */
[----:B------:R-:W3:Y:S01]  /*0af0*/  @!P3 LDG.E R3, [R6.64] ;  /* 0x0000000e0603b981 */ /* 0x000ee2000c1e1900 */
[----:B------:R-:W-:-:S04]  /*0b00*/  @!P1 IMAD.WIDE R8, R8, R9, c[0x0][0x230] ;  /* 0x00008c0008089625 */ /* 0x000fc800078e0209 */
[----:B------:R-:W-:Y:S02]  /*0b10*/  @!P2 IMAD.WIDE R4, R12, R5, c[0x0][0x170] ;  /* 0x00005c000c04a625 */ /* 0x000fe400078e0205 */
[----:B------:R-:W4:Y:S04]  /*0b20*/  @!P1 LDG.E R8, [R8.64] ;  /* 0x0000000e08089981 */ /* 0x000f28000c1e1900 */
[----:B------:R-:W4:Y:S01]  /*0b30*/  @!P2 LDG.E R16, [R4.64] ;  /* 0x0000000e0410a981 */ /* 0x000f22000c1e1900 */
[----:B------:R-:W-:Y:S01]  /*0b40*/  ULDC.U8 UR6, c[0x0][0x1e4] ;  /* 0x0000790000067ab9 */ /* 0x000fe20000000000 */
[----:B-1----:R-:W-:Y:S01]  /*0b50*/  IMAD.MOV.U32 R11, RZ, RZ, c[0x0][0x1e0] ;  /* 0x00007800ff0b7624 */ /* 0x002fe200078e00ff */
[----:B------:R-:W-:-:S04]  /*0b60*/  ISETP.NE.AND P3, PT, RZ, UR6, PT ;  /* 0x00000006ff007c0c */ /* 0x000fc8000bf65270 */
[----:B------:R-:W-:Y:S02]  /*0b70*/  ISETP.LT.AND P2, PT, RZ, c[0x0][0x1e0], !P3 ;  /* 0x00007800ff007a0c */ /* 0x000fe40005f41270 */
[----:B------:R-:W-:-:S04]  /*0b80*/  ISETP.LT.OR P3, PT, R11, 0x1, !P3 ;  /* 0x000000010b00780c */ /* 0x000fc80005f61670 */
[----:B------:R-:W-:Y:S01]  /*0b90*/  PLOP3.LUT P2, PT, P2, P3, PT, 0xa8, 0x0 ;  /* 0x000000000000781c */ /* 0x000fe20001747570 */
[----:B------:R-:W-:-:S04]  /*0ba0*/  UMOV UR5, URZ ;  /* 0x0000003f00057c82 */ /* 0x000fc80008000000 */
[----:B--2---:R0:W1:Y:S01]  /*0bb0*/  @P5 R2UR UR5, R10 ;  /* 0x000000000a0553c2 */ /* 0x00406200000e0000 */
[----:B---3-5:R-:W-:-:S04]  /*0bc0*/  FADD.FTZ R3, R3, R14 ;  /* 0x0000000e03037221 */ /* 0x028fc80000010000 */
[----:B----4-:R-:W-:Y:S02]  /*0bd0*/  @!P1 FMUL.FTZ R3, R3, R8 ;  /* 0x0000000803039220 */ /* 0x010fe40000410000 */
[----:B------:R-:W-:Y:S01]  /*0be0*/  FADD.FTZ R13, R16, R13 ;  /* 0x0000000d100d7221 */ /* 0x000fe20000010000 */
[----:B------:R-:W-:Y:S05]  /*0bf0*/  @P2 BRA `(.L_x_2021) ;  /* 0x0000028000002947 */ /* 0x000fea0003800000 */
[----:B0-----:R-:W-:Y:S02]  /*0c00*/  LEA.HI R4, R11, c[0x0][0x1e0], RZ, 0x1 ;  /* 0x000078000b047a11 */ /* 0x001fe400078f08ff */
[----:B------:R-:W-:Y:S02]  /*0c10*/  IABS R10, R0 ;  /* 0x00000000000a7213 */ /* 0x000fe40000000000 */
[----:B------:R-:W-:Y:S02]  /*0c20*/  SHF.R.S32.HI R7, RZ, 0x1, R4 ;  /* 0x00000001ff077819 */ /* 0x000fe40000011404 */
[----:B------:R-:W-:Y:S02]  /*0c30*/  ISETP.LT.AND P0, PT, R0, c[0x0][0x1e0], !P0 ;  /* 0x0000780000007a0c */ /* 0x000fe40004701270 */
[----:B------:R-:W-:-:S02]  /*0c40*/  IABS R9, R7 ;  /* 0x0000000700097213 */ /* 0x000fc40000000000 */
[----:B------:R-:W-:Y:S02]  /*0c50*/  IABS R12, R7 ;  /* 0x00000007000c7213 */ /* 0x000fe40000000000 */
[----:B------:R-:W0:Y:S08]  /*0c60*/  I2F.RP R6, R9 ;  /* 0x0000000900067306 */ /* 0x000e300000209400 */
[----:B0-----:R-:W0:Y:S02]  /*0c70*/  MUFU.RCP R6, R6 ;  /* 0x0000000600067308 */ /* 0x001e240000001000 */
[----:B0-----:R-:W-:-:S02]  /*0c80*/  IADD3 R4, R6, 0xffffffe, RZ ;  /* 0x0ffffffe06047810 */ /* 0x001fc40007ffe0ff */
[----:B------:R-:W-:-:S04]  /*0c90*/  IADD3 R6, RZ, -R12, RZ ;  /* 0x8000000cff067210 */ /* 0x000fc80007ffe0ff */
[----:B------:R0:W2:Y:S02]  /*0ca0*/  F2I.FTZ.U32.TRUNC.NTZ R5, R4 ;  /* 0x0000000400057305 */ /* 0x0000a4000021f000 */
[----:B0-----:R-:W-:Y:S01]  /*0cb0*/  IMAD.MOV.U32 R4, RZ, RZ, RZ ;  /* 0x000000ffff047224 */ /* 0x001fe200078e00ff */
[----:B--2---:R-:W-:-:S05]  /*0cc0*/  IADD3 R8, RZ, -R5, RZ ;  /* 0x80000005ff087210 */ /* 0x004fca0007ffe0ff */
        /* <DEDUP_REMOVED lines=27> */
.L_x_2021:
[----:B0-----:R-:W-:Y:S01]  /*0e80*/  BSSY B0, `(.L_x_2022) ;  /* 0x000001b000007945 */ /* 0x001fe20003800000 */
[----:B------:R-:W-:Y:S01]  /*0e90*/  IMAD.MOV.U32 R5, RZ, RZ, RZ ;  /* 0x000000ffff057224 */ /* 0x000fe200078e00ff */
[----:B------:R-:W-:Y:S05]  /*0ea0*/  @P4 BRA `(.L_x_2023) ;  /* 0x0000018000004947 */ /* 0x000fea0003800000 */
[----:B------:R-:W-:Y:S01]  /*0eb0*/  SHF.R.S32.HI R5, RZ, 0x1f, R0 ;  /* 0x0000001fff057819 */ /* 0x000fe20000011400 */
[----:B--2---:R0:W-:Y:S01]  /*0ec0*/  STS [R0.X4+0x40], R13 ;  /* 0x0000400d00007388 */ /* 0x0041e20000004800 */
[----:B---3--:R-:W-:-:S02]  /*0ed0*/  FMUL.FTZ R6, R3, R13 ;  /* 0x0000000d03067220 */ /* 0x008fc40000410000 */
[----:B------:R-:W-:-:S04]  /*0ee0*/  LEA.HI R5, R5, R0, RZ, 0x2 ;  /* 0x0000000005057211 */ /* 0x000fc800078f10ff */
[----:B------:R-:W-:-:S04]  /*0ef0*/  LOP3.LUT R5, R5, 0xfffffffc, RZ, 0xc0, !PT ;  /* 0xfffffffc05057812 */ /* 0x000fc800078ec0ff */
[C---:B------:R-:W-:Y:S02]  /*0f00*/  IADD3 R7, -R5.reuse, R0, RZ ;  /* 0x0000000005077210 */ /* 0x040fe40007ffe1ff */
        /* <DEDUP_REMOVED lines=8> */
.L_x_2071:
        /* <DEDUP_REMOVED lines=9> */
.L_x_2072:
[----:B--2---:R-:W-:Y:S02]  /*1020*/  FADD.FTZ R5, R5, R6 ;  /* 0x0000000605057221 */ /* 0x004fe40000010000 */
.L_x_2023:
[----:B------:R-:W-:Y:S05]  /*1030*/  BSYNC B0 ;  /* 0x0000000000007941 */ /* 0x000fea0003800000 */
.L_x_2022:
[----:B------:R-:W-:Y:S02]  /*1040*/  ISETP.NE.AND P0, PT, R0, RZ, PT ;  /* 0x000000ff0000720c */ /* 0x000fe40003f05270 */
[----:B------:R-:W-:-:S04]  /*1050*/  MOV R8, UR18 ;  /* 0x0000001200087c02 */ /* 0x000fc80008000f00 */
[----:B------:R-:W-:-:S05]  /*1060*/  IADD3 R8, -R8, UR9, RZ ;  /* 0x0000000908087c10 */ /* 0x000fca000fffe1ff */
[----:B------:R-:W-:Y:S02]  /*1070*/  IMAD.SHL.U32 R4, R8, 0x4, RZ ;  /* 0x0000000408047824 */ /* 0x000fe400078e00ff */
        /* <DEDUP_REMOVED lines=13> */
[----:B0-----:R-:W-:Y:S01]  /*1150*/  MOV R6, UR6 ;  /* 0x0000000600067c02 */ /* 0x001fe20008000f00 */
[----:B------:R-:W-:-:S05]  /*1160*/  IMAD.U32 R7, RZ, RZ, UR7 ;  /* 0x00000007ff077e24 */ /* 0x000fca000f8e00ff */
[----:B------:R-:W3:Y:S02]  /*1170*/  LDG.E R6, [R6.64] ;  /* 0x0000000e06067981 */ /* 0x000ee4000c1e1900 */
[----:B---3--:R-:W-:-:S05]  /*1180*/  FADD.FTZ R3, R3, R6 ;  /* 0x0000000603037221 */ /* 0x008fca0000010000 */
.L_x_2027:
[----:B------:R3:W-:Y:S02]  /*1190*/  STS [R4+0xc0], R3 ;  /* 0x0000c00304007388 */ /* 0x0007e40000000800 */
.L_x_2026:
        /* <DEDUP_REMOVED lines=16> */
[----:B------:R-:W-:Y:S01]  /*12a0*/  MOV R72, UR11 ;  /* 0x0000000b00487c02 */ /* 0x000fe20008000f00 */
[----:B------:R-:W-:Y:S01]  /*12b0*/  IMAD.MOV.U32 R78, RZ, RZ, 0x4 ;  /* 0x00000004ff4e7424 */ /* 0x000fe200078e00ff */
[----:B------:R-:W4:Y:S01]  /*12c0*/  I2F.RP R7, R6 ;  /* 0x0000000600077306 */ /* 0x000f220000209400 */
[----:B------:R-:W3:Y:S01]  /*12d0*/  LDS.128 R32, [0x50] ;  /* 0x00005000ff207984 */ /* 0x000ee20000000c00 */
[----:B------:R-:W-:Y:S01]  /*12e0*/  MOV R75, c[0x0][0x1e8] ;  /* 0x00007a00004b7a02 */ /* 0x000fe20000000f00 */
[----:B------:R-:W-:Y:S02]  /*12f0*/  IMAD R72, R72, c[0x0][0x1d4], RZ ;  /* 0x0000750048487a24 */ /* 0x000fe400078e02ff */
[----:B------:R-:W2:Y:S01]  /*1300*/  LDS.128 R28, [0x60] ;  /* 0x00006000ff1c7984 */ /* 0x000ea20000000c00 */
[----:B------:R-:W-:-:S02]  /*1310*/  IADD3 R75, R75, c[0x0][0x210], RZ ;  /* 0x000084004b4b7a10 */ /* 0x000fc40007ffe0ff */
[----:B------:R-:W-:Y:S01]  /*1320*/  SHF.R.S32.HI R86, RZ, 0x1f, R72 ;  /* 0x0000001fff567819 */ /* 0x000fe20000011448 */
[----:B------:R-:W1:Y:S04]  /*1330*/  LDS.128 R24, [0x70] ;  /* 0x00007000ff187984 */ /* 0x000e680000000c00 */
        /* <DEDUP_REMOVED lines=11> */
[----:B------:R-:W-:-:S04]  /*13f0*/  IMAD.HI.U32 R7, R41, R7, R40 ;  /* 0x0000000729077227 */ /* 0x000fc800078e0028 */
[----:B------:R-:W-:-:S04]  /*1400*/  IMAD.MOV.U32 R40, RZ, RZ, c[0x0][0x220] ;  /* 0x00008800ff287624 */ /* 0x000fc800078e00ff */
[C---:B-----5:R-:W-:Y:S02]  /*1410*/  IMAD R73, R79.reuse, R40, UR9 ;  /* 0x000000094f497e24 */ /* 0x060fe4000f8e0228 */
[----:B0-23--:R-:W-:-:S04]  /*1420*/  IMAD.WIDE R78, R79, R78, c[0x0][0x228] ;  /* 0x00008a004f4e7625 */ /* 0x00dfc800078e024e */
.L_x_2032:
[----:B------:R-:W-:Y:S02]  /*1430*/  IABS R82, R74 ;  /* 0x0000004a00527213 */ /* 0x000fe40000000000 */
[----:B------:R-:W-:Y:S02]  /*1440*/  IABS R84, c[0x0][0x1d4] ;  /* 0x0000750000547a13 */ /* 0x000fe40000000000 */
[C---:B------:R-:W-:Y:S01]  /*1450*/  ISETP.GE.AND P2, PT, R74.reuse, RZ, PT ;  /* 0x000000ff4a00720c */ /* 0x040fe20003f46270 */
[----:B------:R-:W-:Y:S01]  /*1460*/  IMAD.HI.U32 R80, R7, R82, RZ ;  /* 0x0000005207507227 */ /* 0x000fe200078e00ff */
[----:B------:R-:W-:Y:S02]  /*1470*/  ISETP.NE.AND P3, PT, RZ, c[0x0][0x1d4], PT ;  /* 0x00007500ff007a0c */ /* 0x000fe40003f65270 */
[----:B------:R-:W-:Y:S01]  /*1480*/  ISETP.GE.AND P1, PT, R74, UR9, PT ;  /* 0x000000094a007c0c */ /* 0x000fe2000bf26270 */
[----:B------:R-:W-:-:S04]  /*1490*/  IMAD.MOV R81, RZ, RZ, -R80 ;  /* 0x000000ffff517224 */ /* 0x000fc800078e0a50 */
[----:B------:R-:W-:-:S05]  /*14a0*/  IMAD R81, R84, R81, R82 ;  /* 0x0000005154517224 */ /* 0x000fca00078e0252 */
[----:B------:R-:W-:-:S13]  /*14b0*/  ISETP.GT.U32.AND P0, PT, R6, R81, PT ;  /* 0x000000510600720c */ /* 0x000fda0003f04070 */
[----:B------:R-:W-:-:S04]  /*14c0*/  @!P0 IADD3 R81, R81, -R84, RZ ;  /* 0x8000005451518210 */ /* 0x000fc80007ffe0ff */
[----:B------:R-:W-:-:S13]  /*14d0*/  ISETP.GT.U32.AND P0, PT, R6, R81, PT ;  /* 0x000000510600720c */ /* 0x000fda0003f04070 */
[----:B------:R-:W-:-:S04]  /*14e0*/  @!P0 IMAD.IADD R81, R81, 0x1, -R84 ;  /* 0x0000000151518824 */ /* 0x000fc800078e0a54 */
[----:B------:R-:W-:-:S05]  /*14f0*/  IMAD.MOV.U32 R82, RZ, RZ, R81 ;  /* 0x000000ffff527224 */ /* 0x000fca00078e0051 */
[----:B------:R-:W-:Y:S02]  /*1500*/  @!P2 IADD3 R82, -R82, RZ, RZ ;  /* 0x000000ff5252a210 */ /* 0x000fe40007ffe1ff */
[----:B------:R-:W-:-:S04]  /*1510*/  @!P3 LOP3.LUT R82, RZ, c[0x0][0x1d4], RZ, 0x33, !PT ;  /* 0x00007500ff52ba12 */ /* 0x000fc800078e33ff */
[C---:B------:R-:W-:Y:S01]  /*1520*/  IADD3 R83, R82.reuse, c[0x0][0x1d4], RZ ;  /* 0x0000750052537a10 */ /* 0x040fe20007ffe0ff */
[----:B------:R-:W-:-:S05]  /*1530*/  @!P1 IMAD.SHL.U32 R81, R82, 0x4, RZ ;  /* 0x0000000452519824 */ /* 0x000fca00078e00ff */
[----:B------:R-:W-:-:S04]  /*1540*/  @!P1 IADD3 R80, P0, R72, R81, RZ ;  /* 0x0000005148509210 */ /* 0x000fc80007f1e0ff */
        /* <DEDUP_REMOVED lines=9> */
[C---:B------:R-:W-:Y:S02]  /*15e0*/  @!P1 LEA R80, P0, R82.reuse, c[0x0][0x198], 0x2 ;  /* 0x0000660052509a11 */ /* 0x040fe400078010ff */
[----:B------:R-:W-:Y:S02]  /*15f0*/  IADD3 R89, R89, c[0x0][0x1d4], RZ ;  /* 0x0000750059597a10 */ /* 0x000fe40007ffe0ff */
[----:B------:R-:W-:-:S02]  /*1600*/  @!P1 LEA.HI.X R81, R82, c[0x0][0x19c], R81, 0x2, P0 ;  /* 0x0000670052519a11 */ /* 0x000fc400000f1451 */
[----:B------:R-:W-:Y:S01]  /*1610*/  @!P1 IADD3 R87, P0, R72, R83, RZ ;  /* 0x0000005348579210 */ /* 0x000fe20007f1e0ff */
[----:B0-----:R-:W-:Y:S02]  /*1620*/  @!P1 IMAD.SHL.U32 R85, R89, 0x4, RZ ;  /* 0x0000000459559824 */ /* 0x001fe400078e00ff */
[----:B------:R0:W5:Y:S01]  /*1630*/  @!P1 LDG.E.128 R44, [R80.64] ;  /* 0x0000000e502c9981 */ /* 0x000162000c1e1d00 */
[----:B------:R-:W-:Y:S02]  /*1640*/  @!P1 LEA.HI.X.SX32 R88, R83, R86, 0x1, P0 ;  /* 0x0000005653589211 */ /* 0x000fe400000f0eff */
[----:B------:R-:W-:Y:S02]  /*1650*/  @!P1 LEA R82, P0, R87, c[0x0][0x198], 0x2 ;  /* 0x0000660057529a11 */ /* 0x000fe400078010ff */
[----:B------:R-:W-:Y:S02]  /*1660*/  IADD3 R89, R89, c[0x0][0x1d4], RZ ;  /* 0x0000750059597a10 */ /* 0x000fe40007ffe0ff */
[----:B------:R-:W-:-:S02]  /*1670*/  @!P1 LEA.HI.X R83, R87, c[0x0][0x19c], R88, 0x2, P0 ;  /* 0x0000670057539a11 */ /* 0x000fc400000f1458 */
[----:B------:R-:W-:Y:S01]  /*1680*/  @!P1 IADD3 R87, P0, R72, R85, RZ ;  /* 0x0000005548579210 */ /* 0x000fe20007f1e0ff */
[----:B0-----:R-:W-:Y:S02]  /*1690*/  @!P1 IMAD.SHL.U32 R81, R89, 0x4, RZ ;  /* 0x0000000459519824 */ /* 0x001fe400078e00ff */
[----:B------:R0:W5:Y:S01]  /*16a0*/  @!P1 LDG.E.128 R48, [R82.64] ;  /* 0x0000000e52309981 */ /* 0x000162000c1e1d00 */
[----:B------:R-:W-:Y:S02]  /*16b0*/  @!P1 LEA.HI.X.SX32 R88, R85, R86, 0x1, P0 ;  /* 0x0000005655589211 */ /* 0x000fe400000f0eff */
[----:B------:R-:W-:-:S04]  /*16c0*/  @!P1 LEA R84, P0, R87, c[0x0][0x198], 0x2 ;  /* 0x0000660057549a11 */ /* 0x000fc800078010ff */
[----:B------:R-:W-:Y:S02]  /*16d0*/  @!P1 LEA.HI.X R85, R87, c[0x0][0x19c], R88, 0x2, P0 ;  /* 0x0000670057559a11 */ /* 0x000fe400000f1458 */
[----:B------:R-:W-:Y:S02]  /*16e0*/  @!P1 IADD3 R88, P0, R72, R81, RZ ;  /* 0x0000005148589210 */ /* 0x000fe40007f1e0ff */
[----:B------:R-:W-:Y:S01]  /*16f0*/  IADD3 R87, R89, c[0x0][0x1d4], RZ ;  /* 0x0000750059577a10 */ /* 0x000fe20007ffe0ff */
[----:B------:R1:W5:Y:S01]  /*1700*/  @!P1 LDG.E.128 R52, [R84.64] ;  /* 0x0000000e54349981 */ /* 0x000362000c1e1d00 */
[----:B------:R-:W-:Y:S02]  /*1710*/  @!P1 LEA.HI.X.SX32 R81, R81, R86, 0x1, P0 ;  /* 0x0000005651519211 */ /* 0x000fe400000f0eff */
[----:B------:R-:W-:Y:S02]  /*1720*/  @!P1 LEA R80, P0, R88, c[0x0][0x198], 0x2 ;  /* 0x0000660058509a11 */ /* 0x000fe400078010ff */
[----:B0-----:R-:W-:-:S02]  /*1730*/  @!P1 SHF.L.U32 R83, R87, 0x2, RZ ;  /* 0x0000000257539819 */ /* 0x001fc400000006ff */
[----:B------:R-:W-:Y:S02]  /*1740*/  @!P1 LEA.HI.X R81, R88, c[0x0][0x19c], R81, 0x2, P0 ;  /* 0x0000670058519a11 */ /* 0x000fe400000f1451 */
[----:B------:R-:W-:Y:S02]  /*1750*/  ISETP.NE.U32.AND P0, PT, RZ, c[0x0][0x200], PT ;  /* 0x00008000ff007a0c */ /* 0x000fe40003f05070 */
[----:B------:R-:W-:Y:S01]  /*1760*/  @!P1 IADD3 R88, P2, R72, R83, RZ ;  /* 0x0000005348589210 */ /* 0x000fe20007f5e0ff */
[----:B-1----:R-:W-:Y:S01]  /*1770*/  IMAD.U32 R85, RZ, RZ, UR19 ;  /* 0x00000013ff557e24 */ /* 0x002fe2000f8e00ff */
[----:B------:R-:W-:Y:S01]  /*1780*/  ISETP.NE.AND.EX P0, PT, RZ, c[0x0][0x204], PT, P0 ;  /* 0x00008100ff007a0c */ /* 0x000fe20003f05300 */
[----:B------:R0:W5:Y:S01]  /*1790*/  @!P1 LDG.E.128 R56, [R80.64] ;  /* 0x0000000e50389981 */ /* 0x000162000c1e1d00 */
[----:B------:R-:W-:Y:S02]  /*17a0*/  @!P1 LEA.HI.X.SX32 R83, R83, R86, 0x1, P2 ;  /* 0x0000005653539211 */ /* 0x000fe400010f0eff */
[----:B------:R-:W-:-:S04]  /*17b0*/  @!P1 LEA R82, P2, R88, c[0x0][0x198], 0x2 ;  /* 0x0000660058529a11 */ /* 0x000fc800078410ff */
[----:B------:R-:W-:Y:S01]  /*17c0*/  @!P1 LEA.HI.X R83, R88, c[0x0][0x19c], R83, 0x2, P2 ;  /* 0x0000670058539a11 */ /* 0x000fe200010f1453 */
[----:B------:R-:W-:-:S04]  /*17d0*/  IMAD.U32 R88, RZ, RZ, UR20 ;  /* 0x00000014ff587e24 */ /* 0x000fc8000f8e00ff */
[----:B------:R-:W-:Y:S01]  /*17e0*/  @P0 IADD3 R84, P2, P3, R74, c[0x0][0x200], R85 ;  /* 0x000080004a540a10 */ /* 0x000fe20007b5e055 */
[----:B------:R1:W5:Y:S01]  /*17f0*/  @!P1 LDG.E.128 R60, [R82.64] ;  /* 0x0000000e523c9981 */ /* 0x000362000c1e1d00 */
[----:B------:R-:W-:-:S04]  /*1800*/  @P0 SHF.R.S32.HI R85, RZ, 0x1f, R74 ;  /* 0x0000001fff550819 */ /* 0x000fc8000001144a */
[----:B------:R-:W-:Y:S02]  /*1810*/  @P0 IADD3.X R85, R85, c[0x0][0x204], R88, P2, P3 ;  /* 0x0000810055550a10 */ /* 0x000fe400017e6458 */
[----:B------:R-:W-:-:S03]  /*1820*/  IADD3 R88, R87, c[0x0][0x1d4], RZ ;  /* 0x0000750057587a10 */ /* 0x000fc60007ffe0ff */
[----:B------:R-:W2:Y:S01]  /*1830*/  @P0 LDG.E.U8 R84, [R84.64] ;  /* 0x0000000e54540981 */ /* 0x000ea2000c1e1100 */
[C---:B------:R-:W-:Y:S02]  /*1840*/  @!P1 SHF.L.U32 R87, R88.reuse, 0x2, RZ ;  /* 0x0000000258579819 */ /* 0x040fe400000006ff */
[----:B------:R-:W-:Y:S02]  /*1850*/  IADD3 R89, R88, c[0x0][0x1d4], RZ ;  /* 0x0000750058597a10 */ /* 0x000fe40007ffe0ff */
[----:B0-----:R-:W-:-:S03]  /*1860*/  @!P1 IADD3 R81, P2, R72, R87, RZ ;  /* 0x0000005748519210 */ /* 0x001fc60007f5e0ff */
[----:B------:R-:W-:Y:S01]  /*1870*/  @!P1 IMAD.SHL.U32 R89, R89, 0x4, RZ ;  /* 0x0000000459599824 */ /* 0x000fe200078e00ff */
[----:B-1----:R-:W-:Y:S02]  /*1880*/  @!P1 LEA.HI.X.SX32 R82, R87, R86, 0x1, P2 ;  /* 0x0000005657529211 */ /* 0x002fe400010f0eff */
        /* <DEDUP_REMOVED lines=18> */
[----:B------:R-:W2:Y:S05]  /*19b0*/  @P1 LDG.E R82, [R78.64] ;  /* 0x0000000e4e521981 */ /* 0x000eaa000c1e1900 */
        /* <DEDUP_REMOVED lines=18> */
[----:B------:R-:W-:Y:S02]  /*1ae0*/  FADD.FTZ R88, R83, R84 ;  /* 0x0000005453587221 */ /* 0x000fe40000010000 */
[----:B------:R-:W-:Y:S02]  /*1af0*/  FFMA.FTZ R81, R38, R42, R81 ;  /* 0x0000002a26517223 */ /* 0x000fe40000010051 */
[----:B------:R-:W-:Y:S02]  /*1b00*/  FMUL.FTZ R84, R35, R47 ;  /* 0x0000002f23547220 */ /* 0x000fe40000410000 */
[----:B------:R-:W-:-:S02]  /*1b10*/  FFMA.FTZ R81, R30, R50, R81 ;  /* 0x000000321e517223 */ /* 0x000fc40000010051 */
[----:B------:R-:W-:Y:S02]  /*1b20*/  FFMA.FTZ R84, R39, R43, R84 ;  /* 0x0000002b27547223 */ /* 0x000fe40000010054 */
[----:B------:R-:W-:Y:S02]  /*1b30*/  FFMA.FTZ R81, R26, R54, R81 ;  /* 0x000000361a517223 */ /* 0x000fe40000010051 */
[----:B------:R-:W-:Y:S02]  /*1b40*/  FFMA.FTZ R84, R31, R51, R84 ;  /* 0x000000331f547223 */ /* 0x000fe40000010054 */
[----:B------:R-:W-:Y:S02]  /*1b50*/  FFMA.FTZ R81, R22, R58, R81 ;  /* 0x0000003a16517223 */ /* 0x000fe40000010051 */
[----:B------:R-:W-:Y:S01]  /*1b60*/  FFMA.FTZ R84, R27, R55, R84 ;  /* 0x000000371b547223 */ /* 0x000fe20000010054 */
[----:B------:R-:W-:Y:S01]  /*1b70*/  @P1 ISETP.GE.AND P3, PT, R74, R75, PT ;  /* 0x0000004b4a00120c */ /* 0x000fe20003f66270 */
[----:B------:R-:W-:-:S02]  /*1b80*/  FFMA.FTZ R81, R18, R62, R81 ;  /* 0x0000003e12517223 */ /* 0x000fc40000010051 */
[----:B------:R-:W-:Y:S01]  /*1b90*/  FFMA.FTZ R84, R23, R59, R84 ;  /* 0x0000003b17547223 */ /* 0x000fe20000010054 */
        /* <DEDUP_REMOVED lines=10> */
[----:B------:R-:W-:-:S04]  /*1c40*/  FMUL.FTZ R81, R81, c[0x0][0x1f0] ;  /* 0x00007c0051517a20 */ /* 0x000fc80000410000 */
[----:B---3--:R-:W-:Y:S01]  /*1c50*/  @P2 FADD.FTZ R81, R81, R80 ;  /* 0x0000005051512221 */ /* 0x008fe20000010000 */
[----:B------:R-:W-:-:S03]  /*1c60*/  IADD3 R80, R74, -UR18, RZ ;  /* 0x800000124a507c10 */ /* 0x000fc6000fffe0ff */
[----:B--2---:R-:W-:-:S05]  /*1c70*/  @P1 FFMA.FTZ R81, R83, R82, R81 ;  /* 0x0000005253511223 */ /* 0x004fca0000010051 */
[----:B------:R0:W-:Y:S01]  /*1c80*/  STS [R80.X4+0xc0], R81 ;  /* 0x0000c05150007388 */ /* 0x0001e20000004800 */
[----:B------:R-:W-:-:S03]  /*1c90*/  @!P0 FMNMX.FTZ R3, R3, R81, !PT ;  /* 0x0000005103038209 */ /* 0x000fc60007810000 */
.L_x_2031:
[----:B0-----:R-:W-:Y:S05]  /*1ca0*/  BSYNC B1 ;  /* 0x0000000000017941 */ /* 0x001fea0003800000 */
.L_x_2030:
[----:B------:R-:W-:-:S04]  /*1cb0*/  IADD3 R74, R74, 0x100, RZ ;  /* 0x000001004a4a7810 */ /* 0x000fc80007ffe0ff */
[----:B------:R-:W-:-:S13]  /*1cc0*/  ISETP.GE.AND P0, PT, R74, R5, PT ;  /* 0x000000054a00720c */ /* 0x000fda0003f06270 */
[----:B------:R-:W-:Y:S05]  /*1cd0*/  @!P0 BRA `(.L_x_2032) ;  /* 0xfffff75000008947 */ /* 0x000fea000383ffff */
.L_x_2029:
[----:B------:R-:W-:Y:S05]  /*1ce0*/  BSYNC B0 ;  /* 0x0000000000007941 */ /* 0x000fea0003800000 */
.L_x_2028:
[----:B------:R-:W0:Y:S01]  /*1cf0*/  SHFL.BFLY PT, R6, R3, 0x10, 0x1f ;  /* 0x0e001f0003067f89 */ /* 0x000e2200000e0000 */
[----:B--2---:R-:W-:Y:S01]  /*1d00*/  SHF.R.S32.HI R13, RZ, 0x1f, R0 ;  /* 0x0000001fff0d7819 */ /* 0x004fe20000011400 */
[----:B------:R-:W-:Y:S03]  /*1d10*/  BSSY B0, `(.L_x_2033) ;  /* 0x0000039000007945 */ /* 0x000fe60003800000 */
[----:B------:R-:W-:Y:S02]  /*1d20*/  LEA.HI R9, R13, R0, RZ, 0x5 ;  /* 0x000000000d097211 */ /* 0x000fe400078f28ff */
[----:B0-----:R-:W-:Y:S02]  /*1d30*/  FMNMX.FTZ R6, R6, R3, !PT ;  /* 0x0000000306067209 */ /* 0x001fe40007810000 */
[----:B---3--:R-:W-:-:S03]  /*1d40*/  LOP3.LUT R3, R9, 0xffffffe0, RZ, 0xc0, !PT ;  /* 0xffffffe009037812 */ /* 0x008fc600078ec0ff */
[----:B------:R-:W0:Y:S01]  /*1d50*/  SHFL.BFLY PT, R5, R6, 0x8, 0x1f ;  /* 0x0d001f0006057f89 */ /* 0x000e2200000e0000 */
[----:B------:R-:W-:-:S04]  /*1d60*/  IADD3 R3, -R3, R0, RZ ;  /* 0x0000000003037210 */ /* 0x000fc80007ffe1ff */
        /* <DEDUP_REMOVED lines=26> */
[----:B------:R-:W-:-:S03]  /*1f10*/  HFMA2.MMA R9, -RZ, RZ, 0, 0 ;  /* 0x00000000ff097435 */ /* 0x000fc600000001ff */
[----:B------:R-:W-:-:S08]  /*1f20*/  ISETP.NE.AND.EX P0, PT, RZ, c[0x0][0x204], PT, P0 ;  /* 0x00008100ff007a0c */ /* 0x000fd00003f05300 */
.L_x_2038:
        /* <DEDUP_REMOVED lines=11> */
[----:B------:R-:W-:Y:S01]  /*1fe0*/  @P2 MOV R8, RZ ;  /* 0x000000ff00082202 */ /* 0x000fe20000000f00 */
[----:B------:R-:W-:Y:S05]  /*1ff0*/  @P2 BRA `(.L_x_2037) ;  /* 0x0000004000002947 */ /* 0x000fea0003800000 */
.L_x_2036:
[----:B------:R-:W3:Y:S02]  /*2000*/  LDS R5, [R11] ;  /* 0x000000000b057984 */ /* 0x000ee40000000800 */
[----:B--23--:R-:W-:-:S04]  /*2010*/  FADD.FTZ R5, -R12, R5 ;  /* 0x000000050c057221 */ /* 0x00cfc80000010100 */
[----:B------:R-:W-:-:S04]  /*2020*/  FMUL.FTZ R5, R5, 1.4426950216293334961 ;  /* 0x3fb8aa3b05057820 */ /* 0x000fc80000410000 */
[----:B0-----:R0:W2:Y:S03]  /*2030*/  MUFU.EX2 R8, R5 ;  /* 0x0000000500087308 */ /* 0x0010a60000000800 */
.L_x_2037:
[----:B------:R-:W-:Y:S05]  /*2040*/  BSYNC B1 ;  /* 0x0000000000017941 */ /* 0x000fea0003800000 */
.L_x_2035:
[----:B--2---:R2:W-:Y:S01]  /*2050*/  STS [R11], R8 ;  /* 0x000000080b007388 */ /* 0x0045e20000000800 */
[----:B------:R-:W-:Y:S01]  /*2060*/  IADD3 R3, R3, 0x100, RZ ;  /* 0x0000010003037810 */ /* 0x000fe20007ffe0ff */
[----:B------:R-:W-:-:S03]  /*2070*/  FADD.FTZ R9, R8, R9 ;  /* 0x0000000908097221 */ /* 0x000fc60000010000 */
[----:B------:R-:W-:-:S13]  /*2080*/  ISETP.GT.AND P2, PT, R3, UR9, PT ;  /* 0x0000000903007c0c */ /* 0x000fda000bf44270 */
[----:B--2---:R-:W-:Y:S05]  /*2090*/  @!P2 BRA `(.L_x_2038) ;  /* 0xfffffe900000a947 */ /* 0x004fea000383ffff */
.L_x_2034:
[----:B------:R-:W-:Y:S05]  /*20a0*/  BSYNC B0 ;  /* 0x0000000000007941 */ /* 0x000fea0003800000 */
.L_x_2033:
        /* <DEDUP_REMOVED lines=39> */
.L_x_2039:
[----:B------:R-:W-:Y:S01]  /*2320*/  BSSY B0, `(.L_x_2040) ;  /* 0x0000012000007945 */ /* 0x000fe20003800000 */
[----:B------:R-:W-:Y:S05]  /*2330*/  @P1 BRA `(.L_x_2041) ;  /* 0x0000010000001947 */ /* 0x000fea0003800000 */
[----:B0-----:R-:W-:Y:S01]  /*2340*/  FADD.FTZ R3, R5, 9.9999999747524270788e-07 ;  /* 0x358637bd05037421 */ /* 0x001fe20000010000 */
[----:B------:R-:W-:-:S03]  /*2350*/  IADD3 R5, R0, UR18, RZ ;  /* 0x0000001200057c10 */ /* 0x000fc6000fffe0ff */
[----:B------:R0:W1:Y:S04]  /*2360*/  MUFU.RCP R10, R3 ;  /* 0x00000003000a7308 */ /* 0x0000680000001000 */
.L_x_2042:
        /* <DEDUP_REMOVED lines=13> */
.L_x_2041:
[----:B------:R-:W-:Y:S05]  /*2440*/  BSYNC B0 ;  /* 0x0000000000007941 */ /* 0x000fea0003800000 */
.L_x_2040:
[----:B------:R-:W-:Y:S01]  /*2450*/  USHF.R.S32.HI UR5, URZ, 0x1f, UR9 ;  /* 0x0000001f3f057899 */ /* 0x000fe20008011409 */
[----:B------:R-:W-:Y:S01]  /*2460*/  ISETP.NE.U32.AND P0, PT, RZ, c[0x0][0x190], PT ;  /* 0x00006400ff007a0c */ /* 0x000fe20003f05070 */
[----:B------:R-:W-:Y:S01]  /*2470*/  CS2R R14, SRZ ;  /* 0x00000000000e7805 */ /* 0x000fe2000001ff00 */
[----:B0-----:R-:W-:Y:S01]  /*2480*/  LEA.HI R5, R13, R0, RZ, 0x3 ;  /* 0x000000000d057211 */ /* 0x001fe200078f18ff */
[----:B------:R-:W-:Y:S01]  /*2490*/  ULEA.HI UR5, UR5, UR9, URZ, 0x5 ;  /* 0x0000000905057291 */ /* 0x000fe2000f8f283f */
[----:B------:R-:W-:Y:S01]  /*24a0*/  ISETP.NE.AND.EX P0, PT, RZ, c[0x0][0x194], PT, P0 ;  /* 0x00006500ff007a0c */ /* 0x000fe20003f05300 */
[----:B------:R-:W-:Y:S01]  /*24b0*/  ULDC UR6, c[0x0][0x1d4] ;  /* 0x0000750000067ab9 */ /* 0x000fe20000000800 */
[----:B------:R-:W-:Y:S01]  /*24c0*/  SHF.R.S32.HI R3, RZ, 0x3, R5 ;  /* 0x00000003ff037819 */ /* 0x000fe20000011405 */
[----:B------:R-:W-:Y:S01]  /*24d0*/  ULOP3.LUT UR5, UR5, 0xffffffe0, URZ, 0xc0, !UPT ;  /* 0xffffffe005057892 */ /* 0x000fe2000f8ec03f */
[----:B------:R-:W-:Y:S01]  /*24e0*/  LOP3.LUT R5, R5, 0x3ffffff8, RZ, 0xc0, !PT ;  /* 0x3ffffff805057812 */ /* 0x000fe200078ec0ff */
[----:B--2---:R-:W-:-:S02]  /*24f0*/  CS2R R12, SRZ ;  /* 0x00000000000c7805 */ /* 0x004fc4000001ff00 */
[----:B------:R-:W-:Y:S02]  /*2500*/  UIADD3 UR5, -UR5, UR9, URZ ;  /* 0x0000000905057290 */ /* 0x000fe4000fffe13f */
[----:B------:R-:W-:-:S04]  /*2510*/  IMAD.IADD R5, R0, 0x1, -R5 ;  /* 0x0000000100057824 */ /* 0x000fc800078e0a05 */
[----:B------:R-:W-:Y:S01]  /*2520*/  ISETP.NE.OR P0, PT, R3, UR5, !P0 ;  /* 0x0000000503007c0c */ /* 0x000fe2000c705670 */
[----:B------:R-:W-:-:S12]  /*2530*/  IMAD.SHL.U32 R78, R5, 0x4, RZ ;  /* 0x00000004054e7824 */ /* 0x000fd800078e00ff */
[----:B------:R-:W0:Y:S01]  /*2540*/  @!P0 S2R R7, SR_CTAID.X ;  /* 0x0000000000078919 */ /* 0x000e220000002500 */
[----:B------:R-:W-:Y:S01]  /*2550*/  @!P0 MOV R5, 0x4 ;  /* 0x0000000400058802 */ /* 0x000fe20000000f00 */
[----:B------:R-:W-:-:S04]  /*2560*/  UISETP.LT.AND UP0, UPT, UR9, UR6, UPT ;  /* 0x000000060900728c */ /* 0x000fc8000bf01270 */
[----:B------:R-:W-:Y:S01]  /*2570*/  USEL UR6, UR9, UR6, UP0 ;  /* 0x0000000609067287 */ /* 0x000fe20008000000 */
[----:B------:R-:W-:Y:S02]  /*2580*/  IMAD.U32 R79, RZ, RZ, UR11 ;  /* 0x0000000bff4f7e24 */ /* 0x000fe4000f8e00ff */
[----:B0-----:R-:W-:-:S04]  /*2590*/  @!P0 IMAD R6, R7, 0x20, R78 ;  /* 0x0000002007068824 */ /* 0x001fc800078e024e */
[----:B------:R-:W-:Y:S01]  /*25a0*/  @!P0 IMAD.WIDE R6, R6, R5, c[0x0][0x190] ;  /* 0x0000640006068625 */ /* 0x000fe200078e0205 */
[----:B------:R-:W-:-:S04]  /*25b0*/  IADD3 R5, R3, UR18, RZ ;  /* 0x0000001203057c10 */ /* 0x000fc8000fffe0ff */
[----:B------:R0:W5:Y:S04]  /*25c0*/  @!P0 LDG.E.128 R12, [R6.64] ;  /* 0x0000000e060c8981 */ /* 0x000168000c1e1d00 */
[----:B------:R-:W-:Y:S01]  /*25d0*/  BAR.SYNC.DEFER_BLOCKING 0x0 ;  /* 0x0000000000007b1d */ /* 0x000fe20000010000 */
[----:B------:R-:W-:Y:S01]  /*25e0*/  ISETP.GE.AND P0, PT, R5, UR6, PT ;  /* 0x0000000605007c0c */ /* 0x000fe2000bf06270 */
[----:B------:R-:W-:Y:S01]  /*25f0*/  IMAD R79, R79, c[0x0][0x1d4], R78 ;  /* 0x000075004f4f7a24 */ /* 0x000fe200078e024e */
[----:B------:R-:W-:Y:S01]  /*2600*/  ISETP.NE.AND P1, PT, R3, UR5, PT ;  /* 0x0000000503007c0c */ /* 0x000fe2000bf25270 */
[----:B------:R-:W-:Y:S01]  /*2610*/  CS2R R10, SRZ ;  /* 0x00000000000a7805 */ /* 0x000fe2000001ff00 */
[----:B------:R-:W-:Y:S01]  /*2620*/  CS2R R8, SRZ ;  /* 0x0000000000087805 */ /* 0x000fe2000001ff00 */
[----:B------:R-:W-:Y:S01]  /*2630*/  BSSY B0, `(.L_x_2043) ;  /* 0x00000f6000007945 */ /* 0x000fe20003800000 */
[----:B------:R-:W-:-:S07]  /*2640*/  SHF.R.S32.HI R84, RZ, 0x1f, R79 ;  /* 0x0000001fff547819 */ /* 0x000fce000001144f */
[----:B------:R-:W-:Y:S05]  /*2650*/  @P0 BRA `(.L_x_2044) ;  /* 0x00000f3000000947 */ /* 0x000fea0003800000 */
[----:B0-----:R-:W-:Y:S01]  /*2660*/  MOV R6, UR18 ;  /* 0x0000001200067c02 */ /* 0x001fe20008000f00 */
[----:B------:R-:W-:Y:S01]  /*2670*/  ULOP3.LUT UR5, URZ, UR6, URZ, 0x33, !UPT ;  /* 0x000000063f057292 */ /* 0x000fe2000f8e333f */
[----:B------:R-:W-:Y:S01]  /*2680*/  BSSY B1, `(.L_x_2045) ;  /* 0x0000021000017945 */ /* 0x000fe20003800000 */
[----:B------:R-:W-:Y:S01]  /*2690*/  IMAD.MOV.U32 R86, RZ, RZ, R5 ;  /* 0x000000ffff567224 */ /* 0x000fe200078e0005 */
[----:B------:R-:W-:Y:S01]  /*26a0*/  IADD3 R6, -R6, -0x2, -R3 ;  /* 0xfffffffe06067810 */ /* 0x000fe20007ffe903 */
[----:B------:R-:W-:Y:S01]  /*26b0*/  CS2R R8, SRZ ;  /* 0x0000000000087805 */ /* 0x000fe2000001ff00 */
[----:B------:R-:W-:Y:S02]  /*26c0*/  CS2R R10, SRZ ;  /* 0x00000000000a7805 */ /* 0x000fe4000001ff00 */
[----:B------:R-:W-:-:S04]  /*26d0*/  IADD3 R7, R6, -UR5, RZ ;  /* 0x8000000506077c10 */ /* 0x000fc8000fffe0ff */
[C---:B------:R-:W-:Y:S02]  /*26e0*/  LEA.HI R6, R7.reuse, 0x1, RZ, 0x1b ;  /* 0x0000000107067811 */ /* 0x040fe400078fd8ff */
[----:B------:R-:W-:Y:S02]  /*26f0*/  ISETP.GE.U32.AND P2, PT, R7, 0x60, PT ;  /* 0x000000600700780c */ /* 0x000fe40003f46070 */
[----:B------:R-:W-:-:S13]  /*2700*/  LOP3.LUT P0, R6, R6, 0x3, RZ, 0xc0, !PT ;  /* 0x0000000306067812 */ /* 0x000fda000780c0ff */
[----:B------:R-:W-:Y:S05]  /*2710*/  @!P0 BRA `(.L_x_2046) ;  /* 0x0000017000008947 */ /* 0x000fea0003800000 */
[----:B------:R-:W-:Y:S01]  /*2720*/  IMAD.SHL.U32 R7, R5, 0x20, RZ ;  /* 0x0000002005077824 */ /* 0x000fe200078e00ff */
[----:B------:R-:W-:Y:S01]  /*2730*/  MOV R16, R6 ;  /* 0x0000000600107202 */ /* 0x000fe20000000f00 */
[----:B------:R-:W-:Y:S01]  /*2740*/  IMAD.MOV.U32 R86, RZ, RZ, R5 ;  /* 0x000000ffff567224 */ /* 0x000fe200078e0005 */
[----:B------:R-:W-:Y:S02]  /*2750*/  LEA R17, R3, 0xc0, 0x2 ;  /* 0x000000c003117811 */ /* 0x000fe400078e10ff */
[----:B------:R-:W-:-:S04]  /*2760*/  IADD3 R8, P0, R79, R7, RZ ;  /* 0x000000074f087210 */ /* 0x000fc80007f1e0ff */
[----:B------:R-:W-:Y:S02]  /*2770*/  LEA.HI.X.SX32 R7, R7, R84, 0x1, P0 ;  /* 0x0000005407077211 */ /* 0x000fe400000f0eff */
[----:B------:R-:W-:-:S04]  /*2780*/  LEA R19, P0, R8, c[0x0][0x1a0], 0x2 ;  /* 0x0000680008137a11 */ /* 0x000fc800078010ff */
[----:B------:R-:W-:Y:S01]  /*2790*/  LEA.HI.X R7, R8, c[0x0][0x1a4], R7, 0x2, P0 ;  /* 0x0000690008077a11 */ /* 0x000fe200000f1407 */
[----:B------:R-:W-:Y:S02]  /*27a0*/  IMAD.MOV.U32 R8, RZ, RZ, RZ ;  /* 0x000000ffff087224 */ /* 0x000fe400078e00ff */
.L_x_2047:
[----:B------:R-:W-:Y:S01]  /*27b0*/  MOV R6, R19 ;  /* 0x0000001300067202 */ /* 0x000fe20000000f00 */
[----:B------:R0:W1:Y:S04]  /*27c0*/  LDS R18, [R17] ;  /* 0x0000000011127984 */ /* 0x0000680000000800 */
[----:B------:R2:W1:Y:S01]  /*27d0*/  LDG.E.128 R20, [R6.64] ;  /* 0x0000000e06147981 */ /* 0x000462000c1e1d00 */
[----:B------:R-:W-:Y:S02]  /*27e0*/  IADD3 R16, R16, -0x1, RZ ;  /* 0xffffffff10107810 */ /* 0x000fe40007ffe0ff */
[----:B------:R-:W-:Y:S02]  /*27f0*/  IADD3 R19, P3, R19, 0x1000, RZ ;  /* 0x0000100013137810 */ /* 0x000fe40007f7e0ff */
[----:B------:R-:W-:-:S02]  /*2800*/  ISETP.NE.AND P0, PT, R16, RZ, PT ;  /* 0x000000ff1000720c */ /* 0x000fc40003f05270 */
[----:B------:R-:W-:Y:S02]  /*2810*/  IADD3 R86, R86, 0x20, RZ ;  /* 0x0000002056567810 */ /* 0x000fe40007ffe0ff */
[----:B0-----:R-:W-:Y:S01]  /*2820*/  IADD3 R17, R17, 0x80, RZ ;  /* 0x0000008011117810 */ /* 0x001fe20007ffe0ff */
[----:B--2---:R-:W-:Y:S02]  /*2830*/  IMAD.X R7, RZ, RZ, R7, P3 ;  /* 0x000000ffff077224 */ /* 0x004fe400018e0607 */
[-C--:B-1----:R-:W-:Y:S02]  /*2840*/  FFMA.FTZ R8, R20, R18.reuse, R8 ;  /* 0x0000001214087223 */ /* 0x082fe40000010008 */
[-C--:B------:R-:W-:Y:S02]  /*2850*/  FFMA.FTZ R9, R21, R18.reuse, R9 ;  /* 0x0000001215097223 */ /* 0x080fe40000010009 */
[-C--:B------:R-:W-:Y:S02]  /*2860*/  FFMA.FTZ R10, R22, R18.reuse, R10 ;  /* 0x00000012160a7223 */ /* 0x080fe4000001000a */
[----:B------:R-:W-:Y:S01]  /*2870*/  FFMA.FTZ R11, R23, R18, R11 ;  /* 0x00000012170b7223 */ /* 0x000fe2000001000b */
[----:B------:R-:W-:Y:S05]  /*2880*/  @P0 BRA `(.L_x_2047) ;  /* 0xffffff2000000947 */ /* 0x000fea000383ffff */
.L_x_2046:
[----:B------:R-:W-:Y:S05]  /*2890*/  BSYNC B1 ;  /* 0x0000000000017941 */ /* 0x000fea0003800000 */
.L_x_2045:
[----:B------:R-:W-:Y:S05]  /*28a0*/  @!P2 BRA `(.L_x_2044) ;  /* 0x00000ce00000a947 */ /* 0x000fea0003800000 */
[C---:B------:R-:W-:Y:S01]  /*28b0*/  IADD3 R19, -R86.reuse, UR6, RZ ;  /* 0x0000000656137c10 */ /* 0x040fe2000fffe1ff */
[C---:B------:R-:W-:Y:S01]  /*28c0*/  IMAD.SHL.U32 R6, R86.reuse, 0x20, RZ ;  /* 0x0000002056067824 */ /* 0x040fe200078e00ff */
[----:B------:R-:W-:Y:S01]  /*28d0*/  LEA R7, R86, 0x100, 0x2 ;  /* 0x0000010056077811 */ /* 0x000fe200078e10ff */
[----:B------:R-:W-:Y:S01]  /*28e0*/  BSSY B1, `(.L_x_2048) ;  /* 0x0000074000017945 */ /* 0x000fe20003800000 */
[----:B------:R-:W-:-:S02]  /*28f0*/  ISETP.GT.AND P2, PT, R19, 0x180, PT ;  /* 0x000001801300780c */ /* 0x000fc40003f44270 */
[----:B------:R-:W-:Y:S02]  /*2900*/  IADD3 R16, P0, R79, R6, RZ ;  /* 0x000000064f107210 */ /* 0x000fe40007f1e0ff */
[----:B------:R-:W-:Y:S02]  /*2910*/  MOV R18, UR18 ;  /* 0x0000001200127c02 */ /* 0x000fe40008000f00 */
[----:B------:R-:W-:Y:S02]  /*2920*/  LEA.HI.X.SX32 R17, R6, R84, 0x1, P0 ;  /* 0x0000005406117211 */ /* 0x000fe400000f0eff */
[----:B------:R-:W-:Y:S01]  /*2930*/  LEA R6, P0, R16, c[0x0][0x1a0], 0x2 ;  /* 0x0000680010067a11 */ /* 0x000fe200078010ff */
[----:B------:R-:W-:-:S03]  /*2940*/  IMAD R85, R18, -0x4, R7 ;  /* 0xfffffffc12557824 */ /* 0x000fc600078e0207 */
[----:B------:R-:W-:Y:S02]  /*2950*/  LEA.HI.X R7, R16, c[0x0][0x1a4], R17, 0x2, P0 ;  /* 0x0000690010077a11 */ /* 0x000fe400000f1411 */
[----:B------:R-:W-:Y:S02]  /*2960*/  PLOP3.LUT P0, PT, PT, PT, PT, 0x80, 0x0 ;  /* 0x000000000000781c */ /* 0x000fe40003f0f070 */
[----:B------:R-:W-:Y:S01]  /*2970*/  IADD3 R85, R85, 0xc0, RZ ;  /* 0x000000c055557810 */ /* 0x000fe20007ffe0ff */
[----:B------:R-:W-:Y:S05]  /*2980*/  @!P2 BRA `(.L_x_2049) ;  /* 0x000006900000a947 */ /* 0x000fea0003800000 */
[----:B------:R-:W-:Y:S01]  /*2990*/  IMAD.U32 R87, RZ, RZ, UR6 ;  /* 0x00000006ff577e24 */ /* 0x000fe2000f8e00ff */
[----:B------:R-:W-:-:S04]  /*29a0*/  PLOP3.LUT P0, PT, PT, PT, PT, 0x8, 0x0 ;  /* 0x000000000000781c */ /* 0x000fc80003f0e170 */
[----:B------:R-:W-:Y:S02]  /*29b0*/  IADD3 R87, R87, -0x180, RZ ;  /* 0xfffffe8057577810 */ /* 0x000fe40007ffe0ff */
.L_x_2050:
[----:B------:R0:W2:Y:S04]  /*29c0*/  LDG.E.128 R16, [R6.64] ;  /* 0x0000000e06107981 */ /* 0x0000a8000c1e1d00 */
[----:B------:R0:W3:Y:S04]  /*29d0*/  LDG.E.128 R20, [R6.64+0x1000] ;  /* 0x0010000e06147981 */ /* 0x0000e8000c1e1d00 */
[----:B------:R0:W4:Y:S04]  /*29e0*/  LDG.E.128 R24, [R6.64+0x2000] ;  /* 0x0020000e06187981 */ /* 0x000128000c1e1d00 */
[----:B------:R0:W4:Y:S04]  /*29f0*/  LDG.E.128 R28, [R6.64+0x3000] ;  /* 0x0030000e061c7981 */ /* 0x000128000c1e1d00 */
[----:B------:R0:W4:Y:S04]  /*2a00*/  LDG.E.128 R32, [R6.64+0x4000] ;  /* 0x0040000e06207981 */ /* 0x000128000c1e1d00 */
[----:B------:R0:W4:Y:S04]  /*2a10*/  LDG.E.128 R36, [R6.64+0x5000] ;  /* 0x0050000e06247981 */ /* 0x000128000c1e1d00 */
[----:B-----5:R0:W4:Y:S04]  /*2a20*/  LDG.E.128 R40, [R6.64+0x6000] ;  /* 0x0060000e06287981 */ /* 0x020128000c1e1d00 */
[----:B------:R0:W4:Y:S04]  /*2a30*/  LDG.E.128 R44, [R6.64+0x7000] ;  /* 0x0070000e062c7981 */ /* 0x000128000c1e1d00 */
[----:B------:R0:W4:Y:S04]  /*2a40*/  LDG.E.128 R48, [R6.64+0x8000] ;  /* 0x0080000e06307981 */ /* 0x000128000c1e1d00 */
[----:B------:R0:W4:Y:S04]  /*2a50*/  LDG.E.128 R52, [R6.64+0x9000] ;  /* 0x0090000e06347981 */ /* 0x000128000c1e1d00 */
[----:B------:R0:W4:Y:S04]  /*2a60*/  LDG.E.128 R56, [R6.64+0xa000] ;  /* 0x00a0000e06387981 */ /* 0x000128000c1e1d00 */
[----:B------:R0:W4:Y:S04]  /*2a70*/  LDG.E.128 R60, [R6.64+0xb000] ;  /* 0x00b0000e063c7981 */ /* 0x000128000c1e1d00 */
[----:B------:R0:W4:Y:S04]  /*2a80*/  LDG.E.128 R64, [R6.64+0xc000] ;  /* 0x00c0000e06407981 */ /* 0x000128000c1e1d00 */
[----:B------:R0:W4:Y:S04]  /*2a90*/  LDG.E.128 R68, [R6.64+0xd000] ;  /* 0x00d0000e06447981 */ /* 0x000128000c1e1d00 */
[----:B------:R0:W4:Y:S04]  /*2aa0*/  LDG.E.128 R72, [R6.64+0xe000] ;  /* 0x00e0000e06487981 */ /* 0x000128000c1e1d00 */
[----:B------:R0:W4:Y:S01]  /*2ab0*/  LDG.E.128 R80, [R6.64+0xf000] ;  /* 0x00f0000e06507981 */ /* 0x000122000c1e1d00 */
[----:B------:R-:W-:-:S03]  /*2ac0*/  IADD3 R86, R86, 0x200, RZ ;  /* 0x0000020056567810 */ /* 0x000fc60007ffe0ff */
[----:B------:R-:W2:Y:S04]  /*2ad0*/  LDS R89, [R85+-0x100] ;  /* 0xffff000055597984 */ /* 0x000ea80000000800 */
[----:B------:R-:W3:Y:S01]  /*2ae0*/  LDS R88, [R85+-0x80] ;  /* 0xffff800055587984 */ /* 0x000ee20000000800 */
[----:B0-----:R-:W-:-:S05]  /*2af0*/  IADD3 R6, P2, R6, 0x10000, RZ ;  /* 0x0001000006067810 */ /* 0x001fca0007f5e0ff */
[----:B------:R-:W-:Y:S01]  /*2b00*/  IMAD.X R7, RZ, RZ, R7, P2 ;  /* 0x000000ffff077224 */ /* 0x000fe200010e0607 */
[----:B------:R-:W-:Y:S01]  /*2b10*/  ISETP.GE.AND P2, PT, R86, R87, PT ;  /* 0x000000575600720c */ /* 0x000fe20003f46270 */
[-C--:B--2---:R-:W-:Y:S02]  /*2b20*/  FFMA.FTZ R91, R16, R89.reuse, R8 ;  /* 0x00000059105b7223 */ /* 0x084fe40000010008 */
[----:B------:R-:W4:Y:S01]  /*2b30*/  LDS R8, [R85] ;  /* 0x0000000055087984 */ /* 0x000f220000000800 */
[-C--:B------:R-:W-:Y:S02]  /*2b40*/  FFMA.FTZ R17, R17, R89.reuse, R9 ;  /* 0x0000005911117223 */ /* 0x080fe40000010009 */
[-C--:B------:R-:W-:Y:S01]  /*2b50*/  FFMA.FTZ R93, R18, R89.reuse, R10 ;  /* 0x00000059125d7223 */ /* 0x080fe2000001000a */
[----:B------:R-:W0:Y:S01]  /*2b60*/  LDS R9, [R85+0x80] ;  /* 0x0000800055097984 */ /* 0x000e220000000800 */
[----:B------:R-:W-:Y:S02]  /*2b70*/  FFMA.FTZ R19, R19, R89, R11 ;  /* 0x0000005913137223 */ /* 0x000fe4000001000b */
[-C--:B---3--:R-:W-:Y:S01]  /*2b80*/  FFMA.FTZ R21, R21, R88.reuse, R17 ;  /* 0x0000005815157223 */ /* 0x088fe20000010011 */
[----:B------:R-:W1:Y:S01]  /*2b90*/  LDS R10, [R85+0x100] ;  /* 0x00010000550a7984 */ /* 0x000e620000000800 */
[----:B------:R-:W-:-:S02]  /*2ba0*/  FFMA.FTZ R91, R20, R88, R91 ;  /* 0x00000058145b7223 */ /* 0x000fc4000001005b */
[-C--:B------:R-:W-:Y:S01]  /*2bb0*/  FFMA.FTZ R93, R22, R88.reuse, R93 ;  /* 0x00000058165d7223 */ /* 0x080fe2000001005d */
[----:B------:R-:W2:Y:S01]  /*2bc0*/  LDS R11, [R85+0x180] ;  /* 0x00018000550b7984 */ /* 0x000ea20000000800 */
[----:B------:R-:W-:-:S03]  /*2bd0*/  FFMA.FTZ R23, R23, R88, R19 ;  /* 0x0000005817177223 */ /* 0x000fc60000010013 */
[----:B------:R-:W3:Y:S04]  /*2be0*/  LDS R16, [R85+0x200] ;  /* 0x0002000055107984 */ /* 0x000ee80000000800 */
[----:B------:R-:W2:Y:S04]  /*2bf0*/  LDS R17, [R85+0x280] ;  /* 0x0002800055117984 */ /* 0x000ea80000000800 */
[----:B------:R-:W2:Y:S04]  /*2c00*/  LDS R18, [R85+0x300] ;  /* 0x0003000055127984 */ /* 0x000ea80000000800 */
[----:B------:R-:W3:Y:S04]  /*2c10*/  LDS R19, [R85+0x380] ;  /* 0x0003800055137984 */ /* 0x000ee80000000800 */
[----:B------:R-:W-:Y:S01]  /*2c20*/  LDS R20, [R85+0x480] ;  /* 0x0004800055147984 */ /* 0x000fe20000000800 */
[----:B----4-:R-:W-:-:S02]  /*2c30*/  FFMA.FTZ R24, R24, R8, R91 ;  /* 0x0000000818187223 */ /* 0x010fc4000001005b */
[-C--:B------:R-:W-:Y:S02]  /*2c40*/  FFMA.FTZ R22, R25, R8.reuse, R21 ;  /* 0x0000000819167223 */ /* 0x080fe40000010015 */
[-C--:B------:R-:W-:Y:S01]  /*2c50*/  FFMA.FTZ R26, R26, R8.reuse, R93 ;  /* 0x000000081a1a7223 */ /* 0x080fe2000001005d */
[----:B------:R-:W-:Y:S01]  /*2c60*/  LDS R21, [R85+0x500] ;  /* 0x0005000055157984 */ /* 0x000fe20000000800 */
[----:B------:R-:W-:Y:S02]  /*2c70*/  FFMA.FTZ R88, R27, R8, R23 ;  /* 0x000000081b587223 */ /* 0x000fe40000010017 */
[-C--:B0-----:R-:W-:Y:S01]  /*2c80*/  FFMA.FTZ R23, R28, R9.reuse, R24 ;  /* 0x000000091c177223 */ /* 0x081fe20000010018 */
[----:B------:R-:W0:Y:S01]  /*2c90*/  LDS R8, [R85+0x400] ;  /* 0x0004000055087984 */ /* 0x000e220000000800 */
[-C--:B------:R-:W-:Y:S02]  /*2ca0*/  FFMA.FTZ R29, R29, R9.reuse, R22 ;  /* 0x000000091d1d7223 */ /* 0x080fe40000010016 */
[-C--:B------:R-:W-:Y:S01]  /*2cb0*/  FFMA.FTZ R25, R30, R9.reuse, R26 ;  /* 0x000000091e197223 */ /* 0x080fe2000001001a */
[----:B------:R-:W4:Y:S01]  /*2cc0*/  LDS R22, [R85+0x580] ;  /* 0x0005800055167984 */ /* 0x000f220000000800 */
[----:B------:R-:W-:-:S02]  /*2cd0*/  FFMA.FTZ R31, R31, R9, R88 ;  /* 0x000000091f1f7223 */ /* 0x000fc40000010058 */
[-C--:B-1----:R-:W-:Y:S01]  /*2ce0*/  FFMA.FTZ R23, R32, R10.reuse, R23 ;  /* 0x0000000a20177223 */ /* 0x082fe20000010017 */
[----:B------:R-:W1:Y:S01]  /*2cf0*/  LDS R9, [R85+0x600] ;  /* 0x0006000055097984 */ /* 0x000e620000000800 */
[-C--:B------:R-:W-:Y:S02]  /*2d00*/  FFMA.FTZ R24, R33, R10.reuse, R29 ;  /* 0x0000000a21187223 */ /* 0x080fe4000001001d */
[-C--:B------:R-:W-:Y:S02]  /*2d10*/  FFMA.FTZ R25, R34, R10.reuse, R25 ;  /* 0x0000000a22197223 */ /* 0x080fe40000010019 */
[----:B------:R-:W-:Y:S02]  /*2d20*/  FFMA.FTZ R10, R35, R10, R31 ;  /* 0x0000000a230a7223 */ /* 0x000fe4000001001f */
[-C--:B--2---:R-:W-:Y:S02]  /*2d30*/  FFMA.FTZ R27, R36, R11.reuse, R23 ;  /* 0x0000000b241b7223 */ /* 0x084fe40000010017 */
[-C--:B------:R-:W-:Y:S01]  /*2d40*/  FFMA.FTZ R24, R37, R11.reuse, R24 ;  /* 0x0000000b25187223 */ /* 0x080fe20000010018 */
[----:B------:R2:W1:Y:S01]  /*2d50*/  LDS R23, [R85+0x680] ;  /* 0x0006800055177984 */ /* 0x0004620000000800 */
[----:B------:R-:W-:-:S02]  /*2d60*/  FFMA.FTZ R25, R38, R11, R25 ;  /* 0x0000000b26197223 */ /* 0x000fc40000010019 */
[----:B------:R-:W-:Y:S02]  /*2d70*/  FFMA.FTZ R10, R39, R11, R10 ;  /* 0x0000000b270a7223 */ /* 0x000fe4000001000a */
[-C--:B---3--:R-:W-:Y:S02]  /*2d80*/  FFMA.FTZ R27, R40, R16.reuse, R27 ;  /* 0x00000010281b7223 */ /* 0x088fe4000001001b */
[-C--:B------:R-:W-:Y:S01]  /*2d90*/  FFMA.FTZ R24, R41, R16.reuse, R24 ;  /* 0x0000001029187223 */ /* 0x080fe20000010018 */
[----:B--2---:R-:W-:Y:S01]  /*2da0*/  IADD3 R85, R85, 0x800, RZ ;  /* 0x0000080055557810 */ /* 0x004fe20007ffe0ff */
[-C--:B------:R-:W-:Y:S02]  /*2db0*/  FFMA.FTZ R25, R42, R16.reuse, R25 ;  /* 0x000000102a197223 */ /* 0x080fe40000010019 */
[----:B------:R-:W-:Y:S02]  /*2dc0*/  FFMA.FTZ R10, R43, R16, R10 ;  /* 0x000000102b0a7223 */ /* 0x000fe4000001000a */
[----:B------:R-:W-:-:S02]  /*2dd0*/  FFMA.FTZ R27, R44, R17, R27 ;  /* 0x000000112c1b7223 */ /* 0x000fc4000001001b */
[-C--:B------:R-:W-:Y:S02]  /*2de0*/  FFMA.FTZ R24, R45, R17.reuse, R24 ;  /* 0x000000112d187223 */ /* 0x080fe40000010018 */
[-C--:B------:R-:W-:Y:S02]  /*2df0*/  FFMA.FTZ R25, R46, R17.reuse, R25 ;  /* 0x000000112e197223 */ /* 0x080fe40000010019 */
[----:B------:R-:W-:Y:S02]  /*2e00*/  FFMA.FTZ R10, R47, R17, R10 ;  /* 0x000000112f0a7223 */ /* 0x000fe4000001000a */
[-C--:B------:R-:W-:Y:S02]  /*2e10*/  FFMA.FTZ R27, R48, R18.reuse, R27 ;  /* 0x00000012301b7223 */ /* 0x080fe4000001001b */
[-C--:B------:R-:W-:Y:S02]  /*2e20*/  FFMA.FTZ R24, R49, R18.reuse, R24 ;  /* 0x0000001231187223 */ /* 0x080fe40000010018 */
[----:B------:R-:W-:-:S02]  /*2e30*/  FFMA.FTZ R25, R50, R18, R25 ;  /* 0x0000001232197223 */ /* 0x000fc40000010019 */
[----:B------:R-:W-:Y:S02]  /*2e40*/  FFMA.FTZ R10, R51, R18, R10 ;  /* 0x00000012330a7223 */ /* 0x000fe4000001000a */
[-C--:B------:R-:W-:Y:S02]  /*2e50*/  FFMA.FTZ R27, R52, R19.reuse, R27 ;  /* 0x00000013341b7223 */ /* 0x080fe4000001001b */
[-C--:B------:R-:W-:Y:S02]  /*2e60*/  FFMA.FTZ R24, R53, R19.reuse, R24 ;  /* 0x0000001335187223 */ /* 0x080fe40000010018 */
[-C--:B------:R-:W-:Y:S02]  /*2e70*/  FFMA.FTZ R25, R54, R19.reuse, R25 ;  /* 0x0000001336197223 */ /* 0x080fe40000010019 */
[----:B------:R-:W-:Y:S02]  /*2e80*/  FFMA.FTZ R10, R55, R19, R10 ;  /* 0x00000013370a7223 */ /* 0x000fe4000001000a */
[----:B0-----:R-:W-:-:S02]  /*2e90*/  FFMA.FTZ R27, R56, R8, R27 ;  /* 0x00000008381b7223 */ /* 0x001fc4000001001b */
        /* <DEDUP_REMOVED lines=11> */
[----:B----4-:R-:W-:-:S02]  /*2f50*/  FFMA.FTZ R27, R68, R22, R27 ;  /* 0x00000016441b7223 */ /* 0x010fc4000001001b */
[-C--:B------:R-:W-:Y:S02]  /*2f60*/  FFMA.FTZ R24, R69, R22.reuse, R24 ;  /* 0x0000001645187223 */ /* 0x080fe40000010018 */
[-C--:B------:R-:W-:Y:S02]  /*2f70*/  FFMA.FTZ R25, R70, R22.reuse, R25 ;  /* 0x0000001646197223 */ /* 0x080fe40000010019 */
[----:B------:R-:W-:Y:S02]  /*2f80*/  FFMA.FTZ R10, R71, R22, R10 ;  /* 0x00000016470a7223 */ /* 0x000fe4000001000a */
[-C--:B-1----:R-:W-:Y:S02]  /*2f90*/  FFMA.FTZ R27, R72, R9.reuse, R27 ;  /* 0x00000009481b7223 */ /* 0x082fe4000001001b */
[-C--:B------:R-:W-:Y:S02]  /*2fa0*/  FFMA.FTZ R24, R73, R9.reuse, R24 ;  /* 0x0000000949187223 */ /* 0x080fe40000010018 */
[----:B------:R-:W-:-:S02]  /*2fb0*/  FFMA.FTZ R25, R74, R9, R25 ;  /* 0x000000094a197223 */ /* 0x000fc40000010019 */
[----:B------:R-:W-:Y:S02]  /*2fc0*/  FFMA.FTZ R16, R75, R9, R10 ;  /* 0x000000094b107223 */ /* 0x000fe4000001000a */
[-C--:B------:R-:W-:Y:S02]  /*2fd0*/  FFMA.FTZ R8, R80, R23.reuse, R27 ;  /* 0x0000001750087223 */ /* 0x080fe4000001001b */
[-C--:B------:R-:W-:Y:S02]  /*2fe0*/  FFMA.FTZ R9, R81, R23.reuse, R24 ;  /* 0x0000001751097223 */ /* 0x080fe40000010018 */
[-C--:B------:R-:W-:Y:S02]  /*2ff0*/  FFMA.FTZ R10, R82, R23.reuse, R25 ;  /* 0x00000017520a7223 */ /* 0x080fe40000010019 */
[----:B------:R-:W-:Y:S01]  /*3000*/  FFMA.FTZ R11, R83, R23, R16 ;  /* 0x00000017530b7223 */ /* 0x000fe20000010010 */
[----:B------:R-:W-:Y:S05]  /*3010*/  @!P2 BRA `(.L_x_2050) ;  /* 0xfffff9a00000a947 */ /* 0x000fea000383ffff */
.L_x_2049:
[----:B------:R-:W-:Y:S05]  /*3020*/  BSYNC B1 ;  /* 0x0000000000017941 */ /* 0x000fea0003800000 */
.L_x_2048:
[----:B------:R-:W-:Y:S01]  /*3030*/  IADD3 R16, -R86, UR6, RZ ;  /* 0x0000000656107c10 */ /* 0x000fe2000fffe1ff */
[----:B------:R-:W-:Y:S03]  /*3040*/  BSSY B1, `(.L_x_2051) ;  /* 0x000003a000017945 */ /* 0x000fe60003800000 */
[----:B------:R-:W-:-:S13]  /*3050*/  ISETP.GT.AND P2, PT, R16, 0x80, PT ;  /* 0x000000801000780c */ /* 0x000fda0003f44270 */
[----:B------:R-:W-:Y:S05]  /*3060*/  @!P2 BRA `(.L_x_2052) ;  /* 0x000003700000a947 */ /* 0x000fea0003800000 */
[----:B------:R-:W2:Y:S04]  /*3070*/  LDG.E.128 R32, [R6.64] ;  /* 0x0000000e06207981 */ /* 0x000ea8000c1e1d00 */
[----:B-----5:R2:W3:Y:S04]  /*3080*/  LDG.E.128 R44, [R6.64+0x1000] ;  /* 0x0010000e062c7981 */ /* 0x0204e8000c1e1d00 */
[----:B------:R2:W4:Y:S04]  /*3090*/  LDG.E.128 R40, [R6.64+0x2000] ;  /* 0x0020000e06287981 */ /* 0x000528000c1e1d00 */
[----:B------:R2:W4:Y:S04]  /*30a0*/  LDG.E.128 R36, [R6.64+0x3000] ;  /* 0x0030000e06247981 */ /* 0x000528000c1e1d00 */
[----:B------:R2:W4:Y:S04]  /*30b0*/  LDG.E.128 R28, [R6.64+0x4000] ;  /* 0x0040000e061c7981 */ /* 0x000528000c1e1d00 */
[----:B------:R2:W4:Y:S04]  /*30c0*/  LDG.E.128 R24, [R6.64+0x5000] ;  /* 0x0050000e06187981 */ /* 0x000528000c1e1d00 */
[----:B------:R2:W4:Y:S04]  /*30d0*/  LDG.E.128 R20, [R6.64+0x6000] ;  /* 0x0060000e06147981 */ /* 0x000528000c1e1d00 */
[----:B------:R2:W4:Y:S01]  /*30e0*/  LDG.E.128 R16, [R6.64+0x7000] ;  /* 0x0070000e06107981 */ /* 0x000522000c1e1d00 */
[----:B------:R-:W-:-:S02]  /*30f0*/  IADD3 R56, P0, R6, 0x8000, RZ ;  /* 0x0000800006387810 */ /* 0x000fc40007f1e0ff */
[----:B------:R-:W-:Y:S01]  /*3100*/  IADD3 R86, R86, 0x100, RZ ;  /* 0x0000010056567810 */ /* 0x000fe20007ffe0ff */
[----:B------:R-:W2:Y:S01]  /*3110*/  LDS R48, [R85+-0x100] ;  /* 0xffff000055307984 */ /* 0x000ea20000000800 */
[----:B------:R-:W-:Y:S02]  /*3120*/  IADD3.X R57, RZ, R7, RZ, P0, !PT ;  /* 0x00000007ff397210 */ /* 0x000fe400007fe4ff */
[----:B------:R-:W-:Y:S01]  /*3130*/  PLOP3.LUT P0, PT, PT, PT, PT, 0x8, 0x0 ;  /* 0x000000000000781c */ /* 0x000fe20003f0e170 */
[----:B------:R-:W3:Y:S04]  /*3140*/  LDS R49, [R85+-0x80] ;  /* 0xffff800055317984 */ /* 0x000ee80000000800 */
[----:B------:R-:W4:Y:S04]  /*3150*/  LDS R50, [R85] ;  /* 0x0000000055327984 */ /* 0x000f280000000800 */
[----:B------:R-:W0:Y:S04]  /*3160*/  LDS R51, [R85+0x80] ;  /* 0x0000800055337984 */ /* 0x000e280000000800 */
[----:B------:R-:W1:Y:S04]  /*3170*/  LDS R52, [R85+0x100] ;  /* 0x0001000055347984 */ /* 0x000e680000000800 */
[----:B------:R-:W0:Y:S04]  /*3180*/  LDS R53, [R85+0x180] ;  /* 0x0001800055357984 */ /* 0x000e280000000800 */
[----:B------:R-:W0:Y:S04]  /*3190*/  LDS R54, [R85+0x200] ;  /* 0x0002000055367984 */ /* 0x000e280000000800 */
[----:B------:R1:W0:Y:S02]  /*31a0*/  LDS R55, [R85+0x280] ;  /* 0x0002800055377984 */ /* 0x0002240000000800 */
[----:B-1----:R-:W-:Y:S01]  /*31b0*/  IADD3 R85, R85, 0x400, RZ ;  /* 0x0000040055557810 */ /* 0x002fe20007ffe0ff */
[----:B--2---:R-:W-:-:S02]  /*31c0*/  FFMA.FTZ R6, R33, R48, R9 ;  /* 0x0000003021067223 */ /* 0x004fc40000010009 */
[-C--:B------:R-:W-:Y:S02]  /*31d0*/  FFMA.FTZ R7, R32, R48.reuse, R8 ;  /* 0x0000003020077223 */ /* 0x080fe40000010008 */
[-C--:B------:R-:W-:Y:S02]  /*31e0*/  FFMA.FTZ R9, R34, R48.reuse, R10 ;  /* 0x0000003022097223 */ /* 0x080fe4000001000a */
[----:B------:R-:W-:Y:S02]  /*31f0*/  FFMA.FTZ R48, R35, R48, R11 ;  /* 0x0000003023307223 */ /* 0x000fe4000001000b */
[-C--:B---3--:R-:W-:Y:S02]  /*3200*/  FFMA.FTZ R7, R44, R49.reuse, R7 ;  /* 0x000000312c077223 */ /* 0x088fe40000010007 */
[-C--:B------:R-:W-:Y:S02]  /*3210*/  FFMA.FTZ R6, R45, R49.reuse, R6 ;  /* 0x000000312d067223 */ /* 0x080fe40000010006 */
[----:B------:R-:W-:-:S02]  /*3220*/  FFMA.FTZ R9, R46, R49, R9 ;  /* 0x000000312e097223 */ /* 0x000fc40000010009 */
[----:B------:R-:W-:Y:S02]  /*3230*/  FFMA.FTZ R48, R47, R49, R48 ;  /* 0x000000312f307223 */ /* 0x000fe40000010030 */
[-C--:B----4-:R-:W-:Y:S02]  /*3240*/  FFMA.FTZ R7, R40, R50.reuse, R7 ;  /* 0x0000003228077223 */ /* 0x090fe40000010007 */
        /* <DEDUP_REMOVED lines=23> */
[----:B------:R-:W-:Y:S02]  /*33c0*/  IMAD.MOV.U32 R6, RZ, RZ, R56 ;  /* 0x000000ffff067224 */ /* 0x000fe400078e0038 */
[----:B------:R-:W-:Y:S02]  /*33d0*/  IMAD.MOV.U32 R7, RZ, RZ, R57 ;  /* 0x000000ffff077224 */ /* 0x000fe400078e0039 */
.L_x_2052:
[----:B------:R-:W-:Y:S05]  /*33e0*/  BSYNC B1 ;  /* 0x0000000000017941 */ /* 0x000fea0003800000 */
.L_x_2051:
[----:B------:R-:W-:-:S13]  /*33f0*/  ISETP.LT.OR P0, PT, R86, UR6, P0 ;  /* 0x0000000656007c0c */ /* 0x000fda0008701670 */
[----:B------:R-:W-:Y:S05]  /*3400*/  @!P0 BRA `(.L_x_2044) ;  /* 0x0000018000008947 */ /* 0x000fea0003800000 */
[----:B------:R-:W2:Y:S04]  /*3410*/  LDG.E.128 R28, [R6.64] ;  /* 0x0000000e061c7981 */ /* 0x000ea8000c1e1d00 */
[----:B------:R-:W3:Y:S04]  /*3420*/  LDG.E.128 R20, [R6.64+0x1000] ;  /* 0x0010000e06147981 */ /* 0x000ee8000c1e1d00 */
[----:B------:R-:W4:Y:S04]  /*3430*/  LDG.E.128 R16, [R6.64+0x2000] ;  /* 0x0020000e06107981 */ /* 0x000f28000c1e1d00 */
[----:B------:R0:W4:Y:S04]  /*3440*/  LDG.E.128 R24, [R6.64+0x3000] ;  /* 0x0030000e06187981 */ /* 0x000128000c1e1d00 */
[----:B------:R-:W2:Y:S04]  /*3450*/  LDS R32, [R85+-0x100] ;  /* 0xffff000055207984 */ /* 0x000ea80000000800 */
[----:B------:R-:W3:Y:S04]  /*3460*/  LDS R34, [R85+-0x80] ;  /* 0xffff800055227984 */ /* 0x000ee80000000800 */
[----:B------:R-:W4:Y:S04]  /*3470*/  LDS R35, [R85] ;  /* 0x0000000055237984 */ /* 0x000f280000000800 */
[----:B------:R-:W1:Y:S01]  /*3480*/  LDS R36, [R85+0x80] ;  /* 0x0000800055247984 */ /* 0x000e620000000800 */
        /* <DEDUP_REMOVED lines=9> */
[-C--:B0-----:R-:W-:Y:S02]  /*3520*/  FFMA.FTZ R6, R17, R35.reuse, R8 ;  /* 0x0000002311067223 */ /* 0x081fe40000010008 */
[-C--:B------:R-:W-:Y:S02]  /*3530*/  FFMA.FTZ R7, R18, R35.reuse, R9 ;  /* 0x0000002312077223 */ /* 0x080fe40000010009 */
[----:B------:R-:W-:Y:S02]  /*3540*/  FFMA.FTZ R32, R19, R35, R32 ;  /* 0x0000002313207223 */ /* 0x000fe40000010020 */
[----:B-1----:R-:W-:-:S02]  /*3550*/  FFMA.FTZ R8, R24, R36, R33 ;  /* 0x0000002418087223 */ /* 0x002fc40000010021 */
[-C--:B------:R-:W-:Y:S02]  /*3560*/  FFMA.FTZ R9, R25, R36.reuse, R6 ;  /* 0x0000002419097223 */ /* 0x080fe40000010006 */
[-C--:B------:R-:W-:Y:S02]  /*3570*/  FFMA.FTZ R10, R26, R36.reuse, R7 ;  /* 0x000000241a0a7223 */ /* 0x080fe40000010007 */
[----:B------:R-:W-:Y:S02]  /*3580*/  FFMA.FTZ R11, R27, R36, R32 ;  /* 0x000000241b0b7223 */ /* 0x000fe40000010020 */
.L_x_2044:
[----:B0-----:R-:W-:Y:S05]  /*3590*/  BSYNC B0 ;  /* 0x0000000000007941 */ /* 0x001fea0003800000 */
.L_x_2043:
[----:B------:R-:W-:Y:S01]  /*35a0*/  ISETP.GE.AND P0, PT, R5, UR9, PT ;  /* 0x0000000905007c0c */ /* 0x000fe2000bf06270 */
[----:B------:R-:W-:-:S12]  /*35b0*/  BSSY B0, `(.L_x_2053) ;  /* 0x00000d7000007945 */ /* 0x000fd80003800000 */
[----:B------:R-:W-:Y:S05]  /*35c0*/  @P0 BRA `(.L_x_2054) ;  /* 0x00000d5000000947 */ /* 0x000fea0003800000 */
[----:B------:R-:W-:Y:S01]  /*35d0*/  LOP3.LUT R6, RZ, R3, RZ, 0x33, !PT ;  /* 0x00000003ff067212 */ /* 0x000fe200078e33ff */
[----:B------:R-:W-:Y:S01]  /*35e0*/  BSSY B1, `(.L_x_2055) ;  /* 0x0000032000017945 */ /* 0x000fe20003800000 */
[----:B------:R-:W-:-:S04]  /*35f0*/  MOV R19, UR18 ;  /* 0x0000001200137c02 */ /* 0x000fc80008000f00 */
[----:B------:R-:W-:-:S04]  /*3600*/  IADD3 R19, -R19, UR9, R6 ;  /* 0x0000000913137c10 */ /* 0x000fc8000fffe106 */
[----:B------:R-:W-:-:S04]  /*3610*/  LEA.HI R6, R19, 0x1, RZ, 0x1b ;  /* 0x0000000113067811 */ /* 0x000fc800078fd8ff */
[----:B------:R-:W-:-:S13]  /*3620*/  LOP3.LUT P0, R6, R6, 0x3, RZ, 0xc0, !PT ;  /* 0x0000000306067812 */ /* 0x000fda000780c0ff */
[----:B------:R-:W-:Y:S05]  /*3630*/  @!P0 BRA `(.L_x_2056) ;  /* 0x000002c000008947 */ /* 0x000fea0003800000 */
[----:B------:R-:W-:Y:S01]  /*3640*/  IMAD.MOV.U32 R16, RZ, RZ, R6 ;  /* 0x000000ffff107224 */ /* 0x000fe200078e0006 */
[----:B------:R-:W-:Y:S02]  /*3650*/  LEA R17, R3, 0xc0, 0x2 ;  /* 0x000000c003117811 */ /* 0x000fe400078e10ff */
.L_x_2059:
        /* <DEDUP_REMOVED lines=26> */
[----:B------:R-:W-:-:S04]  /*3800*/  @!P4 LOP3.LUT R6, RZ, c[0x0][0x1d4], RZ, 0x33, !PT ;  /* 0x00007500ff06ca12 */ /* 0x000fc800078e33ff */
[----:B------:R-:W-:-:S04]  /*3810*/  SHF.L.U32 R6, R6, 0x5, RZ ;  /* 0x0000000506067819 */ /* 0x000fc800000006ff */
        /* <DEDUP_REMOVED lines=10> */
.L_x_2058:
[----:B------:R-:W-:Y:S05]  /*38c0*/  BSYNC B2 ;  /* 0x0000000000027941 */ /* 0x000fea0003800000 */
.L_x_2057:
[----:B------:R-:W-:Y:S02]  /*38d0*/  IADD3 R5, R5, 0x20, RZ ;  /* 0x0000002005057810 */ /* 0x000fe40007ffe0ff */
[----:B------:R-:W-:Y:S01]  /*38e0*/  IADD3 R17, R17, 0x80, RZ ;  /* 0x0000008011117810 */ /* 0x000fe20007ffe0ff */
[----:B------:R-:W-:Y:S05]  /*38f0*/  @P0 BRA `(.L_x_2059) ;  /* 0xfffffd6000000947 */ /* 0x000fea000383ffff */
.L_x_2056:
[----:B------:R-:W-:Y:S05]  /*3900*/  BSYNC B1 ;  /* 0x0000000000017941 */ /* 0x000fea0003800000 */
.L_x_2055:
[----:B------:R-:W-:-:S13]  /*3910*/  ISETP.GE.U32.AND P0, PT, R19, 0x60, PT ;  /* 0x000000601300780c */ /* 0x000fda0003f06070 */
[----:B------:R-:W-:Y:S05]  /*3920*/  @!P0 BRA `(.L_x_2054) ;  /* 0x000009f000008947 */ /* 0x000fea0003800000 */
[----:B------:R-:W-:Y:S01]  /*3930*/  LEA R6, R5, 0x100, 0x2 ;  /* 0x0000010005067811 */ /* 0x000fe200078e10ff */
[----:B------:R-:W-:-:S04]  /*3940*/  IMAD.U32 R7, RZ, RZ, UR18 ;  /* 0x00000012ff077e24 */ /* 0x000fc8000f8e00ff */
[----:B------:R-:W-:-:S05]  /*3950*/  IMAD R6, R7, -0x4, R6 ;  /* 0xfffffffc07067824 */ /* 0x000fca00078e0206 */
[----:B------:R-:W-:Y:S02]  /*3960*/  IADD3 R6, R6, 0xc0, RZ ;  /* 0x000000c006067810 */ /* 0x000fe40007ffe0ff */
.L_x_2068:
        /* <DEDUP_REMOVED lines=10> */
[----:B------:R-:W-:Y:S02]  /*3a10*/  MOV R16, RZ ;  /* 0x000000ff00107202 */ /* 0x000fe40000000f00 */
[----:B------:R-:W0:Y:S01]  /*3a20*/  I2F.RP R19, R18 ;  /* 0x0000001200137306 */ /* 0x000e220000209400 */
[----:B------:R-:W-:Y:S02]  /*3a30*/  IABS R21, R5 ;  /* 0x0000000500157213 */ /* 0x000fe40000000000 */
[----:B------:R-:W-:Y:S02]  /*3a40*/  ISETP.GE.AND P5, PT, R5, RZ, PT ;  /* 0x000000ff0500720c */ /* 0x000fe40003fa6270 */
[----:B------:R-:W-:-:S03]  /*3a50*/  ISETP.NE.AND P6, PT, RZ, c[0x0][0x1d4], PT ;  /* 0x00007500ff007a0c */ /* 0x000fc60003fc5270 */
        /* <DEDUP_REMOVED lines=19> */
[C---:B------:R-:W-:Y:S01]  /*3b90*/  LEA R16, P4, R17.reuse, c[0x0][0x1a0], 0x2 ;  /* 0x0000680011107a11 */ /* 0x040fe200078810ff */
[----:B------:R-:W0:Y:S03]  /*3ba0*/  LDS R7, [R6+-0x100] ;  /* 0xffff000006077984 */ /* 0x000e260000000800 */
[----:B------:R-:W-:-:S06]  /*3bb0*/  LEA.HI.X R17, R17, c[0x0][0x1a4], R18, 0x2, P4 ;  /* 0x0000690011117a11 */ /* 0x000fcc00020f1412 */
[----:B------:R-:W0:Y:S02]  /*3bc0*/  LDG.E.128 R16, [R16.64] ;  /* 0x0000000e10107981 */ /* 0x000e24000c1e1d00 */
[-C--:B0-----:R-:W-:Y:S02]  /*3bd0*/  FFMA.FTZ R8, R16, R7.reuse, R8 ;  /* 0x0000000710087223 */ /* 0x081fe40000010008 */
[-C--:B------:R-:W-:Y:S02]  /*3be0*/  FFMA.FTZ R9, R17, R7.reuse, R9 ;  /* 0x0000000711097223 */ /* 0x080fe40000010009 */
[-C--:B------:R-:W-:Y:S02]  /*3bf0*/  FFMA.FTZ R10, R18, R7.reuse, R10 ;  /* 0x00000007120a7223 */ /* 0x080fe4000001000a */
[----:B------:R-:W-:Y:S02]  /*3c00*/  FFMA.FTZ R11, R19, R7, R11 ;  /* 0x00000007130b7223 */ /* 0x000fe4000001000b */
.L_x_2061:
[----:B------:R-:W-:Y:S05]  /*3c10*/  BSYNC B1 ;  /* 0x0000000000017941 */ /* 0x000fea0003800000 */
.L_x_2060:
[----:B------:R-:W-:Y:S01]  /*3c20*/  BSSY B1, `(.L_x_2062) ;  /* 0x0000023000017945 */ /* 0x000fe20003800000 */
[----:B------:R-:W-:Y:S05]  /*3c30*/  @!P0 BRA `(.L_x_2063) ;  /* 0x0000021000008947 */ /* 0x000fea0003800000 */
[----:B------:R-:W-:Y:S01]  /*3c40*/  IABS R18, c[0x0][0x1d4] ;  /* 0x0000750000127a13 */ /* 0x000fe20000000000 */
[----:B------:R-:W-:Y:S01]  /*3c50*/  IMAD.MOV.U32 R16, RZ, RZ, RZ ;  /* 0x000000ffff107224 */ /* 0x000fe200078e00ff */
        /* <DEDUP_REMOVED lines=31> */
.L_x_2063:
[----:B------:R-:W-:Y:S05]  /*3e50*/  BSYNC B1 ;  /* 0x0000000000017941 */ /* 0x000fea0003800000 */
.L_x_2062:
        /* <DEDUP_REMOVED lines=11> */
[----:B0-----:R-:W-:-:S05]  /*3f10*/  IADD3 R7, RZ, -R17, RZ ;  /* 0x80000011ff077210 */ /* 0x001fca0007ffe0ff */
        /* <DEDUP_REMOVED lines=15> */
[C---:B------:R-:W-:Y:S01]  /*4010*/  LEA R16, P0, R17.reuse, c[0x0][0x1a0], 0x2 ;  /* 0x0000680011107a11 */ /* 0x040fe200078010ff */
[----:B------:R-:W0:Y:S03]  /*4020*/  LDS R7, [R6] ;  /* 0x0000000006077984 */ /* 0x000e260000000800 */
[----:B------:R-:W-:-:S06]  /*4030*/  LEA.HI.X R17, R17, c[0x0][0x1a4], R18, 0x2, P0 ;  /* 0x0000690011117a11 */ /* 0x000fcc00000f1412 */
[----:B------:R-:W0:Y:S02]  /*4040*/  LDG.E.128 R16, [R16.64] ;  /* 0x0000000e10107981 */ /* 0x000e24000c1e1d00 */
[-C--:B0-----:R-:W-:Y:S02]  /*4050*/  FFMA.FTZ R8, R16, R7.reuse, R8 ;  /* 0x0000000710087223 */ /* 0x081fe40000010008 */
[-C--:B------:R-:W-:Y:S02]  /*4060*/  FFMA.FTZ R9, R17, R7.reuse, R9 ;  /* 0x0000000711097223 */ /* 0x080fe40000010009 */
[-C--:B------:R-:W-:Y:S02]  /*4070*/  FFMA.FTZ R10, R18, R7.reuse, R10 ;  /* 0x00000007120a7223 */ /* 0x080fe4000001000a */
[----:B------:R-:W-:Y:S02]  /*4080*/  FFMA.FTZ R11, R19, R7, R11 ;  /* 0x00000007130b7223 */ /* 0x000fe4000001000b */
.L_x_2065:
[----:B------:R-:W-:Y:S05]  /*4090*/  BSYNC B1 ;  /* 0x0000000000017941 */ /* 0x000fea0003800000 */
.L_x_2064:
[----:B------:R-:W-:Y:S01]  /*40a0*/  BSSY B1, `(.L_x_2066) ;  /* 0x0000023000017945 */ /* 0x000fe20003800000 */
[----:B------:R-:W-:Y:S05]  /*40b0*/  @!P3 BRA `(.L_x_2067) ;  /* 0x000002100000b947 */ /* 0x000fea0003800000 */
[----:B------:R-:W-:Y:S01]  /*40c0*/  IABS R18, c[0x0][0x1d4] ;  /* 0x0000750000127a13 */ /* 0x000fe20000000000 */
[----:B------:R-:W-:Y:S01]  /*40d0*/  HFMA2.MMA R16, -RZ, RZ, 0, 0 ;  /* 0x00000000ff107435 */ /* 0x000fe200000001ff */
        /* <DEDUP_REMOVED lines=24> */
[----:B------:R-:W0:Y:S03]  /*4260*/  LDS R7, [R6+0x80] ;  /* 0x0000800006077984 */ /* 0x000e260000000800 */
[----:B------:R-:W-:-:S06]  /*4270*/  LEA.HI.X R17, R17, c[0x0][0x1a4], R18, 0x2, P0 ;  /* 0x0000690011117a11 */ /* 0x000fcc00000f1412 */
[----:B------:R-:W0:Y:S02]  /*4280*/  LDG.E.128 R16, [R16.64] ;  /* 0x0000000e10107981 */ /* 0x000e24000c1e1d00 */
[-C--:B0-----:R-:W-:Y:S02]  /*4290*/  FFMA.FTZ R8, R16, R7.reuse, R8 ;  /* 0x0000000710087223 */ /* 0x081fe40000010008 */
[-C--:B------:R-:W-:Y:S02]  /*42a0*/  FFMA.FTZ R9, R17, R7.reuse, R9 ;  /* 0x0000000711097223 */ /* 0x080fe40000010009 */
[-C--:B------:R-:W-:Y:S02]  /*42b0*/  FFMA.FTZ R10, R18, R7.reuse, R10 ;  /* 0x00000007120a7223 */ /* 0x080fe4000001000a */
[----:B------:R-:W-:Y:S02]  /*42c0*/  FFMA.FTZ R11, R19, R7, R11 ;  /* 0x00000007130b7223 */ /* 0x000fe4000001000b */
.L_x_2067:
[----:B------:R-:W-:Y:S05]  /*42d0*/  BSYNC B1 ;  /* 0x0000000000017941 */ /* 0x000fea0003800000 */
.L_x_2066:
[----:B------:R-:W-:Y:S02]  /*42e0*/  IADD3 R5, R5, 0x80, RZ ;  /* 0x0000008005057810 */ /* 0x000fe40007ffe0ff */
[----:B------:R-:W-:-:S02]  /*42f0*/  IADD3 R6, R6, 0x200, RZ ;  /* 0x0000020006067810 */ /* 0x000fc40007ffe0ff */
[----:B------:R-:W-:-:S13]  /*4300*/  ISETP.GE.AND P0, PT, R5, UR9, PT ;  /* 0x0000000905007c0c */ /* 0x000fda000bf06270 */
[----:B------:R-:W-:Y:S05]  /*4310*/  @!P0 BRA `(.L_x_2068) ;  /* 0xfffff65000008947 */ /* 0x000fea000383ffff */
.L_x_2054:
[----:B------:R-:W-:Y:S05]  /*4320*/  BSYNC B0 ;  /* 0x0000000000007941 */ /* 0x000fea0003800000 */
.L_x_2053:
        /* <DEDUP_REMOVED lines=10> */
[----:B------:R-:W-:Y:S01]  /*43d0*/  HFMA2.MMA R21, -RZ, RZ, 0, 2.384185791015625e-07 ;  /* 0x00000004ff157435 */ /* 0x000fe200000001ff */
[----:B------:R-:W-:Y:S01]  /*43e0*/  MOV R27, UR8 ;  /* 0x00000008001b7c02 */ /* 0x000fe20008000f00 */
[----:B------:R-:W-:Y:S01]  /*43f0*/  UISETP.NE.AND.EX UP0, UPT, URZ, UR7, UPT, UP0 ;  /* 0x000000073f00728c */ /* 0x000fe2000bf05300 */
[----:B------:R-:W-:Y:S01]  /*4400*/  ISETP.NE.AND P3, PT, R3, 0x2, PT ;  /* 0x000000020300780c */ /* 0x000fe20003f65270 */
[----:B------:R-:W0:Y:S04]  /*4410*/  LDS R4, [R4+0xc0] ;  /* 0x0000c00004047984 */ /* 0x000e280000000800 */
[----:B------:R-:W-:-:S08]  /*4420*/  PLOP3.LUT P4, PT, PT, PT, UP0, 0x80, 0x0 ;  /* 0x000000000000781c */ /* 0x000fd00003f8f008 */
[C---:B------:R-:W-:Y:S01]  /*4430*/  @!P3 IADD3 R6, P1, R16.reuse, c[0x0][0x188], RZ ;  /* 0x000062001006ba10 */ /* 0x040fe20007f3e0ff */
[----:B------:R-:W-:Y:S01]  /*4440*/  ULDC UR6, c[0x0][0x1d8] ;  /* 0x0000760000067ab9 */ /* 0x000fe20000000800 */
[----:B------:R-:W2:Y:S02]  /*4450*/  @!P3 LDG.E R76, [R76.64+0x8] ;  /* 0x0000080e4c4cb981 */ /* 0x000ea4000c1e1900 */
[C---:B------:R-:W-:Y:S02]  /*4460*/  @!P3 LEA.HI.X.SX32 R7, R16.reuse, c[0x0][0x18c], 0x1, P1 ;  /* 0x000063001007ba11 */ /* 0x040fe400008f0eff */
[----:B------:R-:W1:Y:S04]  /*4470*/  @P4 S2R R5, SR_CTAID.X ;  /* 0x0000000000054919 */ /* 0x000e680000002500 */
[----:B------:R-:W3:Y:S01]  /*4480*/  @!P3 LDG.E R6, [R6.64] ;  /* 0x0000000e0606b981 */ /* 0x000ee2000c1e1900 */
[----:B-1----:R-:W1:Y:S01]  /*4490*/  @P4 R2UR UR5, R5 ;  /* 0x00000000050543c2 */ /* 0x002e6200000e0000 */
[----:B------:R-:W-:-:S06]  /*44a0*/  @P3 IMAD.WIDE R16, R16, R21, c[0x0][0x188] ;  /* 0x0000620010103625 */ /* 0x000fcc00078e0215 */
[----:B------:R-:W4:Y:S01]  /*44b0*/  @P3 LDG.E.128 R16, [R16.64] ;  /* 0x0000000e10103981 */ /* 0x000f22000c1e1d00 */
[----:B-1----:R-:W-:-:S06]  /*44c0*/  @UP0 UIMAD UR5, UR4, UR6, UR5 ;  /* 0x00000006040502a4 */ /* 0x002fcc000f8e0205 */
[----:B------:R-:W-:-:S04]  /*44d0*/  IMAD.U32 R3, RZ, RZ, UR5 ;  /* 0x00000005ff037e24 */ /* 0x000fc8000f8e00ff */
[----:B------:R-:W-:-:S04]  /*44e0*/  @P4 IMAD R20, R3, 0x20, R78 ;  /* 0x0000002003144824 */ /* 0x000fc800078e024e */
[----:B------:R-:W-:-:S06]  /*44f0*/  @P4 IMAD.WIDE R20, R20, R21, c[0x0][0x238] ;  /* 0x00008e0014144625 */ /* 0x000fcc00078e0215 */
[----:B------:R-:W4:Y:S01]  /*4500*/  @P4 LDG.E.128 R20, [R20.64] ;  /* 0x0000000e14144981 */ /* 0x000f22000c1e1d00 */
[----:B------:R-:W-:Y:S02]  /*4510*/  IMAD R27, R27, c[0x0][0x1d4], R78 ;  /* 0x000075001b1b7a24 */ /* 0x000fe400078e024e */
[----:B------:R-:W-:Y:S01]  /*4520*/  IMAD.SHL.U32 R2, R2, 0x20, RZ ;  /* 0x0000002002027824 */ /* 0x000fe200078e00ff */
[----:B---3--:R-:W-:Y:S02]  /*4530*/  @!P3 PRMT R5, R6, 0x9910, RZ ;  /* 0x000099100605b816 */ /* 0x008fe400000000ff */
[--C-:B------:R-:W-:Y:S02]  /*4540*/  @!P3 SHF.R.U32.HI R7, RZ, 0x18, R6.reuse ;  /* 0x00000018ff07b819 */ /* 0x100fe40000011606 */
[----:B------:R-:W-:Y:S02]  /*4550*/  @!P3 SHF.R.S32.HI R5, RZ, 0x8, R5 ;  /* 0x00000008ff05b819 */ /* 0x000fe40000011405 */
[----:B------:R-:W-:Y:S01]  /*4560*/  @!P3 SHF.R.U32.HI R3, RZ, 0x10, R6 ;  /* 0x00000010ff03b819 */ /* 0x000fe20000011606 */
[----:B------:R-:W2:Y:S08]  /*4570*/  @!P3 I2F.S8 R24, R6 ;  /* 0x000000060018b306 */ /* 0x000eb00000001400 */
[----:B------:R1:W3:Y:S08]  /*4580*/  @!P3 I2F.S8 R25, R3 ;  /* 0x000000030019b306 */ /* 0x0002f00000001400 */
[----:B------:R-:W0:Y:S08]  /*4590*/  @!P3 I2F.S8 R7, R7 ;  /* 0x000000070007b306 */ /* 0x000e300000001400 */
[----:B------:R-:W4:Y:S01]  /*45a0*/  @!P3 I2F.S16 R5, R5 ;  /* 0x000000050005b306 */ /* 0x000f220000101400 */
[----:B-1----:R-:W-:Y:S01]  /*45b0*/  SHF.R.S32.HI R3, RZ, 0x1f, R27 ;  /* 0x0000001fff037819 */ /* 0x002fe2000001141b */
[-C--:B--2---:R-:W-:Y:S01]  /*45c0*/  @!P3 FMUL.FTZ R16, R24, R76.reuse ;  /* 0x0000004c1810b220 */ /* 0x084fe20000410000 */
[----:B------:R-:W-:Y:S01]  /*45d0*/  IADD3 R27, P1, R2, R27, RZ ;  /* 0x0000001b021b7210 */ /* 0x000fe20007f3e0ff */
[----:B---3--:R-:W-:-:S02]  /*45e0*/  @!P3 FMUL.FTZ R18, R25, R76 ;  /* 0x0000004c1912b220 */ /* 0x008fc40000410000 */
[-C--:B0-----:R-:W-:Y:S01]  /*45f0*/  @!P3 FMUL.FTZ R19, R7, R76.reuse ;  /* 0x0000004c0713b220 */ /* 0x081fe20000410000 */
[----:B------:R-:W-:Y:S01]  /*4600*/  LEA.HI.X.SX32 R6, R2, R3, 0x1, P1 ;  /* 0x0000000302067211 */ /* 0x000fe200008f0eff */
[----:B----45:R-:W-:Y:S01]  /*4610*/  FADD.FTZ R12, R16, R12 ;  /* 0x0000000c100c7221 */ /* 0x030fe20000010000 */
[----:B------:R-:W-:Y:S01]  /*4620*/  LEA R2, P1, R27, c[0x0][0x1a0], 0x2 ;  /* 0x000068001b027a11 */ /* 0x000fe200078210ff */
[----:B------:R-:W-:Y:S02]  /*4630*/  FADD.FTZ R14, R18, R14 ;  /* 0x0000000e120e7221 */ /* 0x000fe40000010000 */
[----:B------:R-:W-:Y:S02]  /*4640*/  @!P3 FMUL.FTZ R17, R5, R76 ;  /* 0x0000004c0511b220 */ /* 0x000fe40000410000 */
[----:B------:R-:W-:Y:S02]  /*4650*/  FADD.FTZ R15, R19, R15 ;  /* 0x0000000f130f7221 */ /* 0x000fe40000010000 */
[----:B------:R-:W-:Y:S01]  /*4660*/  FADD.FTZ R13, R17, R13 ;  /* 0x0000000d110d7221 */ /* 0x000fe20000010000 */
[----:B------:R-:W-:Y:S01]  /*4670*/  LEA.HI.X R3, R27, c[0x0][0x1a4], R6, 0x2, P1 ;  /* 0x000069001b037a11 */ /* 0x000fe200008f1406 */
[----:B------:R-:W-:-:S02]  /*4680*/  @P4 FMUL.FTZ R12, R12, R20 ;  /* 0x000000140c0c4220 */ /* 0x000fc40000410000 */
        /* <DEDUP_REMOVED lines=8> */
.L_x_2070:
[----:B------:R-:W-:Y:S05]  /*4710*/  BSYNC B0 ;  /* 0x0000000000007941 */ /* 0x000fea0003800000 */
.L_x_2069:
[----:B------:R-:W-:Y:S01]  /*4720*/  BAR.SYNC.DEFER_BLOCKING 0x0 ;  /* 0x0000000000007b1d */ /* 0x000fe20000010000 */
[C---:B0-----:R-:W-:Y:S02]  /*4730*/  LOP3.LUT R2, R0.reuse, 0xffffffc0, RZ, 0xc0, !PT ;  /* 0xffffffc000027812 */ /* 0x041fe400078ec0ff */
[----:B------:R-:W-:-:S02]  /*4740*/  ISETP.GT.AND P3, PT, R0, 0x1f, PT ;  /* 0x0000001f0000780c */ /* 0x000fc40003f64270 */
[----:B------:R-:W-:Y:S02]  /*4750*/  ISETP.NE.AND P1, PT, R2, 0x40, PT ;  /* 0x000000400200780c */ /* 0x000fe40003f25270 */
[C---:B------:R-:W-:Y:S01]  /*4760*/  LOP3.LUT R2, R0.reuse, 0xffffffe0, RZ, 0xc0, !PT ;  /* 0xffffffe000027812 */ /* 0x040fe200078ec0ff */
[----:B------:R-:W-:Y:S04]  /*4770*/  @!P2 STS.128 [R26.X4+-0x740], R8 ;  /* 0xfff8c0081a00a388 */ /* 0x000fe80000004c00 */
[----:B------:R-:W-:Y:S01]  /*4780*/  BAR.SYNC.DEFER_BLOCKING 0x0 ;  /* 0x0000000000007b1d */ /* 0x000fe20000010000 */
[----:B------:R-:W-:-:S05]  /*4790*/  ISETP.GT.AND P2, PT, R0, 0x3f, PT ;  /* 0x0000003f0000780c */ /* 0x000fca0003f44270 */
[----:B------:R-:W0:Y:S02]  /*47a0*/  @!P0 LDS.128 R4, [R26.X4+0xc0] ;  /* 0x0000c0001a048984 */ /* 0x000e240000004c00 */
[----:B0-----:R-:W-:Y:S02]  /*47b0*/  @!P0 FADD.FTZ R8, R8, R4 ;  /* 0x0000000408088221 */ /* 0x001fe40000010000 */
[----:B------:R-:W-:Y:S02]  /*47c0*/  @!P0 FADD.FTZ R9, R9, R5 ;  /* 0x0000000509098221 */ /* 0x000fe40000010000 */
[----:B------:R-:W-:Y:S02]  /*47d0*/  @!P0 FADD.FTZ R10, R10, R6 ;  /* 0x000000060a0a8221 */ /* 0x000fe40000010000 */
[----:B------:R-:W-:Y:S01]  /*47e0*/  @!P0 FADD.FTZ R11, R11, R7 ;  /* 0x000000070b0b8221 */ /* 0x000fe20000010000 */
[----:B------:R-:W-:Y:S01]  /*47f0*/  BAR.SYNC.DEFER_BLOCKING 0x0 ;  /* 0x0000000000007b1d */ /* 0x000fe20000010000 */
[----:B------:R-:W-:-:S02]  /*4800*/  ISETP.NE.AND P0, PT, R2, 0x20, PT ;  /* 0x000000200200780c */ /* 0x000fc40003f05270 */
[----:B------:R-:W-:-:S03]  /*4810*/  LOP3.LUT R2, R0, 0xfffffff0, RZ, 0xc0, !PT ;  /* 0xfffffff000027812 */ /* 0x000fc600078ec0ff */
        /* <DEDUP_REMOVED lines=42> */
[----:B------:R-:W-:Y:S02]  /*4ac0*/  @P0 IADD3 R2, R78, UR8, RZ ;  /* 0x000000084e020c10 */ /* 0x000fe4000fffe0ff */
[----:B------:R-:W-:-:S05]  /*4ad0*/  @P0 MOV R3, 0x4 ;  /* 0x0000000400030802 */ /* 0x000fca0000000f00 */
        /* <DEDUP_REMOVED lines=31> */
.L_x_2024:
[----:B0-----:R-:W-:Y:S01]  /*4cd0*/  HFMA2.MMA R3, -RZ, RZ, 0, 9.5367431640625e-07 ;  /* 0x00000010ff037435 */ /* 0x001fe200000001ff */
[----:B------:R-:W-:Y:S01]  /*4ce0*/  IMAD.MOV.U32 R7, RZ, RZ, 0x1f ;  /* 0x0000001fff077424 */ /* 0x000fe200078e00ff */
[----:B------:R-:W-:Y:S01]  /*4cf0*/  MOV R4, 0x4d20 ;  /* 0x00004d2000047802 */ /* 0x000fe20000000f00 */
[----:B------:R-:W-:-:S03]  /*4d00*/  IMAD.MOV.U32 R8, RZ, RZ, -0x1 ;  /* 0xffffffffff087424 */ /* 0x000fc600078e00ff */
[----:B-1----:R-:W-:Y:S05]  /*4d10*/  CALL.REL.NOINC `($__internal_21_$__cuda_sm70_shflsync_bfly_p) ;  /* 0x000001a000007944 */ /* 0x002fea0003c00000 */
[----:B01----:R-:W-:Y:S05]  /*4d20*/  BRA `(.L_x_2071) ;  /* 0xffffc26000007947 */ /* 0x003fea000383ffff */
.L_x_2025:
[----:B------:R-:W-:Y:S01]  /*4d30*/  MOV R3, 0x8 ;  /* 0x0000000800037802 */ /* 0x000fe20000000f00 */
[----:B------:R-:W-:Y:S01]  /*4d40*/  IMAD.MOV.U32 R7, RZ, RZ, 0x1f ;  /* 0x0000001fff077424 */ /* 0x000fe200078e00ff */
[----:B------:R-:W-:Y:S01]  /*4d50*/  MOV R4, 0x4d80 ;  /* 0x00004d8000047802 */ /* 0x000fe20000000f00 */
[----:B------:R-:W-:Y:S02]  /*4d60*/  IMAD.MOV.U32 R8, RZ, RZ, -0x1 ;  /* 0xffffffffff087424 */ /* 0x000fe400078e00ff */
[----:B-1----:R-:W-:Y:S05]  /*4d70*/  CALL.REL.NOINC `($__internal_21_$__cuda_sm70_shflsync_bfly_p) ;  /* 0x0000014000007944 */ /* 0x002fea0003c00000 */
[----:B01----:R-:W-:Y:S01]  /*4d80*/  FADD.FTZ R6, R6, R3 ;  /* 0x0000000306067221 */ /* 0x003fe20000010000 */
[----:B------:R-:W-:Y:S01]  /*4d90*/  HFMA2.MMA R3, -RZ, RZ, 0, 2.384185791015625e-07 ;  /* 0x00000004ff037435 */ /* 0x000fe200000001ff */
[----:B------:R-:W-:Y:S01]  /*4da0*/  IMAD.MOV.U32 R7, RZ, RZ, 0x1f ;  /* 0x0000001fff077424 */ /* 0x000fe200078e00ff */
[----:B------:R-:W-:Y:S01]  /*4db0*/  MOV R4, 0x4de0 ;  /* 0x00004de000047802 */ /* 0x000fe20000000f00 */
[----:B------:R-:W-:-:S03]  /*4dc0*/  IMAD.MOV.U32 R8, RZ, RZ, -0x1 ;  /* 0xffffffffff087424 */ /* 0x000fc600078e00ff */
[----:B------:R-:W-:Y:S05]  /*4dd0*/  CALL.REL.NOINC `($__internal_21_$__cuda_sm70_shflsync_bfly_p) ;  /* 0x000000e000007944 */ /* 0x000fea0003c00000 */
[----:B01----:R-:W-:Y:S01]  /*4de0*/  FADD.FTZ R6, R6, R3 ;  /* 0x0000000306067221 */ /* 0x003fe20000010000 */
[----:B------:R-:W-:Y:S01]  /*4df0*/  MOV R3, 0x2 ;  /* 0x0000000200037802 */ /* 0x000fe20000000f00 */
[----:B------:R-:W-:Y:S01]  /*4e00*/  IMAD.MOV.U32 R7, RZ, RZ, 0x1f ;  /* 0x0000001fff077424 */ /* 0x000fe200078e00ff */
[----:B------:R-:W-:Y:S01]  /*4e10*/  MOV R4, 0x4e40 ;  /* 0x00004e4000047802 */ /* 0x000fe20000000f00 */
[----:B------:R-:W-:-:S02]  /*4e20*/  IMAD.MOV.U32 R8, RZ, RZ, -0x1 ;  /* 0xffffffffff087424 */ /* 0x000fc400078e00ff */
[----:B------:R-:W-:Y:S05]  /*4e30*/  CALL.REL.NOINC `($__internal_21_$__cuda_sm70_shflsync_bfly_p) ;  /* 0x0000008000007944 */ /* 0x000fea0003c00000 */
[----:B01----:R-:W-:Y:S01]  /*4e40*/  FADD.FTZ R6, R6, R3 ;  /* 0x0000000306067221 */ /* 0x003fe20000010000 */
[----:B------:R-:W-:Y:S01]  /*4e50*/  HFMA2.MMA R3, -RZ, RZ, 0, 5.9604644775390625e-08 ;  /* 0x00000001ff037435 */ /* 0x000fe200000001ff */
[----:B------:R-:W-:Y:S01]  /*4e60*/  IMAD.MOV.U32 R7, RZ, RZ, 0x1f ;  /* 0x0000001fff077424 */ /* 0x000fe200078e00ff */
[----:B------:R-:W-:Y:S01]  /*4e70*/  MOV R4, 0x4ea0 ;  /* 0x00004ea000047802 */ /* 0x000fe20000000f00 */
[----:B------:R-:W-:-:S03]  /*4e80*/  IMAD.MOV.U32 R8, RZ, RZ, -0x1 ;  /* 0xffffffffff087424 */ /* 0x000fc600078e00ff */
[----:B------:R-:W-:Y:S05]  /*4e90*/  CALL.REL.NOINC `($__internal_21_$__cuda_sm70_shflsync_bfly_p) ;  /* 0x0000002000007944 */ /* 0x000fea0003c00000 */
[----:B-1----:R-:W-:Y:S01]  /*4ea0*/  MOV R5, R3 ;  /* 0x0000000300057202 */ /* 0x002fe20000000f00 */
[----:B0-----:R-:W-:Y:S05]  /*4eb0*/  BRA `(.L_x_2072) ;  /* 0xffffc16000007947 */ /* 0x001fea000383ffff */
        .weak           $__internal_21_$__cuda_sm70_shflsync_bfly_p
        .type           $__internal_21_$__cuda_sm70_shflsync_bfly_p,@function
        .size           $__internal_21_$__cuda_sm70_shflsync_bfly_p,(.L_x_2229 - $__internal_21_$__cuda_sm70_shflsync_bfly_p)
$__internal_21_$__cuda_sm70_shflsync_bfly_p:
[----:B------:R-:W-:Y:S01]  /*4ec0*/  IMAD.MOV.U32 R5, RZ, RZ, 0x0 ;  /* 0x00000000ff057424 */ /* 0x000fe200078e00ff */
[----:B------:R-:W-:Y:S04]  /*4ed0*/  WARPSYNC R8 ;  /* 0x0000000800007348 */ /* 0x000fe80003800000 */
[----:B------:R0:W1:Y:S01]  /*4ee0*/  SHFL.BFLY PT, R3, R6, R3, R7 ;  /* 0x0c00000306037389 */ /* 0x00006200000e0007 */
[----:B------:R-:W-:Y:S05]  /*4ef0*/  RET.REL.NODEC R4 `(_ZN4mmha33masked_multihead_attention_kernelIfLi32ELi32ELi1ELi8ELi256ELb0ELb0EEEv26Multihead_attention_paramsIT_XT5_EE) ;  /* 0xffffb10004007950 */ /* 0x000fea0003c3ffff */
.L_x_2073:
        /* <DEDUP_REMOVED lines=16> */
.L_x_2229:


//--------------------- .text._ZN4mmha33masked_multihead_attention_kernelIfLi32ELi32ELi2ELi8ELi128ELb0ELb0EEEv26Multihead_attention_paramsIT_XT5_EE --------------------------
	.section	.text._ZN4mmha33masked_multihead_attention_kernelIfLi32ELi32ELi2ELi8ELi128ELb0ELb0EEEv26Multihead_attention_paramsIT_XT5_EE,"ax",@progbits
	.sectioninfo	@"SHI_REGISTERS=64"
	.align	128
        .global         _ZN4mmha33masked_multihead_attention_kernelIfLi32ELi32ELi2ELi8ELi128ELb0ELb0EEEv26Multihead_attention_paramsIT_XT5_EE
        .type           _ZN4mmha33masked_multihead_attention_kernelIfLi32ELi32ELi2ELi8ELi128ELb0ELb0EEEv26Multihead_attention_paramsIT_XT5_EE,@function
        .size           _ZN4mmha33masked_multihead_attention_kernelIfLi32ELi32ELi2ELi8ELi128ELb0ELb0EEEv26Multihead_attention_paramsIT_XT5_EE,(.L_x_2230 - _ZN4mmha33masked_multihead_attention_kernelIfLi32ELi32ELi2ELi8ELi128ELb0ELb0EEEv26Multihead_attention_paramsIT_XT5_EE)
        .other          _ZN4mmha33masked_multihead_attention_kernelIfLi32ELi32ELi2ELi8ELi128ELb0ELb0EEEv26Multihead_attention_paramsIT_XT5_EE,@"STO_CUDA_ENTRY STV_DEFAULT"
_ZN4mmha33masked_multihead_attention_kernelIfLi32ELi32ELi2ELi8ELi128ELb0ELb0EEEv26Multihead_attention_paramsIT_XT5_EE:
.text._ZN4mmha33masked_multihead_attention_kernelIfLi32ELi32ELi2ELi8ELi128ELb0ELb0EEEv26Multihead_attention_paramsIT_XT5_EE:
        /* <DEDUP_REMOVED lines=14> */
.L_x_2074:
        /* <DEDUP_REMOVED lines=55> */
[----:B-1----:R-:W-:Y:S01]  /*0450*/  IMAD.MOV.U32 R4, RZ, RZ, RZ ;  /* 0x000000ffff047224 */ /* 0x002fe200078e00ff */
[----:B----4-:R-:W-:-:S05]  /*0460*/  IADD3 R8, RZ, -R5, RZ ;  /* 0x80000005ff087210 */ /* 0x010fca0007ffe0ff */
[----:B0-----:R-:W-:-:S04]  /*0470*/  IMAD R3, R8, R7, RZ ;  /* 0x0000000708037224 */ /* 0x001fc800078e02ff */
[----:B------:R-:W-:Y:S01]  /*0480*/  IMAD.HI.U32 R5, R5, R3, R4 ;  /* 0x0000000305057227 */ /* 0x000fe200078e0004 */
[----:B------:R-:W0:Y:S01]  /*0490*/  S2UR UR18, SR_CTAID.X ;  /* 0x00000000001279c3 */ /* 0x000e220000002500 */
[----:B------:R-:W-:Y:S02]  /*04a0*/  ULDC UR16, c[0x0][0x1d8] ;  /* 0x0000760000107ab9 */ /* 0x000fe40000000800 */
[----:B------:R-:W-:Y:S02]  /*04b0*/  UMOV UR11, 0x1 ;  /* 0x00000001000b7882 */ /* 0x000fe40000000000 */
[----:B------:R-:W-:Y:S02]  /*04c0*/  ULDC UR10, c[0x0][0x1c8] ;  /* 0x00007200000a7ab9 */ /* 0x000fe40000000800 */
[----:B------:R-:W-:Y:S01]  /*04d0*/  UIMAD UR17, UR6, UR13, URZ ;  /* 0x0000000d061172a4 */ /* 0x000fe2000f8e023f */
[----:B------:R-:W-:Y:S03]  /*04e0*/  BSSY B0, `(.L_x_2075) ;  /* 0x0000031000007945 */ /* 0x000fe60003800000 */
[----:B------:R-:W-:-:S02]  /*04f0*/  USHF.R.S32.HI UR19, URZ, 0x1f, UR17 ;  /* 0x0000001f3f137899 */ /* 0x000fc40008011411 */
[----:B0-----:R-:W-:Y:S02]  /*0500*/  UIMAD UR8, UR6, UR16, UR18 ;  /* 0x00000010060872a4 */ /* 0x001fe4000f8e0212 */
[----:B------:R-:W-:Y:S02]  /*0510*/  USHF.L.U32 UR5, UR18, 0x5, URZ ;  /* 0x0000000512057899 */ /* 0x000fe4000800063f */
        /* <DEDUP_REMOVED lines=8> */
[C---:B------:R-:W-:Y:S02]  /*05a0*/  IMAD R0, R7.reuse, R5, R0 ;  /* 0x0000000507007224 */ /* 0x040fe400078e0200 */
[----:B------:R-:W0:Y:S03]  /*05b0*/  S2R R5, SR_TID.X ;  /* 0x0000000000057919 */ /* 0x000e260000002100 */
[----:B------:R-:W-:Y:S01]  /*05c0*/  ISETP.GT.U32.AND P0, PT, R7, R0, PT ;  /* 0x000000000700720c */ /* 0x000fe20003f04070 */
[----:B------:R-:W-:-:S12]  /*05d0*/  UMOV UR4, URZ ;  /* 0x0000003f00047c82 */ /* 0x000fd80008000000 */
[----:B------:R-:W-:-:S05]  /*05e0*/  @!P0 IMAD.IADD R0, R0, 0x1, -R7 ;  /* 0x0000000100008824 */ /* 0x000fca00078e0a07 */
[----:B------:R-:W-:Y:S02]  /*05f0*/  ISETP.GT.U32.AND P1, PT, R7, R0, PT ;  /* 0x000000000700720c */ /* 0x000fe40003f24070 */
[----:B0-----:R-:W-:Y:S02]  /*0600*/  ISETP.GT.AND P4, PT, R5, 0x1f, PT ;  /* 0x0000001f0500780c */ /* 0x001fe40003f84270 */
[----:B------:R-:W-:Y:S01]  /*0610*/  ISETP.NE.AND P0, PT, RZ, c[0x0][0x1d4], PT ;  /* 0x00007500ff007a0c */ /* 0x000fe20003f05270 */
[----:B------:R-:W-:Y:S02]  /*0620*/  UIADD3 UR11, UR9, -UR13, UR11 ;  /* 0x8000000d090b7290 */ /* 0x000fe4000fffe00b */
[----:B------:R-:W-:Y:S02]  /*0630*/  UISETP.NE.AND UP0, UPT, URZ, UR10, UPT ;  /* 0x0000000a3f00728c */ /* 0x000fe4000bf05270 */
[----:B------:R-:W-:Y:S02]  /*0640*/  UIMAD UR10, UR6, UR10, UR5 ;  /* 0x0000000a060a72a4 */ /* 0x000fe4000f8e0205 */
[----:B------:R-:W-:-:S02]  /*0650*/  UISETP.LT.AND UP1, UPT, URZ, UR11, UPT ;  /* 0x0000000b3f00728c */ /* 0x000fc4000bf21270 */
[----:B------:R-:W-:Y:S01]  /*0660*/  @!P1 IADD3 R0, R0, -R7, RZ ;  /* 0x8000000700009210 */ /* 0x000fe20007ffe0ff */
[----:B------:R-:W-:Y:S01]  /*0670*/  USEL UR10, UR8, UR10, !UP0 ;  /* 0x0000000a080a7287 */ /* 0x000fe2000c000000 */
[----:B------:R-:W-:Y:S01]  /*0680*/  IADD3 R12, R5, UR5, RZ ;  /* 0x00000005050c7c10 */ /* 0x000fe2000fffe0ff */
[----:B------:R-:W-:-:S04]  /*0690*/  USEL UR11, URZ, UR11, !UP1 ;  /* 0x0000000b3f0b7287 */ /* 0x000fc8000c800000 */
[----:B------:R-:W-:Y:S01]  /*06a0*/  IADD3 R4, R5, UR10, RZ ;  /* 0x0000000a05047c10 */ /* 0x000fe2000fffe0ff */
[----:B--2---:R0:W1:Y:S01]  /*06b0*/  @P2 R2UR UR4, R2 ;  /* 0x00000000020423c2 */ /* 0x00406200000e0000 */
[----:B------:R-:W-:-:S13]  /*06c0*/  ISETP.LE.AND P2, PT, RZ, UR9, PT ;  /* 0x00000009ff007c0c */ /* 0x000fda000bf43270 */
[----:B------:R-:W-:Y:S01]  /*06d0*/  @!P2 IMAD.MOV R0, RZ, RZ, -R0 ;  /* 0x000000ffff00a224 */ /* 0x000fe200078e0a00 */
[----:B------:R-:W-:Y:S01]  /*06e0*/  @!P0 LOP3.LUT R0, RZ, c[0x0][0x1d4], RZ, 0x33, !PT ;  /* 0x00007500ff008a12 */ /* 0x000fe200078e33ff */
[----:B------:R-:W-:Y:S05]  /*06f0*/  @P4 BRA `(.L_x_2076) ;  /* 0x000000e000004947 */ /* 0x000fea0003800000 */
[----:B0-----:R-:W-:-:S05]  /*0700*/  IMAD.MOV.U32 R2, RZ, RZ, c[0x0][0x258] ;  /* 0x00009600ff027624 */ /* 0x001fca00078e00ff */
        /* <DEDUP_REMOVED lines=13> */
.L_x_2076:
[----:B0-----:R-:W-:Y:S02]  /*07e0*/  IMAD.MOV.U32 R13, RZ, RZ, RZ ;  /* 0x000000ffff0d7224 */ /* 0x001fe400078e00ff */
.L_x_2077:
[----:B0-----:R-:W-:Y:S05]  /*07f0*/  BSYNC B0 ;  /* 0x0000000000007941 */ /* 0x001fea0003800000 */
.L_x_2075:
[----:B------:R-:W-:Y:S01]  /*0800*/  IMAD.MOV.U32 R2, RZ, RZ, c[0x0][0x258] ;  /* 0x00009600ff027624 */ /* 0x000fe200078e00ff */
[----:B------:R-:W-:Y:S01]  /*0810*/  BSSY B0, `(.L_x_2078) ;  /* 0x0000011000007945 */ /* 0x000fe20003800000 */
[----:B------:R-:W-:Y:S01]  /*0820*/  MOV R54, c[0x0][0x248] ;  /* 0x0000920000367a02 */ /* 0x000fe20000000f00 */
[----:B------:R-:W-:-:S02]  /*0830*/  IMAD.MOV.U32 R55, RZ, RZ, c[0x0][0x24c] ;  /* 0x00009300ff377624 */ /* 0x000fc400078e00ff */
[----:B------:R-:W-:-:S13]  /*0840*/  ISETP.NE.AND P0, PT, R2, 0x2, PT ;  /* 0x000000020200780c */ /* 0x000fda0003f05270 */
[----:B------:R-:W-:Y:S05]  /*0850*/  @!P0 BRA `(.L_x_2079) ;  /* 0x0000006000008947 */ /* 0x000fea0003800000 */
[----:B------:R-:W-:Y:S01]  /*0860*/  IMAD.MOV.U32 R14, RZ, RZ, RZ ;  /* 0x000000ffff0e7224 */ /* 0x000fe200078e00ff */
[----:B------:R-:W-:Y:S05]  /*0870*/  @P4 BRA `(.L_x_2080) ;  /* 0x000000a000004947 */ /* 0x000fea0003800000 */
[----:B------:R-:W-:-:S04]  /*0880*/  IMAD.MOV.U32 R3, RZ, RZ, 0x4 ;  /* 0x00000004ff037424 */ /* 0x000fc800078e00ff */
[----:B------:R-:W-:-:S05]  /*0890*/  IMAD.WIDE R2, R4, R3, c[0x0][0x178] ;  /* 0x00005e0004027625 */ /* 0x000fca00078e0203 */
[----:B------:R0:W5:Y:S01]  /*08a0*/  LDG.E R14, [R2.64] ;  /* 0x0000000e020e7981 */ /* 0x000162000c1e1900 */
[----:B------:R-:W-:Y:S05]  /*08b0*/  BRA `(.L_x_2080) ;  /* 0x0000006000007947 */ /* 0x000fea0003800000 */
.L_x_2079:
[C---:B------:R-:W-:Y:S01]  /*08c0*/  IADD3 R2, P0, R4.reuse, c[0x0][0x178], RZ ;  /* 0x00005e0004027a10 */ /* 0x040fe20007f1e0ff */
[----:B------:R-:W2:Y:S03]  /*08d0*/  LDG.E R7, [R54.64+0x4] ;  /* 0x0000040e36077981 */ /* 0x000ea6000c1e1900 */
[----:B------:R-:W-:-:S05]  /*08e0*/  LEA.HI.X.SX32 R3, R4, c[0x0][0x17c], 0x1, P0 ;  /* 0x00005f0004037a11 */ /* 0x000fca00000f0eff */
[----:B------:R-:W3:Y:S02]  /*08f0*/  LDG.E.S8 R2, [R2.64] ;  /* 0x0000000e02027981 */ /* 0x000ee4000c1e1300 */
[----:B---3--:R-:W2:Y:S02]  /*0900*/  I2F.S16 R4, R2 ;  /* 0x0000000200047306 */ /* 0x008ea40000101400 */
[----:B--2---:R-:W-:-:S06]  /*0910*/  FMUL.FTZ R14, R4, R7 ;  /* 0x00000007040e7220 */ /* 0x004fcc0000410000 */
.L_x_2080:
[----:B------:R-:W-:Y:S05]  /*0920*/  BSYNC B0 ;  /* 0x0000000000007941 */ /* 0x000fea0003800000 */
.L_x_2078:
        /* <DEDUP_REMOVED lines=18> */
[----:B------:R-:W-:Y:S01]  /*0a50*/  MOV R10, UR6 ;  /* 0x00000006000a7c02 */ /* 0x000fe20008000f00 */
[----:B-1----:R-:W-:Y:S01]  /*0a60*/  @!UP0 UIMAD UR5, UR4, UR5, UR18 ;  /* 0x00000005040582a4 */ /* 0x002fe2000f8e0212 */
[----:B------:R-:W-:Y:S02]  /*0a70*/  @!P3 IMAD.MOV.U32 R7, RZ, RZ, 0x4 ;  /* 0x00000004ff07b424 */ /* 0x000fe400078e00ff */
[----:B0-----:R-:W-:Y:S02]  /*0a80*/  @!P2 IMAD.MOV.U32 R3, RZ, RZ, 0x4 ;  /* 0x00000004ff03a424 */ /* 0x001fe400078e00ff */
[----:B------:R-:W-:-:S02]  /*0a90*/  IMAD.U32 R11, RZ, RZ, UR7 ;  /* 0x00000007ff0b7e24 */ /* 0x000fc4000f8e00ff */
[----:B------:R-:W-:Y:S02]  /*0aa0*/  IMAD.U32 R8, RZ, RZ, UR5 ;  /* 0x00000005ff087e24 */ /* 0x000fe4000f8e00ff */
[----:B------:R-:W-:Y:S01]  /*0ab0*/  @!P3 IMAD.WIDE R6, R12, R7, c[0x0][0x180] ;  /* 0x000060000c06b625 */ /* 0x000fe200078e0207 */
[----:B------:R-:W-:Y:S01]  /*0ac0*/  MOV R4, RZ ;  /* 0x000000ff00047202 */ /* 0x000fe20000000f00 */
[----:B------:R0:W2:Y:S02]  /*0ad0*/  @P5 LDG.E R10, [R10.64] ;  /* 0x0000000e0a0a5981 */ /* 0x0000a4000c1e1900 */
[----:B------:R-:W-:Y:S02]  /*0ae0*/  @!P1 IMAD R8, R8, 0x20, R5 ;  /* 0x0000002008089824 */ /* 0x000fe400078e0205 */
[----:B------:R-:W-:Y:S01]  /*0af0*/  @!P2 IMAD.WIDE R2, R12, R3, c[0x0][0x170] ;  /* 0x00005c000c02a625 */ /* 0x000fe200078e0203 */
[----:B------:R-:W3:Y:S03]  /*0b00*/  @!P3 LDG.E R15, [R6.64] ;  /* 0x0000000e060fb981 */ /* 0x000ee6000c1e1900 */
[----:B------:R-:W-:Y:S01]  /*0b10*/  @!P1 IMAD.WIDE R8, R8, R9, c[0x0][0x230] ;  /* 0x00008c0008089625 */ /* 0x000fe200078e0209 */
[----:B------:R-:W4:Y:S05]  /*0b20*/  @!P2 LDG.E R4, [R2.64] ;  /* 0x0000000e0204a981 */ /* 0x000f2a000c1e1900 */
[----:B------:R-:W4:Y:S01]  /*0b30*/  @!P1 LDG.E R8, [R8.64] ;  /* 0x0000000e08089981 */ /* 0x000f22000c1e1900 */
[----:B------:R-:W-:Y:S01]  /*0b40*/  ULDC.U8 UR6, c[0x0][0x1e4] ;  /* 0x0000790000067ab9 */ /* 0x000fe20000000000 */
[----:B0-----:R-:W-:Y:S01]  /*0b50*/  IMAD.MOV.U32 R11, RZ, RZ, c[0x0][0x1e0] ;  /* 0x00007800ff0b7624 */ /* 0x001fe200078e00ff */
[----:B------:R-:W-:-:S04]  /*0b60*/  ISETP.NE.AND P3, PT, RZ, UR6, PT ;  /* 0x00000006ff007c0c */ /* 0x000fc8000bf65270 */
[----:B------:R-:W-:Y:S02]  /*0b70*/  ISETP.LT.AND P2, PT, RZ, c[0x0][0x1e0], !P3 ;  /* 0x00007800ff007a0c */ /* 0x000fe40005f41270 */
[----:B------:R-:W-:-:S04]  /*0b80*/  ISETP.LT.OR P3, PT, R11, 0x1, !P3 ;  /* 0x000000010b00780c */ /* 0x000fc80005f61670 */
[----:B------:R-:W-:Y:S01]  /*0b90*/  PLOP3.LUT P2, PT, P2, P3, PT, 0xa8, 0x0 ;  /* 0x000000000000781c */ /* 0x000fe20001747570 */
[----:B------:R-:W-:-:S04]  /*0ba0*/  UMOV UR5, URZ ;  /* 0x0000003f00057c82 */ /* 0x000fc80008000000 */
[----:B--2---:R0:W1:Y:S01]  /*0bb0*/  @P5 R2UR UR5, R10 ;  /* 0x000000000a0553c2 */ /* 0x00406200000e0000 */
[----:B---3-5:R-:W-:Y:S02]  /*0bc0*/  FADD.FTZ R15, R15, R14 ;  /* 0x0000000e0f0f7221 */ /* 0x028fe40000010000 */
[----:B----4-:R-:W-:Y:S02]  /*0bd0*/  FADD.FTZ R4, R4, R13 ;  /* 0x0000000d04047221 */ /* 0x010fe40000010000 */
[----:B------:R-:W-:-:S03]  /*0be0*/  @!P1 FMUL.FTZ R15, R15, R8 ;  /* 0x000000080f0f9220 */ /* 0x000fc60000410000 */
[----:B------:R-:W-:Y:S05]  /*0bf0*/  @P2 BRA `(.L_x_2081) ;  /* 0x0000028000002947 */ /* 0x000fea0003800000 */
[----:B0-----:R-:W-:Y:S02]  /*0c00*/  LEA.HI R2, R11, c[0x0][0x1e0], RZ, 0x1 ;  /* 0x000078000b027a11 */ /* 0x001fe400078f08ff */
[----:B------:R-:W-:Y:S02]  /*0c10*/  IABS R10, R5 ;  /* 0x00000005000a7213 */ /* 0x000fe40000000000 */
[----:B------:R-:W-:Y:S02]  /*0c20*/  SHF.R.S32.HI R6, RZ, 0x1, R2 ;  /* 0x00000001ff067819 */ /* 0x000fe40000011402 */
[----:B------:R-:W-:Y:S02]  /*0c30*/  ISETP.LT.AND P0, PT, R5, c[0x0][0x1e0], !P0 ;  /* 0x0000780005007a0c */ /* 0x000fe40004701270 */
[-C--:B------:R-:W-:Y:S02]  /*0c40*/  IABS R9, R6.reuse ;  /* 0x0000000600097213 */ /* 0x080fe40000000000 */
[----:B------:R-:W-:-:S02]  /*0c50*/  IABS R12, R6 ;  /* 0x00000006000c7213 */ /* 0x000fc40000000000 */
        /* <DEDUP_REMOVED lines=34> */
.L_x_2081:
[----:B0-----:R-:W-:Y:S01]  /*0e80*/  BSSY B0, `(.L_x_2082) ;  /* 0x000001b000007945 */ /* 0x001fe20003800000 */
[----:B------:R-:W-:Y:S01]  /*0e90*/  IMAD.MOV.U32 R6, RZ, RZ, RZ ;  /* 0x000000ffff067224 */ /* 0x000fe200078e00ff */
[----:B------:R-:W-:Y:S05]  /*0ea0*/  @P4 BRA `(.L_x_2083) ;  /* 0x0000018000004947 */ /* 0x000fea0003800000 */
[----:B------:R-:W-:Y:S01]  /*0eb0*/  SHF.R.S32.HI R2, RZ, 0x1f, R5 ;  /* 0x0000001fff027819 */ /* 0x000fe20000011405 */
[----:B------:R-:W-:Y:S01]  /*0ec0*/  IMAD.MOV.U32 R7, RZ, RZ, 0x4 ;  /* 0x00000004ff077424 */ /* 0x000fe200078e00ff */
[----:B--2---:R0:W-:Y:S01]  /*0ed0*/  STS [R5.X4+0x20], R4 ;  /* 0x0000200405007388 */ /* 0x0041e20000004800 */
[----:B---3--:R-:W-:Y:S01]  /*0ee0*/  FMUL.FTZ R51, R15, R4 ;  /* 0x000000040f337220 */ /* 0x008fe20000410000 */
[----:B------:R-:W-:-:S04]  /*0ef0*/  LEA.HI R2, R2, R5, RZ, 0x2 ;  /* 0x0000000502027211 */ /* 0x000fc800078f10ff */
[----:B------:R-:W-:-:S05]  /*0f00*/  LOP3.LUT R2, R2, 0xfffffffc, RZ, 0xc0, !PT ;  /* 0xfffffffc02027812 */ /* 0x000fca00078ec0ff */
[----:B------:R-:W-:Y:S01]  /*0f10*/  IMAD.IADD R3, R5, 0x1, -R2 ;  /* 0x0000000105037824 */ /* 0x000fe200078e0a02 */
[----:B------:R-:W-:-:S04]  /*0f20*/  IADD3 R2, R2, UR8, RZ ;  /* 0x0000000802027c10 */ /* 0x000fc8000fffe0ff */
[----:B------:R-:W-:-:S05]  /*0f30*/  LEA R3, R0, R3, 0x2 ;  /* 0x0000000300037211 */ /* 0x000fca00078e10ff */
[----:B------:R-:W-:-:S04]  /*0f40*/  IMAD R2, R2, c[0x0][0x1d4], R3 ;  /* 0x0000750002027a24 */ /* 0x000fc800078e0203 */
[----:B------:R-:W-:-:S05]  /*0f50*/  IMAD.WIDE R2, R2, R7, c[0x0][0x198] ;  /* 0x0000660002027625 */ /* 0x000fca00078e0207 */
[----:B------:R0:W-:Y:S01]  /*0f60*/  STG.E [R2.64], R15 ;  /* 0x0000000f02007986 */ /* 0x0001e2000c10190e */
[----:B------:R-:W-:Y:S05]  /*0f70*/  BRA.DIV ~URZ, `(.L_x_2084) ;  /* 0x00003c127f007947 */ /* 0x000fea000b800000 */
[----:B------:R2:W3:Y:S02]  /*0f80*/  SHFL.BFLY PT, R49, R51, 0x10, 0x1f ;  /* 0x0e001f0033317f89 */ /* 0x0004e400000e0000 */
.L_x_2134:
        /* <DEDUP_REMOVED lines=9> */
.L_x_2135:
[----:B--2---:R-:W-:Y:S02]  /*1020*/  FADD.FTZ R6, R49, R4 ;  /* 0x0000000431067221 */ /* 0x004fe40000010000 */
.L_x_2083:
[----:B------:R-:W-:Y:S05]  /*1030*/  BSYNC B0 ;  /* 0x0000000000007941 */ /* 0x000fea0003800000 */
.L_x_2082:
[----:B------:R-:W-:Y:S01]  /*1040*/  ISETP.NE.AND P0, PT, R5, RZ, PT ;  /* 0x000000ff0500720c */ /* 0x000fe20003f05270 */
[----:B0-2---:R-:W-:-:S05]  /*1050*/  IMAD.U32 R4, RZ, RZ, UR11 ;  /* 0x0000000bff047e24 */ /* 0x005fca000f8e00ff */
[----:B------:R-:W-:-:S04]  /*1060*/  IADD3 R4, -R4, UR9, RZ ;  /* 0x0000000904047c10 */ /* 0x000fc8000fffe1ff */
[----:B------:R-:W-:-:S03]  /*1070*/  SHF.L.U32 R2, R4, 0x2, RZ ;  /* 0x0000000204027819 */ /* 0x000fc600000006ff */
        /* <DEDUP_REMOVED lines=15> */
[----:B------:R-:W2:Y:S02]  /*1170*/  LDG.E R6, [R6.64] ;  /* 0x0000000e06067981 */ /* 0x000ea4000c1e1900 */
[----:B--2---:R-:W-:-:S05]  /*1180*/  FADD.FTZ R3, R3, R6 ;  /* 0x0000000603037221 */ /* 0x004fca0000010000 */
.L_x_2087:
[----:B------:R0:W-:Y:S02]  /*1190*/  STS [R2+0xa0], R3 ;  /* 0x0000a00302007388 */ /* 0x0001e40000000800 */
.L_x_2086:
        /* <DEDUP_REMOVED lines=18> */
[----:B------:R-:W-:Y:S01]  /*12c0*/  HFMA2.MMA R29, -RZ, RZ, 0, 2.384185791015625e-07 ;  /* 0x00000004ff1d7435 */ /* 0x000fe200000001ff */
[----:B------:R-:W-:Y:S01]  /*12d0*/  UIMAD UR6, UR18, UR6, UR9 ;  /* 0x00000006120672a4 */ /* 0x000fe2000f8e0209 */
[----:B------:R-:W-:Y:S01]  /*12e0*/  IMAD.U32 R31, RZ, RZ, UR12 ;  /* 0x0000000cff1f7e24 */ /* 0x000fe2000f8e00ff */
[----:B------:R-:W-:Y:S01]  /*12f0*/  MOV R28, UR19 ;  /* 0x00000013001c7c02 */ /* 0x000fe20008000f00 */
[----:B------:R-:W-:Y:S01]  /*1300*/  IMAD.IADD R8, R5, 0x1, -R6 ;  /* 0x0000000105087824 */ /* 0x000fe200078e0a06 */
[--C-:B------:R-:W-:Y:S01]  /*1310*/  SHF.R.S32.HI R9, RZ, 0x1f, R7.reuse ;  /* 0x0000001fff097819 */ /* 0x100fe20000011407 */
[----:B------:R-:W-:Y:S01]  /*1320*/  IMAD.U32 R6, RZ, RZ, UR17 ;  /* 0x00000011ff067e24 */ /* 0x000fe2000f8e00ff */
[----:B------:R-:W-:Y:S01]  /*1330*/  LEA R52, R52, 0xa0, 0x2 ;  /* 0x000000a034347811 */ /* 0x000fe200078e10ff */
[----:B------:R-:W-:Y:S01]  /*1340*/  IMAD.U32 R10, RZ, RZ, UR6 ;  /* 0x00000006ff0a7e24 */ /* 0x000fe2000f8e00ff */
[----:B------:R-:W2:Y:S01]  /*1350*/  LDS.64 R12, [R8.X8+0x20] ;  /* 0x00002000080c7984 */ /* 0x000ea20000008a00 */
[----:B------:R-:W-:Y:S01]  /*1360*/  IMAD.MOV.U32 R56, RZ, RZ, c[0x0][0x1e8] ;  /* 0x00007a00ff387624 */ /* 0x000fe200078e00ff */
[--C-:B------:R-:W-:Y:S01]  /*1370*/  IADD3 R6, P0, P1, R6, c[0x0][0x200], R7.reuse ;  /* 0x0000800006067a10 */ /* 0x100fe2000791e007 */
[----:B------:R-:W-:Y:S01]  /*1380*/  IMAD R10, R10, c[0x0][0x220], R7 ;  /* 0x000088000a0a7a24 */ /* 0x000fe200078e0207 */
[----:B---3--:R-:W3:Y:S02]  /*1390*/  LDS.64 R14, [R8.X8+0x30] ;  /* 0x00003000080e7984 */ /* 0x008ee40000008a00 */
[----:B------:R-:W-:Y:S01]  /*13a0*/  IADD3.X R9, R28, c[0x0][0x204], R9, P0, P1 ;  /* 0x000081001c097a10 */ /* 0x000fe200007e2409 */
[----:B------:R-:W-:Y:S01]  /*13b0*/  IMAD.U32 R28, RZ, RZ, UR18 ;  /* 0x00000012ff1c7e24 */ /* 0x000fe2000f8e00ff */
[----:B------:R-:W4:Y:S01]  /*13c0*/  LDS.64 R16, [R8.X8+0x40] ;  /* 0x0000400008107984 */ /* 0x000f220000008a00 */
[----:B------:R-:W-:Y:S01]  /*13d0*/  IMAD.WIDE R10, R10, R29, c[0x0][0x218] ;  /* 0x000086000a0a7625 */ /* 0x000fe200078e021d */
[----:B------:R-:W-:-:S02]  /*13e0*/  IADD3 R56, R56, c[0x0][0x210], RZ ;  /* 0x0000840038387a10 */ /* 0x000fc40007ffe0ff */
[----:B------:R-:W0:Y:S01]  /*13f0*/  LDS.64 R18, [R8.X8+0x50] ;  /* 0x0000500008127984 */ /* 0x000e220000008a00 */
[----:B------:R-:W-:-:S03]  /*1400*/  IMAD.WIDE R28, R29, R28, c[0x0][0x228] ;  /* 0x00008a001d1c7625 */ /* 0x000fc600078e021c */
[----:B------:R-:W1:Y:S04]  /*1410*/  LDS.64 R20, [R8.X8+0x60] ;  /* 0x0000600008147984 */ /* 0x000e680000008a00 */
[----:B------:R-:W0:Y:S04]  /*1420*/  LDS.64 R22, [R8.X8+0x70] ;  /* 0x0000700008167984 */ /* 0x000e280000008a00 */
[----:B------:R-:W0:Y:S04]  /*1430*/  LDS.64 R24, [R8.X8+0x80] ;  /* 0x0000800008187984 */ /* 0x000e280000008a00 */
[----:B------:R5:W0:Y:S02]  /*1440*/  LDS.64 R26, [R8.X8+0x90] ;  /* 0x00009000081a7984 */ /* 0x000a240000008a00 */
[----:B-----5:R-:W-:-:S04]  /*1450*/  IMAD.SHL.U32 R8, R8, 0x2, RZ ;  /* 0x0000000208087824 */ /* 0x020fc800078e00ff */
[----:B------:R-:W-:-:S05]  /*1460*/  IMAD R8, R31, c[0x0][0x1d4], R8 ;  /* 0x000075001f087a24 */ /* 0x000fca00078e0208 */
[----:B--23--:R-:W-:Y:S02]  /*1470*/  SHF.R.S32.HI R53, RZ, 0x1f, R8 ;  /* 0x0000001fff357819 */ /* 0x00cfe40000011408 */
.L_x_2093:
[----:B------:R-:W-:Y:S01]  /*1480*/  IABS R48, c[0x0][0x1d4] ;  /* 0x0000750000307a13 */ /* 0x000fe20000000000 */
[----:B------:R-:W-:Y:S01]  /*1490*/  IMAD.MOV.U32 R46, RZ, RZ, RZ ;  /* 0x000000ffff2e7224 */ /* 0x000fe200078e00ff */
[C---:B------:R-:W-:Y:S02]  /*14a0*/  ISETP.GE.AND P2, PT, R7.reuse, RZ, PT ;  /* 0x000000ff0700720c */ /* 0x040fe40003f46270 */
[----:B------:R-:W2:Y:S01]  /*14b0*/  I2F.RP R49, R48 ;  /* 0x0000003000317306 */ /* 0x000ea20000209400 */
[----:B------:R-:W-:Y:S02]  /*14c0*/  ISETP.NE.AND P3, PT, RZ, c[0x0][0x1d4], PT ;  /* 0x00007500ff007a0c */ /* 0x000fe40003f65270 */
[----:B------:R-:W-:-:S05]  /*14d0*/  ISETP.GE.AND P1, PT, R7, UR9, PT ;  /* 0x0000000907007c0c */ /* 0x000fca000bf26270 */
[----:B--2---:R-:W2:Y:S02]  /*14e0*/  MUFU.RCP R49, R49 ;  /* 0x0000003100317308 */ /* 0x004ea40000001000 */
[----:B--2---:R-:W-:-:S06]  /*14f0*/  IADD3 R50, R49, 0xffffffe, RZ ;  /* 0x0ffffffe31327810 */ /* 0x004fcc0007ffe0ff */
[----:B------:R-:W2:Y:S02]  /*1500*/  F2I.FTZ.U32.TRUNC.NTZ R47, R50 ;  /* 0x00000032002f7305 */ /* 0x000ea4000021f000 */
[----:B--2---:R-:W-:-:S05]  /*1510*/  IADD3 R51, RZ, -R47, RZ ;  /* 0x8000002fff337210 */ /* 0x004fca0007ffe0ff */
        /* <DEDUP_REMOVED lines=12> */
[C---:B------:R-:W-:Y:S01]  /*15e0*/  IADD3 R57, R47.reuse, c[0x0][0x1d4], RZ ;  /* 0x000075002f397a10 */ /* 0x040fe20007ffe0ff */
[----:B------:R-:W-:-:S04]  /*15f0*/  @!P1 IMAD.SHL.U32 R46, R47, 0x4, RZ ;  /* 0x000000042f2e9824 */ /* 0x000fc800078e00ff */
[C---:B------:R-:W-:Y:S01]  /*1600*/  @!P1 IMAD.SHL.U32 R47, R57.reuse, 0x4, RZ ;  /* 0x00000004392f9824 */ /* 0x040fe200078e00ff */
[----:B------:R-:W-:Y:S02]  /*1610*/  @!P1 IADD3 R49, P0, R8, R46, RZ ;  /* 0x0000002e08319210 */ /* 0x000fe40007f1e0ff */
[----:B------:R-:W-:Y:S02]  /*1620*/  IADD3 R57, R57, c[0x0][0x1d4], RZ ;  /* 0x0000750039397a10 */ /* 0x000fe40007ffe0ff */
[----:B------:R-:W-:Y:S02]  /*1630*/  @!P1 LEA.HI.X.SX32 R46, R46, R53, 0x1, P0 ;  /* 0x000000352e2e9211 */ /* 0x000fe400000f0eff */
[C---:B------:R-:W-:Y:S02]  /*1640*/  @!P1 LEA R50, P0, R49.reuse, c[0x0][0x198], 0x2 ;  /* 0x0000660031329a11 */ /* 0x040fe400078010ff */
[----:B------:R-:W-:Y:S02]  /*1650*/  @!P1 IADD3 R48, P2, R8, R47, RZ ;  /* 0x0000002f08309210 */ /* 0x000fe40007f5e0ff */
[----:B------:R-:W-:-:S02]  /*1660*/  @!P1 LEA.HI.X R51, R49, c[0x0][0x19c], R46, 0x2, P0 ;  /* 0x0000670031339a11 */ /* 0x000fc400000f142e */
[----:B------:R-:W-:Y:S02]  /*1670*/  @!P1 LEA.HI.X.SX32 R47, R47, R53, 0x1, P2 ;  /* 0x000000352f2f9211 */ /* 0x000fe400010f0eff */
[C---:B------:R-:W-:Y:S01]  /*1680*/  @!P1 LEA R46, P0, R48.reuse, c[0x0][0x198], 0x2 ;  /* 0x00006600302e9a11 */ /* 0x040fe200078010ff */
[----:B------:R2:W3:Y:S03]  /*1690*/  @!P1 LDG.E.64 R30, [R50.64] ;  /* 0x0000000e321e9981 */ /* 0x0004e6000c1e1b00 */
[----:B------:R-:W-:Y:S02]  /*16a0*/  @!P1 LEA.HI.X R47, R48, c[0x0][0x19c], R47, 0x2, P0 ;  /* 0x00006700302f9a11 */ /* 0x000fe400000f142f */
[C---:B------:R-:W-:Y:S02]  /*16b0*/  @!P1 SHF.L.U32 R48, R57.reuse, 0x2, RZ ;  /* 0x0000000239309819 */ /* 0x040fe400000006ff */
[----:B------:R-:W-:Y:S01]  /*16c0*/  IADD3 R57, R57, c[0x0][0x1d4], RZ ;  /* 0x0000750039397a10 */ /* 0x000fe20007ffe0ff */
[----:B----4-:R5:W4:Y:S01]  /*16d0*/  @!P1 LDG.E.64 R32, [R46.64] ;  /* 0x0000000e2e209981 */ /* 0x010b22000c1e1b00 */
[----:B------:R-:W-:-:S03]  /*16e0*/  @!P1 IADD3 R49, P0, R8, R48, RZ ;  /* 0x0000003008319210 */ /* 0x000fc60007f1e0ff */
[----:B------:R-:W-:Y:S01]  /*16f0*/  @!P1 IMAD.SHL.U32 R58, R57, 0x4, RZ ;  /* 0x00000004393a9824 */ /* 0x000fe200078e00ff */
[-C--:B------:R-:W-:Y:S02]  /*1700*/  @!P1 LEA.HI.X.SX32 R60, R48, R53.reuse, 0x1, P0 ;  /* 0x00000035303c9211 */ /* 0x080fe400000f0eff */
[----:B------:R-:W-:Y:S02]  /*1710*/  @!P1 LEA R48, P0, R49, c[0x0][0x198], 0x2 ;  /* 0x0000660031309a11 */ /* 0x000fe400078010ff */
[----:B------:R-:W-:Y:S02]  /*1720*/  IADD3 R57, R57, c[0x0][0x1d4], RZ ;  /* 0x0000750039397a10 */ /* 0x000fe40007ffe0ff */
[----:B------:R-:W-:Y:S02]  /*1730*/  @!P1 IADD3 R59, P2, R8, R58, RZ ;  /* 0x0000003a083b9210 */ /* 0x000fe40007f5e0ff */
[----:B------:R-:W-:Y:S01]  /*1740*/  @!P1 LEA.HI.X R49, R49, c[0x0][0x19c], R60, 0x2, P0 ;  /* 0x0000670031319a11 */ /* 0x000fe200000f143c */
[----:B-----5:R-:W-:Y:S01]  /*1750*/  @!P1 IMAD.SHL.U32 R46, R57, 0x4, RZ ;  /* 0x00000004392e9824 */ /* 0x020fe200078e00ff */
[----:B------:R-:W-:-:S02]  /*1760*/  @!P1 LEA.HI.X.SX32 R58, R58, R53, 0x1, P2 ;  /* 0x000000353a3a9211 */ /* 0x000fc400010f0eff */
[----:B--2---:R-:W-:Y:S01]  /*1770*/  @!P1 LEA R50, P0, R59, c[0x0][0x198], 0x2 ;  /* 0x000066003b329a11 */ /* 0x004fe200078010ff */
[----:B------:R2:W5:Y:S01]  /*1780*/  @!P1 LDG.E.64 R34, [R48.64] ;  /* 0x0000000e30229981 */ /* 0x000562000c1e1b00 */
[----:B------:R-:W-:Y:S02]  /*1790*/  IADD3 R57, R57, c[0x0][0x1d4], RZ ;  /* 0x0000750039397a10 */ /* 0x000fe40007ffe0ff */
[----:B------:R-:W-:Y:S02]  /*17a0*/  @!P1 LEA.HI.X R51, R59, c[0x0][0x19c], R58, 0x2, P0 ;  /* 0x000067003b339a11 */ /* 0x000fe400000f143a */
[----:B------:R-:W-:Y:S01]  /*17b0*/  @!P1 IADD3 R47, P0, R8, R46, RZ ;  /* 0x0000002e082f9210 */ /* 0x000fe20007f1e0ff */
[C---:B------:R-:W-:Y:S01]  /*17c0*/  @!P1 IMAD.SHL.U32 R58, R57.reuse, 0x4, RZ ;  /* 0x00000004393a9824 */ /* 0x040fe200078e00ff */
[----:B------:R-:W-:Y:S01]  /*17d0*/  IADD3 R57, R57, c[0x0][0x1d4], RZ ;  /* 0x0000750039397a10 */ /* 0x000fe20007ffe0ff */
[----:B------:R1:W5:Y:S01]  /*17e0*/  @!P1 LDG.E.64 R36, [R50.64] ;  /* 0x0000000e32249981 */ /* 0x000362000c1e1b00 */
[----:B------:R-:W-:-:S02]  /*17f0*/  @!P1 LEA.HI.X.SX32 R60, R46, R53, 0x1, P0 ;  /* 0x000000352e3c9211 */ /* 0x000fc400000f0eff */
[C---:B------:R-:W-:Y:S02]  /*1800*/  @!P1 LEA R46, P0, R47.reuse, c[0x0][0x198], 0x2 ;  /* 0x000066002f2e9a11 */ /* 0x040fe400078010ff */
[----:B------:R-:W-:Y:S02]  /*1810*/  @!P1 IADD3 R59, P2, R8, R58, RZ ;  /* 0x0000003a083b9210 */ /* 0x000fe40007f5e0ff */
[----:B------:R-:W-:Y:S02]  /*1820*/  @!P1 LEA.HI.X R47, R47, c[0x0][0x19c], R60, 0x2, P0 ;  /* 0x000067002f2f9a11 */ /* 0x000fe400000f143c */
[----:B------:R-:W-:Y:S02]  /*1830*/  @!P1 LEA.HI.X.SX32 R58, R58, R53, 0x1, P2 ;  /* 0x000000353a3a9211 */ /* 0x000fe400010f0eff */
[----:B--2---:R-:W-:Y:S01]  /*1840*/  @!P1 LEA R48, P0, R59, c[0x0][0x198], 0x2 ;  /* 0x000066003b309a11 */ /* 0x004fe200078010ff */
[----:B------:R2:W5:Y:S01]  /*1850*/  @!P1 LDG.E.64 R38, [R46.64] ;  /* 0x0000000e2e269981 */ /* 0x000562000c1e1b00 */
[----:B-1----:R-:W-:-:S02]  /*1860*/  @!P1 SHF.L.U32 R50, R57, 0x2, RZ ;  /* 0x0000000239329819 */ /* 0x002fc400000006ff */
[----:B------:R-:W-:Y:S02]  /*1870*/  IADD3 R57, R57, c[0x0][0x1d4], RZ ;  /* 0x0000750039397a10 */ /* 0x000fe40007ffe0ff */
[----:B------:R-:W-:Y:S02]  /*1880*/  @!P1 LEA.HI.X R49, R59, c[0x0][0x19c], R58, 0x2, P0 ;  /* 0x000067003b319a11 */ /* 0x000fe400000f143a */
[----:B------:R-:W-:Y:S01]  /*1890*/  ISETP.NE.U32.AND P0, PT, RZ, c[0x0][0x200], PT ;  /* 0x00008000ff007a0c */ /* 0x000fe20003f05070 */
[----:B------:R-:W-:Y:S01]  /*18a0*/  @!P1 IMAD.SHL.U32 R57, R57, 0x4, RZ ;  /* 0x0000000439399824 */ /* 0x000fe200078e00ff */
[----:B------:R-:W-:Y:S01]  /*18b0*/  @!P1 IADD3 R51, P2, R8, R50, RZ ;  /* 0x0000003208339210 */ /* 0x000fe20007f5e0ff */
[----:B------:R1:W5:Y:S01]  /*18c0*/  @!P1 LDG.E.64 R40, [R48.64] ;  /* 0x0000000e30289981 */ /* 0x000362000c1e1b00 */
[----:B------:R-:W-:Y:S02]  /*18d0*/  ISETP.NE.AND.EX P0, PT, RZ, c[0x0][0x204], PT, P0 ;  /* 0x00008100ff007a0c */ /* 0x000fe40003f05300 */
[----:B------:R-:W-:-:S02]  /*18e0*/  @!P1 LEA.HI.X.SX32 R60, R50, R53, 0x1, P2 ;  /* 0x00000035323c9211 */ /* 0x000fc400010f0eff */
[C---:B------:R-:W-:Y:S02]  /*18f0*/  @!P1 LEA R50, P2, R51.reuse, c[0x0][0x198], 0x2 ;  /* 0x0000660033329a11 */ /* 0x040fe400078410ff */
[----:B------:R-:W-:Y:S02]  /*1900*/  @!P1 IADD3 R58, P3, R8, R57, RZ ;  /* 0x00000039083a9210 */ /* 0x000fe40007f7e0ff */
[----:B------:R-:W-:Y:S02]  /*1910*/  @!P1 LEA.HI.X R51, R51, c[0x0][0x19c], R60, 0x2, P2 ;  /* 0x0000670033339a11 */ /* 0x000fe400010f143c */
[----:B------:R-:W-:Y:S02]  /*1920*/  @!P1 LEA.HI.X.SX32 R57, R57, R53, 0x1, P3 ;  /* 0x0000003539399211 */ /* 0x000fe400018f0eff */
[C---:B--2---:R-:W-:Y:S01]  /*1930*/  @!P1 LEA R46, P2, R58.reuse, c[0x0][0x198], 0x2 ;  /* 0x000066003a2e9a11 */ /* 0x044fe200078410ff */
[----:B------:R-:W2:Y:S03]  /*1940*/  @!P1 LDG.E.64 R42, [R50.64] ;  /* 0x0000000e322a9981 */ /* 0x000ea6000c1e1b00 */
[----:B------:R-:W-:Y:S01]  /*1950*/  @!P1 LEA.HI.X R47, R58, c[0x0][0x19c], R57, 0x2, P2 ;  /* 0x000067003a2f9a11 */ /* 0x000fe200010f1439 */
[----:B-1----:R-:W-:-:S02]  /*1960*/  @P0 IMAD.MOV.U32 R48, RZ, RZ, R6 ;  /* 0x000000ffff300224 */ /* 0x002fc400078e0006 */
[----:B------:R-:W-:Y:S02]  /*1970*/  @P0 IMAD.MOV.U32 R49, RZ, RZ, R9 ;  /* 0x000000ffff310224 */ /* 0x000fe400078e0009 */
[----:B------:R-:W2:Y:S04]  /*1980*/  @!P1 LDG.E.64 R44, [R46.64] ;  /* 0x0000000e2e2c9981 */ /* 0x000ea8000c1e1b00 */
[----:B------:R-:W2:Y:S01]  /*1990*/  @P0 LDG.E.U8 R48, [R48.64] ;  /* 0x0000000e30300981 */ /* 0x000ea2000c1e1100 */
[----:B----4-:R-:W-:Y:S02]  /*19a0*/  FMUL.FTZ R57, R14, R32 ;  /* 0x000000200e397220 */ /* 0x010fe40000410000 */
[----:B------:R-:W-:Y:S02]  /*19b0*/  FMUL.FTZ R58, R15, R33 ;  /* 0x000000210f3a7220 */ /* 0x000fe40000410000 */
[----:B---3--:R-:W-:-:S02]  /*19c0*/  FFMA.FTZ R57, R12, R30, R57 ;  /* 0x0000001e0c397223 */ /* 0x008fc40000010039 */
[----:B------:R-:W-:Y:S02]  /*19d0*/  FFMA.FTZ R58, R13, R31, R58 ;  /* 0x0000001f0d3a7223 */ /* 0x000fe4000001003a */
[----:B-----5:R-:W-:Y:S02]  /*19e0*/  FFMA.FTZ R57, R16, R34, R57 ;  /* 0x0000002210397223 */ /* 0x020fe40000010039 */
[----:B------:R-:W-:Y:S02]  /*19f0*/  FFMA.FTZ R58, R17, R35, R58 ;  /* 0x00000023113a7223 */ /* 0x000fe4000001003a */
[----:B0-----:R-:W-:Y:S02]  /*1a00*/  FFMA.FTZ R57, R18, R36, R57 ;  /* 0x0000002412397223 */ /* 0x001fe40000010039 */
[----:B------:R-:W-:Y:S02]  /*1a10*/  FFMA.FTZ R58, R19, R37, R58 ;  /* 0x00000025133a7223 */ /* 0x000fe4000001003a */
[----:B------:R-:W-:-:S02]  /*1a20*/  FFMA.FTZ R57, R20, R38, R57 ;  /* 0x0000002614397223 */ /* 0x000fc40000010039 */
[----:B------:R-:W-:Y:S02]  /*1a30*/  FFMA.FTZ R58, R21, R39, R58 ;  /* 0x00000027153a7223 */ /* 0x000fe4000001003a */
[----:B------:R-:W-:Y:S02]  /*1a40*/  FFMA.FTZ R57, R22, R40, R57 ;  /* 0x0000002816397223 */ /* 0x000fe40000010039 */
[----:B------:R-:W-:Y:S02]  /*1a50*/  FFMA.FTZ R58, R23, R41, R58 ;  /* 0x00000029173a7223 */ /* 0x000fe4000001003a */
[----:B--2---:R-:W-:Y:S02]  /*1a60*/  FFMA.FTZ R57, R24, R42, R57 ;  /* 0x0000002a18397223 */ /* 0x004fe40000010039 */
[----:B------:R-:W-:Y:S02]  /*1a70*/  FFMA.FTZ R58, R25, R43, R58 ;  /* 0x0000002b193a7223 */ /* 0x000fe4000001003a */
[----:B------:R-:W-:-:S02]  /*1a80*/  FFMA.FTZ R57, R26, R44, R57 ;  /* 0x0000002c1a397223 */ /* 0x000fc40000010039 */
[----:B------:R-:W-:Y:S01]  /*1a90*/  FFMA.FTZ R58, R27, R45, R58 ;  /* 0x0000002d1b3a7223 */ /* 0x000fe2000001003a */
[----:B------:R-:W-:-:S03]  /*1aa0*/  ISETP.NE.AND P0, PT, R48, RZ, P0 ;  /* 0x000000ff3000720c */ /* 0x000fc60000705270 */
[----:B------:R-:W-:Y:S01]  /*1ab0*/  FADD.FTZ R51, R57, R58 ;  /* 0x0000003a39337221 */ /* 0x000fe20000010000 */
[----:B------:R-:W-:Y:S07]  /*1ac0*/  BRA.DIV ~URZ, `(.L_x_2090) ;  /* 0x000032b27f007947 */ /* 0x000fee000b800000 */
[----:B------:R0:W1:Y:S02]  /*1ad0*/  SHFL.BFLY PT, R49, R51, 0x1, 0x1f ;  /* 0x0c201f0033317f89 */ /* 0x00006400000e0000 */
.L_x_2136:
        /* <DEDUP_REMOVED lines=20> */
.L_x_2092:
[----:B------:R-:W-:Y:S05]  /*1c20*/  BSYNC B1 ;  /* 0x0000000000017941 */ /* 0x000fea0003800000 */
.L_x_2091:
[----:B------:R-:W-:Y:S02]  /*1c30*/  IADD3 R7, R7, 0x40, RZ ;  /* 0x0000004007077810 */ /* 0x000fe40007ffe0ff */
[----:B------:R-:W-:Y:S02]  /*1c40*/  IADD3 R10, P2, R10, 0x100, RZ ;  /* 0x000001000a0a7810 */ /* 0x000fe40007f5e0ff */
[----:B------:R-:W-:Y:S02]  /*1c50*/  ISETP.GE.AND P0, PT, R7, R4, PT ;  /* 0x000000040700720c */ /* 0x000fe40003f06270 */
[----:B------:R-:W-:Y:S01]  /*1c60*/  IADD3 R6, P1, R6, 0x40, RZ ;  /* 0x0000004006067810 */ /* 0x000fe20007f3e0ff */
[----:B------:R-:W-:Y:S01]  /*1c70*/  IMAD.X R11, RZ, RZ, R11, P2 ;  /* 0x000000ffff0b7224 */ /* 0x000fe200010e060b */
[----:B-1----:R-:W-:Y:S02]  /*1c80*/  IADD3 R52, R52, 0x100, RZ ;  /* 0x0000010034347810 */ /* 0x002fe40007ffe0ff */
[----:B------:R-:W-:-:S07]  /*1c90*/  IADD3.X R9, RZ, R9, RZ, P1, !PT ;  /* 0x00000009ff097210 */ /* 0x000fce0000ffe4ff */
[----:B0-----:R-:W-:Y:S05]  /*1ca0*/  @!P0 BRA `(.L_x_2093) ;  /* 0xfffff7d000008947 */ /* 0x001fea000383ffff */
.L_x_2089:
[----:B------:R-:W-:Y:S05]  /*1cb0*/  BSYNC B0 ;  /* 0x0000000000007941 */ /* 0x000fea0003800000 */
.L_x_2088:
[----:B------:R-:W-:Y:S05]  /*1cc0*/  BRA.DIV ~URZ, `(.L_x_2094) ;  /* 0x000031127f007947 */ /* 0x000fea000b800000 */
[----:B------:R2:W4:Y:S02]  /*1cd0*/  SHFL.BFLY PT, R49, R3, 0x10, 0x1f ;  /* 0x0e001f0003317f89 */ /* 0x00052400000e0000 */
.L_x_2137:
[----:B----4-:R-:W-:Y:S01]  /*1ce0*/  FMNMX.FTZ R51, R49, R3, !PT ;  /* 0x0000000331337209 */ /* 0x010fe20007810000 */
[----:B------:R-:W-:Y:S05]  /*1cf0*/  BRA.DIV ~URZ, `(.L_x_2095) ;  /* 0x000031527f007947 */ /* 0x000fea000b800000 */
[----:B0-2---:R-:W0:Y:S02]  /*1d00*/  SHFL.BFLY PT, R3, R51, 0x8, 0x1f ;  /* 0x0d001f0033037f89 */ /* 0x005e2400000e0000 */
[----:B0-----:R-:W-:-:S05]  /*1d10*/  FMNMX.FTZ R3, R51, R3, !PT ;  /* 0x0000000333037209 */ /* 0x001fca0007810000 */
[----:B------:R-:W0:Y:S02]  /*1d20*/  SHFL.BFLY PT, R4, R3, 0x4, 0x1f ;  /* 0x0c801f0003047f89 */ /* 0x000e2400000e0000 */
[----:B0-----:R-:W-:-:S05]  /*1d30*/  FMNMX.FTZ R6, R3, R4, !PT ;  /* 0x0000000403067209 */ /* 0x001fca0007810000 */
[----:B------:R0:W2:Y:S02]  /*1d40*/  SHFL.BFLY PT, R49, R6, 0x2, 0x1f ;  /* 0x0c401f0006317f89 */ /* 0x0000a400000e0000 */
.L_x_2138:
[----:B------:R-:W-:Y:S01]  /*1d50*/  SHF.R.S32.HI R4, RZ, 0x1f, R5 ;  /* 0x0000001fff047819 */ /* 0x000fe20000011405 */
[----:B------:R-:W-:Y:S01]  /*1d60*/  WARPSYNC 0xffffffff ;  /* 0xffffffff00007948 */ /* 0x000fe20003800000 */
[----:B0-2---:R-:W-:Y:S02]  /*1d70*/  FMNMX.FTZ R6, R49, R6, !PT ;  /* 0x0000000631067209 */ /* 0x005fe40007810000 */
        /* <DEDUP_REMOVED lines=9> */
[----:B------:R-:W-:Y:S02]  /*1e10*/  IADD3 R9, R5, UR11, RZ ;  /* 0x0000000b05097c10 */ /* 0x000fe4000fffe0ff */
[----:B------:R-:W-:Y:S01]  /*1e20*/  MOV R10, RZ ;  /* 0x000000ff000a7202 */ /* 0x000fe20000000f00 */
        /* <DEDUP_REMOVED lines=13> */
.L_x_2101:
[----:B--2---:R-:W-:Y:S01]  /*1f00*/  IADD3 R6, R3, -UR11, RZ ;  /* 0x8000000b03067c10 */ /* 0x004fe2000fffe0ff */
[----:B------:R-:W-:Y:S03]  /*1f10*/  BSSY B1, `(.L_x_2098) ;  /* 0x0000010000017945 */ /* 0x000fe60003800000 */
[----:B------:R-:W-:Y:S01]  /*1f20*/  LEA R8, R6, 0xa0, 0x2 ;  /* 0x000000a006087811 */ /* 0x000fe200078e10ff */
[----:B------:R-:W-:Y:S05]  /*1f30*/  @!P0 BRA `(.L_x_2099) ;  /* 0x0000009000008947 */ /* 0x000fea0003800000 */
[----:B------:R-:W-:Y:S01]  /*1f40*/  IMAD.U32 R6, RZ, RZ, UR17 ;  /* 0x00000011ff067e24 */ /* 0x000fe2000f8e00ff */
[----:B0-----:R-:W-:-:S02]  /*1f50*/  SHF.R.S32.HI R7, RZ, 0x1f, R3 ;  /* 0x0000001fff077819 */ /* 0x001fc40000011403 */
[----:B------:R-:W-:Y:S02]  /*1f60*/  MOV R12, UR19 ;  /* 0x00000013000c7c02 */ /* 0x000fe40008000f00 */
[----:B------:R-:W-:-:S04]  /*1f70*/  IADD3 R6, P2, P3, R3, c[0x0][0x200], R6 ;  /* 0x0000800003067a10 */ /* 0x000fc80007b5e006 */
[----:B------:R-:W-:-:S05]  /*1f80*/  IADD3.X R7, R7, c[0x0][0x204], R12, P2, P3 ;  /* 0x0000810007077a10 */ /* 0x000fca00017e640c */
[----:B------:R-:W4:Y:S02]  /*1f90*/  LDG.E.U8 R6, [R6.64] ;  /* 0x0000000e06067981 */ /* 0x000f24000c1e1100 */
[----:B----4-:R-:W-:-:S13]  /*1fa0*/  ISETP.NE.AND P2, PT, R6, RZ, PT ;  /* 0x000000ff0600720c */ /* 0x010fda0003f45270 */
[----:B------:R-:W-:Y:S01]  /*1fb0*/  @P2 IMAD.MOV.U32 R11, RZ, RZ, RZ ;  /* 0x000000ffff0b2224 */ /* 0x000fe200078e00ff */
[----:B------:R-:W-:Y:S05]  /*1fc0*/  @P2 BRA `(.L_x_2100) ;  /* 0x0000004000002947 */ /* 0x000fea0003800000 */
.L_x_2099:
[----:B------:R-:W4:Y:S02]  /*1fd0*/  LDS R6, [R8] ;  /* 0x0000000008067984 */ /* 0x000f240000000800 */
[----:B--2-4-:R-:W-:-:S04]  /*1fe0*/  FADD.FTZ R6, -R13, R6 ;  /* 0x000000060d067221 */ /* 0x014fc80000010100 */
[----:B------:R-:W-:-:S04]  /*1ff0*/  FMUL.FTZ R6, R6, 1.4426950216293334961 ;  /* 0x3fb8aa3b06067820 */ /* 0x000fc80000410000 */
[----:B------:R2:W4:Y:S03]  /*2000*/  MUFU.EX2 R11, R6 ;  /* 0x00000006000b7308 */ /* 0x0005260000000800 */
.L_x_2100:
[----:B------:R-:W-:Y:S05]  /*2010*/  BSYNC B1 ;  /* 0x0000000000017941 */ /* 0x000fea0003800000 */
.L_x_2098:
[----:B----4-:R4:W-:Y:S01]  /*2020*/  STS [R8], R11 ;  /* 0x0000000b08007388 */ /* 0x0109e20000000800 */
[----:B------:R-:W-:Y:S01]  /*2030*/  IADD3 R3, R3, 0x80, RZ ;  /* 0x0000008003037810 */ /* 0x000fe20007ffe0ff */
[----:B------:R-:W-:-:S03]  /*2040*/  FADD.FTZ R10, R11, R10 ;  /* 0x0000000a0b0a7221 */ /* 0x000fc60000010000 */
[----:B------:R-:W-:-:S13]  /*2050*/  ISETP.GT.AND P2, PT, R3, UR9, PT ;  /* 0x0000000903007c0c */ /* 0x000fda000bf44270 */
[----:B----4-:R-:W-:Y:S05]  /*2060*/  @!P2 BRA `(.L_x_2101) ;  /* 0xfffffe900000a947 */ /* 0x010fea000383ffff */
.L_x_2097:
[----:B------:R-:W-:Y:S05]  /*2070*/  BSYNC B0 ;  /* 0x0000000000007941 */ /* 0x000fea0003800000 */
.L_x_2096:
[----:B------:R-:W4:Y:S01]  /*2080*/  SHFL.BFLY PT, R3, R10, 0x10, 0x1f ;  /* 0x0e001f000a037f89 */ /* 0x000f2200000e0000 */
[----:B------:R-:W-:Y:S01]  /*2090*/  LOP3.LUT P0, R12, R5, 0x1f, RZ, 0xc0, !PT ;  /* 0x0000001f050c7812 */ /* 0x000fe2000780c0ff */
[----:B-1----:R-:W-:Y:S02]  /*20a0*/  ULDC.U8 UR5, c[0x0][0x26c] ;  /* 0x00009b0000057ab9 */ /* 0x002fe40000000000 */
[----:B------:R-:W-:Y:S01]  /*20b0*/  UMOV UR6, URZ ;  /* 0x0000003f00067c82 */ /* 0x000fe20008000000 */
[----:B------:R-:W-:Y:S01]  /*20c0*/  ISETP.GT.U32.AND P2, PT, R12, 0x3, PT ;  /* 0x000000030c00780c */ /* 0x000fe20003f44070 */
[----:B------:R-:W-:Y:S01]  /*20d0*/  UMOV UR7, URZ ;  /* 0x0000003f00077c82 */ /* 0x000fe20008000000 */
[----:B----4-:R-:W-:-:S07]  /*20e0*/  FADD.FTZ R3, R3, R10 ;  /* 0x0000000a03037221 */ /* 0x010fce0000010000 */
[----:B------:R-:W-:Y:S01]  /*20f0*/  @!P0 SHF.R.U32.HI R10, RZ, 0x3, R5 ;  /* 0x00000003ff0a8819 */ /* 0x000fe20000011605 */
[----:B--2---:R-:W1:Y:S03]  /*2100*/  SHFL.BFLY PT, R6, R3, 0x8, 0x1f ;  /* 0x0d001f0003067f89 */ /* 0x004e6600000e0000 */
        /* <DEDUP_REMOVED lines=28> */
.L_x_2102:
[----:B------:R-:W-:Y:S01]  /*22d0*/  BSSY B0, `(.L_x_2103) ;  /* 0x0000011000007945 */ /* 0x000fe20003800000 */
[----:B------:R-:W-:Y:S05]  /*22e0*/  @P1 BRA `(.L_x_2104) ;  /* 0x000000f000001947 */ /* 0x000fea0003800000 */
[----:B0-----:R-:W-:-:S04]  /*22f0*/  FADD.FTZ R3, R3, 9.9999999747524270788e-07 ;  /* 0x358637bd03037421 */ /* 0x001fc80000010000 */
[----:B------:R0:W1:Y:S03]  /*2300*/  MUFU.RCP R10, R3 ;  /* 0x00000003000a7308 */ /* 0x0000660000001000 */
.L_x_2105:
[C---:B0-----:R-:W-:Y:S02]  /*2310*/  IADD3 R3, R9.reuse, -UR11, RZ ;  /* 0x8000000b09037c10 */ /* 0x041fe4000fffe0ff */
[----:B------:R-:W-:Y:S02]  /*2320*/  @P0 IADD3 R8, P1, R9, UR6, RZ ;  /* 0x0000000609080c10 */ /* 0x000fe4000ff3e0ff */
[----:B------:R-:W-:Y:S01]  /*2330*/  LEA R12, R3, 0xa0, 0x2 ;  /* 0x000000a0030c7811 */ /* 0x000fe200078e10ff */
[----:B------:R-:W0:Y:S01]  /*2340*/  LDS R7, [R3.X4+0xa0] ;  /* 0x0000a00003077984 */ /* 0x000e220000004800 */
[C---:B------:R-:W-:Y:S02]  /*2350*/  @P0 LEA.HI.X.SX32 R11, R9.reuse, UR7, 0x1, P1 ;  /* 0x00000007090b0c11 */ /* 0x040fe400088f0eff */
[C---:B------:R-:W-:Y:S02]  /*2360*/  @P0 LEA R6, P1, R8.reuse, c[0x0][0x260], 0x2 ;  /* 0x0000980008060a11 */ /* 0x040fe400078210ff */
[----:B------:R-:W-:Y:S01]  /*2370*/  IADD3 R9, R9, 0x80, RZ ;  /* 0x0000008009097810 */ /* 0x000fe20007ffe0ff */
[----:B01----:R-:W-:Y:S01]  /*2380*/  FMUL.FTZ R13, R7, R10 ;  /* 0x0000000a070d7220 */ /* 0x003fe20000410000 */
[----:B------:R-:W-:-:S02]  /*2390*/  @P0 LEA.HI.X R7, R8, c[0x0][0x264], R11, 0x2, P1 ;  /* 0x0000990008070a11 */ /* 0x000fc400008f140b */
[----:B------:R-:W-:Y:S02]  /*23a0*/  ISETP.GT.AND P1, PT, R9, UR9, PT ;  /* 0x0000000909007c0c */ /* 0x000fe4000bf24270 */
[----:B------:R0:W-:Y:S04]  /*23b0*/  STS [R12], R13 ;  /* 0x0000000d0c007388 */ /* 0x0001e80000000800 */
[----:B------:R0:W-:Y:S07]  /*23c0*/  @P0 STG.E [R6.64], R13 ;  /* 0x0000000d06000986 */ /* 0x0001ee000c10190e */
[----:B------:R-:W-:Y:S05]  /*23d0*/  @!P1 BRA `(.L_x_2105) ;  /* 0xffffff3000009947 */ /* 0x000fea000383ffff */
.L_x_2104:
[----:B------:R-:W-:Y:S05]  /*23e0*/  BSYNC B0 ;  /* 0x0000000000007941 */ /* 0x000fea0003800000 */
.L_x_2103:
[----:B------:R-:W-:Y:S01]  /*23f0*/  USHF.R.S32.HI UR5, URZ, 0x1f, UR9 ;  /* 0x0000001f3f057899 */ /* 0x000fe20008011409 */
[----:B------:R-:W-:Y:S01]  /*2400*/  ISETP.NE.U32.AND P0, PT, RZ, c[0x0][0x190], PT ;  /* 0x00006400ff007a0c */ /* 0x000fe20003f05070 */
[----:B---3--:R-:W-:Y:S01]  /*2410*/  CS2R R14, SRZ ;  /* 0x00000000000e7805 */ /* 0x008fe2000001ff00 */
        /* <DEDUP_REMOVED lines=8> */
[----:B------:R-:W-:-:S04]  /*24a0*/  IMAD.IADD R4, R5, 0x1, -R4 ;  /* 0x0000000105047824 */ /* 0x000fc800078e0a04 */
[----:B------:R-:W-:Y:S01]  /*24b0*/  ISETP.NE.OR P0, PT, R48, UR5, !P0 ;  /* 0x0000000530007c0c */ /* 0x000fe2000c705670 */
[----:B------:R-:W-:-:S12]  /*24c0*/  IMAD.SHL.U32 R49, R4, 0x4, RZ ;  /* 0x0000000404317824 */ /* 0x000fd800078e00ff */
[----:B------:R-:W0:Y:S01]  /*24d0*/  @!P0 S2R R8, SR_CTAID.X ;  /* 0x0000000000088919 */ /* 0x000e220000002500 */
[----:B------:R-:W-:Y:S01]  /*24e0*/  ULDC UR6, c[0x0][0x1d4] ;  /* 0x0000750000067ab9 */ /* 0x000fe20000000800 */
[----:B------:R-:W-:Y:S01]  /*24f0*/  @!P0 MOV R9, 0x4 ;  /* 0x0000000400098802 */ /* 0x000fe20000000f00 */
[----:B------:R-:W-:Y:S01]  /*2500*/  UISETP.LT.AND UP0, UPT, UR9, UR6, UPT ;  /* 0x000000060900728c */ /* 0x000fe2000bf01270 */
[----:B------:R-:W-:-:S03]  /*2510*/  IADD3 R7, R48, UR11, RZ ;  /* 0x0000000b30077c10 */ /* 0x000fc6000fffe0ff */
[----:B------:R-:W-:Y:S01]  /*2520*/  USEL UR6, UR9, UR6, UP0 ;  /* 0x0000000609067287 */ /* 0x000fe20008000000 */
[----:B------:R-:W-:Y:S02]  /*2530*/  IMAD.U32 R4, RZ, RZ, UR12 ;  /* 0x0000000cff047e24 */ /* 0x000fe4000f8e00ff */
[----:B0-----:R-:W-:-:S04]  /*2540*/  @!P0 IMAD R8, R8, 0x20, R49 ;  /* 0x0000002008088824 */ /* 0x001fc800078e0231 */
[----:B------:R-:W-:-:S05]  /*2550*/  @!P0 IMAD.WIDE R8, R8, R9, c[0x0][0x190] ;  /* 0x0000640008088625 */ /* 0x000fca00078e0209 */
        /* <DEDUP_REMOVED lines=10> */
[----:B0-----:R-:W-:Y:S01]  /*2600*/  IMAD.U32 R9, RZ, RZ, UR11 ;  /* 0x0000000bff097e24 */ /* 0x001fe2000f8e00ff */
[----:B------:R-:W-:Y:S01]  /*2610*/  ULOP3.LUT UR5, URZ, UR6, URZ, 0x33, !UPT ;  /* 0x000000063f057292 */ /* 0x000fe2000f8e333f */
[----:B------:R-:W-:Y:S01]  /*2620*/  BSSY B1, `(.L_x_2108) ;  /* 0x0000021000017945 */ /* 0x000fe20003800000 */
[----:B------:R-:W-:Y:S01]  /*2630*/  MOV R50, R7 ;  /* 0x0000000700327202 */ /* 0x000fe20000000f00 */
[----:B------:R-:W-:Y:S01]  /*2640*/  CS2R R40, SRZ ;  /* 0x0000000000287805 */ /* 0x000fe2000001ff00 */
[----:B------:R-:W-:Y:S01]  /*2650*/  IADD3 R6, -R9, -0x2, -R48 ;  /* 0xfffffffe09067810 */ /* 0x000fe20007ffe930 */
[----:B------:R-:W-:-:S03]  /*2660*/  CS2R R42, SRZ ;  /* 0x00000000002a7805 */ /* 0x000fc6000001ff00 */
[----:B------:R-:W-:-:S04]  /*2670*/  IADD3 R8, R6, -UR5, RZ ;  /* 0x8000000506087c10 */ /* 0x000fc8000fffe0ff */
[C---:B------:R-:W-:Y:S02]  /*2680*/  LEA.HI R6, R8.reuse, 0x1, RZ, 0x1c ;  /* 0x0000000108067811 */ /* 0x040fe400078fe0ff */
[----:B------:R-:W-:Y:S02]  /*2690*/  ISETP.GE.U32.AND P2, PT, R8, 0x30, PT ;  /* 0x000000300800780c */ /* 0x000fe40003f46070 */
[----:B------:R-:W-:-:S13]  /*26a0*/  LOP3.LUT P0, R6, R6, 0x3, RZ, 0xc0, !PT ;  /* 0x0000000306067812 */ /* 0x000fda000780c0ff */
[----:B------:R-:W-:Y:S05]  /*26b0*/  @!P0 BRA `(.L_x_2109) ;  /* 0x0000017000008947 */ /* 0x000fea0003800000 */
[----:B------:R-:W-:Y:S01]  /*26c0*/  IMAD.SHL.U32 R8, R7, 0x20, RZ ;  /* 0x0000002007087824 */ /* 0x000fe200078e00ff */
[----:B------:R-:W-:Y:S01]  /*26d0*/  LEA R16, R48, 0xa0, 0x2 ;  /* 0x000000a030107811 */ /* 0x000fe200078e10ff */
[----:B------:R-:W-:Y:S02]  /*26e0*/  IMAD.MOV.U32 R50, RZ, RZ, R7 ;  /* 0x000000ffff327224 */ /* 0x000fe400078e0007 */
[----:B------:R-:W-:Y:S01]  /*26f0*/  IMAD.MOV.U32 R40, RZ, RZ, RZ ;  /* 0x000000ffff287224 */ /* 0x000fe200078e00ff */
[----:B------:R-:W-:-:S04]  /*2700*/  IADD3 R19, P0, R3, R8, RZ ;  /* 0x0000000803137210 */ /* 0x000fc80007f1e0ff */
[----:B------:R-:W-:Y:S02]  /*2710*/  LEA.HI.X.SX32 R8, R8, R4, 0x1, P0 ;  /* 0x0000000408087211 */ /* 0x000fe400000f0eff */
[----:B------:R-:W-:-:S04]  /*2720*/  LEA R18, P0, R19, c[0x0][0x1a0], 0x2 ;  /* 0x0000680013127a11 */ /* 0x000fc800078010ff */
[----:B------:R-:W-:-:S04]  /*2730*/  LEA.HI.X R19, R19, c[0x0][0x1a4], R8, 0x2, P0 ;  /* 0x0000690013137a11 */ /* 0x000fc800000f1408 */
.L_x_2110:
[----:B------:R-:W-:Y:S01]  /*2740*/  MOV R8, R18 ;  /* 0x0000001200087202 */ /* 0x000fe20000000f00 */
[----:B------:R-:W-:Y:S01]  /*2750*/  IMAD.MOV.U32 R9, RZ, RZ, R19 ;  /* 0x000000ffff097224 */ /* 0x000fe200078e0013 */
[----:B------:R0:W1:Y:S05]  /*2760*/  LDS R17, [R16] ;  /* 0x0000000010117984 */ /* 0x00006a0000000800 */
[----:B------:R-:W1:Y:S01]  /*2770*/  LDG.E.128 R8, [R8.64] ;  /* 0x0000000e08087981 */ /* 0x000e62000c1e1d00 */
[----:B------:R-:W-:Y:S02]  /*2780*/  IADD3 R6, R6, -0x1, RZ ;  /* 0xffffffff06067810 */ /* 0x000fe40007ffe0ff */
[----:B------:R-:W-:-:S02]  /*2790*/  IADD3 R18, P3, R18, 0x800, RZ ;  /* 0x0000080012127810 */ /* 0x000fc40007f7e0ff */
[----:B------:R-:W-:Y:S02]  /*27a0*/  ISETP.NE.AND P0, PT, R6, RZ, PT ;  /* 0x000000ff0600720c */ /* 0x000fe40003f05270 */
[----:B------:R-:W-:Y:S01]  /*27b0*/  IADD3 R50, R50, 0x10, RZ ;  /* 0x0000001032327810 */ /* 0x000fe20007ffe0ff */
[----:B------:R-:W-:Y:S01]  /*27c0*/  IMAD.X R19, RZ, RZ, R19, P3 ;  /* 0x000000ffff137224 */ /* 0x000fe200018e0613 */
[----:B0-----:R-:W-:Y:S01]  /*27d0*/  IADD3 R16, R16, 0x40, RZ ;  /* 0x0000004010107810 */ /* 0x001fe20007ffe0ff */
[-C--:B-1----:R-:W-:Y:S02]  /*27e0*/  FFMA.FTZ R40, R8, R17.reuse, R40 ;  /* 0x0000001108287223 */ /* 0x082fe40000010028 */
[-C--:B------:R-:W-:Y:S02]  /*27f0*/  FFMA.FTZ R41, R9, R17.reuse, R41 ;  /* 0x0000001109297223 */ /* 0x080fe40000010029 */
[-C--:B------:R-:W-:Y:S02]  /*2800*/  FFMA.FTZ R42, R10, R17.reuse, R42 ;  /* 0x000000110a2a7223 */ /* 0x080fe4000001002a */
[----:B------:R-:W-:-:S02]  /*2810*/  FFMA.FTZ R43, R11, R17, R43 ;  /* 0x000000110b2b7223 */ /* 0x000fc4000001002b */
[----:B------:R-:W-:Y:S05]  /*2820*/  @P0 BRA `(.L_x_2110) ;  /* 0xffffff1000000947 */ /* 0x000fea000383ffff */
.L_x_2109:
[----:B------:R-:W-:Y:S05]  /*2830*/  BSYNC B1 ;  /* 0x0000000000017941 */ /* 0x000fea0003800000 */
.L_x_2108:
[----:B------:R-:W-:Y:S05]  /*2840*/  @!P2 BRA `(.L_x_2107) ;  /* 0x00000cc00000a947 */ /* 0x000fea0003800000 */
[C---:B------:R-:W-:Y:S01]  /*2850*/  IADD3 R10, -R50.reuse, UR6, RZ ;  /* 0x00000006320a7c10 */ /* 0x040fe2000fffe1ff */
[C---:B------:R-:W-:Y:S01]  /*2860*/  IMAD.SHL.U32 R6, R50.reuse, 0x20, RZ ;  /* 0x0000002032067824 */ /* 0x040fe200078e00ff */
[----:B------:R-:W-:Y:S01]  /*2870*/  LEA R8, R50, 0x80, 0x2 ;  /* 0x0000008032087811 */ /* 0x000fe200078e10ff */
[----:B------:R-:W-:Y:S01]  /*2880*/  BSSY B1, `(.L_x_2111) ;  /* 0x0000074000017945 */ /* 0x000fe20003800000 */
[----:B------:R-:W-:Y:S02]  /*2890*/  ISETP.GT.AND P2, PT, R10, 0xc0, PT ;  /* 0x000000c00a00780c */ /* 0x000fe40003f44270 */
[----:B------:R-:W-:Y:S02]  /*28a0*/  IADD3 R9, P0, R3, R6, RZ ;  /* 0x0000000603097210 */ /* 0x000fe40007f1e0ff */
[----:B------:R-:W-:Y:S02]  /*28b0*/  MOV R11, UR11 ;  /* 0x0000000b000b7c02 */ /* 0x000fe40008000f00 */
[----:B------:R-:W-:-:S02]  /*28c0*/  LEA.HI.X.SX32 R6, R6, R4, 0x1, P0 ;  /* 0x0000000406067211 */ /* 0x000fc400000f0eff */
        /* <DEDUP_REMOVED lines=9> */
.L_x_2113:
[----:B------:R-:W2:Y:S04]  /*2960*/  LDG.E.128 R44, [R56.64] ;  /* 0x0000000e382c7981 */ /* 0x000ea8000c1e1d00 */
[----:B------:R-:W3:Y:S04]  /*2970*/  LDG.E.128 R8, [R56.64+0x800] ;  /* 0x0008000e38087981 */ /* 0x000ee8000c1e1d00 */
[----:B------:R-:W4:Y:S04]  /*2980*/  LDG.E.128 R24, [R56.64+0x1000] ;  /* 0x0010000e38187981 */ /* 0x000f28000c1e1d00 */
[----:B------:R-:W4:Y:S04]  /*2990*/  LDG.E.128 R20, [R56.64+0x1800] ;  /* 0x0018000e38147981 */ /* 0x000f28000c1e1d00 */
[----:B------:R-:W4:Y:S04]  /*29a0*/  LDG.E.128 R36, [R56.64+0x2000] ;  /* 0x0020000e38247981 */ /* 0x000f28000c1e1d00 */
[----:B------:R-:W4:Y:S04]  /*29b0*/  LDG.E.128 R32, [R56.64+0x2800] ;  /* 0x0028000e38207981 */ /* 0x000f28000c1e1d00 */
[----:B------:R-:W4:Y:S04]  /*29c0*/  LDG.E.128 R28, [R56.64+0x3000] ;  /* 0x0030000e381c7981 */ /* 0x000f28000c1e1d00 */
[----:B------:R-:W4:Y:S04]  /*29d0*/  LDG.E.128 R16, [R56.64+0x3800] ;  /* 0x0038000e38107981 */ /* 0x000f28000c1e1d00 */
[----:B------:R-:W2:Y:S04]  /*29e0*/  LDS R58, [R6+-0x80] ;  /* 0xffff8000063a7984 */ /* 0x000ea80000000800 */
[----:B------:R-:W3:Y:S04]  /*29f0*/  LDS R52, [R6+-0x40] ;  /* 0xffffc00006347984 */ /* 0x000ee80000000800 */
[----:B------:R-:W4:Y:S01]  /*2a00*/  LDS R53, [R6] ;  /* 0x0000000006357984 */ /* 0x000f220000000800 */
[----:B--2---:R-:W-:-:S02]  /*2a10*/  FFMA.FTZ R61, R44, R58, R40 ;  /* 0x0000003a2c3d7223 */ /* 0x004fc40000010028 */
[-C--:B------:R-:W-:Y:S01]  /*2a20*/  FFMA.FTZ R45, R45, R58.reuse, R41 ;  /* 0x0000003a2d2d7223 */ /* 0x080fe20000010029 */
[----:B------:R-:W-:Y:S01]  /*2a30*/  LDS R44, [R6+0x100] ;  /* 0x00010000062c7984 */ /* 0x000fe20000000800 */
[-C--:B------:R-:W-:Y:S02]  /*2a40*/  FFMA.FTZ R59, R46, R58.reuse, R42 ;  /* 0x0000003a2e3b7223 */ /* 0x080fe4000001002a */
[----:B------:R-:W-:Y:S01]  /*2a50*/  FFMA.FTZ R58, R47, R58, R43 ;  /* 0x0000003a2f3a7223 */ /* 0x000fe2000001002b */
[----:B------:R-:W-:Y:S01]  /*2a60*/  LDS R46, [R6+0x80] ;  /* 0x00008000062e7984 */ /* 0x000fe20000000800 */
[-C--:B---3--:R-:W-:Y:S02]  /*2a70*/  FFMA.FTZ R60, R9, R52.reuse, R45 ;  /* 0x00000034093c7223 */ /* 0x088fe4000001002d */
[-C--:B------:R-:W-:Y:S01]  /*2a80*/  FFMA.FTZ R8, R8, R52.reuse, R61 ;  /* 0x0000003408087223 */ /* 0x080fe2000001003d */
[----:B------:R-:W0:Y:S04]  /*2a90*/  LDS R47, [R6+0x40] ;  /* 0x00004000062f7984 */ /* 0x000e280000000800 */
[----:B------:R1:W2:Y:S01]  /*2aa0*/  LDG.E.128 R40, [R56.64+0x4000] ;  /* 0x0040000e38287981 */ /* 0x0002a2000c1e1d00 */
[----:B------:R-:W-:-:S02]  /*2ab0*/  FFMA.FTZ R10, R10, R52, R59 ;  /* 0x000000340a0a7223 */ /* 0x000fc4000001003b */
[----:B------:R-:W-:Y:S01]  /*2ac0*/  FFMA.FTZ R58, R11, R52, R58 ;  /* 0x000000340b3a7223 */ /* 0x000fe2000001003a */
[----:B------:R-:W3:Y:S01]  /*2ad0*/  LDS R45, [R6+0xc0] ;  /* 0x0000c000062d7984 */ /* 0x000ee20000000800 */
[-C--:B----4-:R-:W-:Y:S02]  /*2ae0*/  FFMA.FTZ R24, R24, R53.reuse, R8 ;  /* 0x0000003518187223 */ /* 0x090fe40000010008 */
[-C--:B------:R-:W-:Y:S01]  /*2af0*/  FFMA.FTZ R60, R25, R53.reuse, R60 ;  /* 0x00000035193c7223 */ /* 0x080fe2000001003c */
[----:B------:R-:W4:Y:S01]  /*2b00*/  LDS R52, [R6+0x140] ;  /* 0x0001400006347984 */ /* 0x000f220000000800 */
[-C--:B------:R-:W-:Y:S02]  /*2b10*/  FFMA.FTZ R26, R26, R53.reuse, R10 ;  /* 0x000000351a1a7223 */ /* 0x080fe4000001000a */
[----:B------:R-:W-:Y:S01]  /*2b20*/  FFMA.FTZ R58, R27, R53, R58 ;  /* 0x000000351b3a7223 */ /* 0x000fe2000001003a */
[----:B------:R1:W2:Y:S01]  /*2b30*/  LDG.E.128 R8, [R56.64+0x4800] ;  /* 0x0048000e38087981 */ /* 0x0002a2000c1e1d00 */
[----:B0-----:R-:W-:-:S02]  /*2b40*/  FFMA.FTZ R25, R20, R47, R24 ;  /* 0x0000002f14197223 */ /* 0x001fc40000010018 */
[-C--:B------:R-:W-:Y:S02]  /*2b50*/  FFMA.FTZ R21, R21, R47.reuse, R60 ;  /* 0x0000002f15157223 */ /* 0x080fe4000001003c */
[-C--:B------:R-:W-:Y:S02]  /*2b60*/  FFMA.FTZ R27, R22, R47.reuse, R26 ;  /* 0x0000002f161b7223 */ /* 0x080fe4000001001a */
[-C--:B------:R-:W-:Y:S02]  /*2b70*/  FFMA.FTZ R25, R36, R46.reuse, R25 ;  /* 0x0000002e24197223 */ /* 0x080fe40000010019 */
[----:B------:R-:W-:Y:S02]  /*2b80*/  FFMA.FTZ R58, R23, R47, R58 ;  /* 0x0000002f173a7223 */ /* 0x000fe4000001003a */
[-C--:B------:R-:W-:Y:S02]  /*2b90*/  FFMA.FTZ R36, R37, R46.reuse, R21 ;  /* 0x0000002e25247223 */ /* 0x080fe40000010015 */
[----:B------:R1:W2:Y:S01]  /*2ba0*/  LDG.E.128 R20, [R56.64+0x5000] ;  /* 0x0050000e38147981 */ /* 0x0002a2000c1e1d00 */
[----:B------:R-:W-:-:S02]  /*2bb0*/  FFMA.FTZ R38, R38, R46, R27 ;  /* 0x0000002e26267223 */ /* 0x000fc4000001001b */
[-C--:B---3--:R-:W-:Y:S02]  /*2bc0*/  FFMA.FTZ R59, R32, R45.reuse, R25 ;  /* 0x0000002d203b7223 */ /* 0x088fe40000010019 */
[----:B------:R1:W3:Y:S01]  /*2bd0*/  LDG.E.128 R24, [R56.64+0x5800] ;  /* 0x0058000e38187981 */ /* 0x0002e2000c1e1d00 */
[----:B------:R-:W-:Y:S02]  /*2be0*/  FFMA.FTZ R58, R39, R46, R58 ;  /* 0x0000002e273a7223 */ /* 0x000fe4000001003a */
[-C--:B------:R-:W-:Y:S02]  /*2bf0*/  FFMA.FTZ R33, R33, R45.reuse, R36 ;  /* 0x0000002d21217223 */ /* 0x080fe40000010024 */
[-C--:B------:R-:W-:Y:S02]  /*2c00*/  FFMA.FTZ R53, R34, R45.reuse, R38 ;  /* 0x0000002d22357223 */ /* 0x080fe40000010026 */
[----:B------:R1:W3:Y:S01]  /*2c10*/  LDG.E.128 R36, [R56.64+0x6000] ;  /* 0x0060000e38247981 */ /* 0x0002e2000c1e1d00 */
[----:B------:R-:W-:-:S02]  /*2c20*/  FFMA.FTZ R58, R35, R45, R58 ;  /* 0x0000002d233a7223 */ /* 0x000fc4000001003a */
[-C--:B------:R-:W-:Y:S02]  /*2c30*/  FFMA.FTZ R45, R29, R44.reuse, R33 ;  /* 0x0000002c1d2d7223 */ /* 0x080fe40000010021 */
[----:B------:R1:W3:Y:S01]  /*2c40*/  LDG.E.128 R32, [R56.64+0x6800] ;  /* 0x0068000e38207981 */ /* 0x0002e2000c1e1d00 */
[-C--:B------:R-:W-:Y:S02]  /*2c50*/  FFMA.FTZ R59, R28, R44.reuse, R59 ;  /* 0x0000002c1c3b7223 */ /* 0x080fe4000001003b */
[-C--:B------:R-:W-:Y:S02]  /*2c60*/  FFMA.FTZ R53, R30, R44.reuse, R53 ;  /* 0x0000002c1e357223 */ /* 0x080fe40000010035 */
[----:B------:R-:W-:Y:S02]  /*2c70*/  FFMA.FTZ R58, R31, R44, R58 ;  /* 0x0000002c1f3a7223 */ /* 0x000fe4000001003a */
[----:B------:R1:W3:Y:S01]  /*2c80*/  LDG.E.128 R28, [R56.64+0x7000] ;  /* 0x0070000e381c7981 */ /* 0x0002e2000c1e1d00 */
[----:B----4-:R-:W-:-:S02]  /*2c90*/  FFMA.FTZ R59, R16, R52, R59 ;  /* 0x00000034103b7223 */ /* 0x010fc4000001003b */
[-C--:B------:R-:W-:Y:S02]  /*2ca0*/  FFMA.FTZ R16, R17, R52.reuse, R45 ;  /* 0x0000003411107223 */ /* 0x080fe4000001002d */
[----:B------:R1:W4:Y:S04]  /*2cb0*/  LDG.E.128 R44, [R56.64+0x7800] ;  /* 0x0078000e382c7981 */ /* 0x000328000c1e1d00 */
[----:B------:R-:W2:Y:S01]  /*2cc0*/  LDS R17, [R6+0x180] ;  /* 0x0001800006117984 */ /* 0x000ea20000000800 */
[----:B------:R-:W-:-:S03]  /*2cd0*/  FFMA.FTZ R53, R18, R52, R53 ;  /* 0x0000003412357223 */ /* 0x000fc60000010035 */
[----:B------:R-:W0:Y:S01]  /*2ce0*/  LDS R18, [R6+0x1c0] ;  /* 0x0001c00006127984 */ /* 0x000e220000000800 */
[----:B------:R-:W-:-:S03]  /*2cf0*/  FFMA.FTZ R58, R19, R52, R58 ;  /* 0x00000034133a7223 */ /* 0x000fc6000001003a */
[----:B------:R-:W0:Y:S01]  /*2d00*/  LDS R19, [R6+0x200] ;  /* 0x0002000006137984 */ /* 0x000e220000000800 */
[----:B-1----:R-:W-:Y:S02]  /*2d10*/  IADD3 R56, P2, R56, 0x8000, RZ ;  /* 0x0000800038387810 */ /* 0x002fe40007f5e0ff */
[----:B------:R-:W-:-:S03]  /*2d20*/  IADD3 R50, R50, 0x100, RZ ;  /* 0x0000010032327810 */ /* 0x000fc60007ffe0ff */
[----:B------:R-:W-:Y:S01]  /*2d30*/  IMAD.X R57, RZ, RZ, R57, P2 ;  /* 0x000000ffff397224 */ /* 0x000fe200010e0639 */
[----:B------:R-:W-:Y:S01]  /*2d40*/  ISETP.GE.AND P2, PT, R50, R51, PT ;  /* 0x000000333200720c */ /* 0x000fe20003f46270 */
[-C--:B--2---:R-:W-:Y:S02]  /*2d50*/  FFMA.FTZ R53, R42, R17.reuse, R53 ;  /* 0x000000112a357223 */ /* 0x084fe40000010035 */
[----:B------:R-:W3:Y:S01]  /*2d60*/  LDS R42, [R6+0x240] ;  /* 0x00024000062a7984 */ /* 0x000ee20000000800 */
[----:B------:R-:W-:-:S03]  /*2d70*/  FFMA.FTZ R16, R41, R17, R16 ;  /* 0x0000001129107223 */ /* 0x000fc60000010010 */
[----:B------:R-:W1:Y:S01]  /*2d80*/  LDS R41, [R6+0x280] ;  /* 0x0002800006297984 */ /* 0x000e620000000800 */
[----:B------:R-:W-:-:S03]  /*2d90*/  FFMA.FTZ R59, R40, R17, R59 ;  /* 0x00000011283b7223 */ /* 0x000fc6000001003b */
[----:B------:R-:W2:Y:S01]  /*2da0*/  LDS R40, [R6+0x2c0] ;  /* 0x0002c00006287984 */ /* 0x000ea20000000800 */
[----:B------:R-:W-:-:S03]  /*2db0*/  FFMA.FTZ R58, R43, R17, R58 ;  /* 0x000000112b3a7223 */ /* 0x000fc6000001003a */
[----:B------:R-:W1:Y:S04]  /*2dc0*/  LDS R17, [R6+0x300] ;  /* 0x0003000006117984 */ /* 0x000e680000000800 */
[----:B------:R0:W4:Y:S02]  /*2dd0*/  LDS R43, [R6+0x340] ;  /* 0x00034000062b7984 */ /* 0x0001240000000800 */
[-C--:B0-----:R-:W-:Y:S02]  /*2de0*/  FFMA.FTZ R8, R8, R18.reuse, R59 ;  /* 0x0000001208087223 */ /* 0x081fe4000001003b */
[-C--:B------:R-:W-:Y:S02]  /*2df0*/  FFMA.FTZ R16, R9, R18.reuse, R16 ;  /* 0x0000001209107223 */ /* 0x080fe40000010010 */
[----:B------:R-:W-:-:S02]  /*2e00*/  FFMA.FTZ R10, R10, R18, R53 ;  /* 0x000000120a0a7223 */ /* 0x000fc40000010035 */
[----:B------:R-:W-:Y:S01]  /*2e10*/  FFMA.FTZ R58, R11, R18, R58 ;  /* 0x000000120b3a7223 */ /* 0x000fe2000001003a */
[----:B------:R-:W-:Y:S01]  /*2e20*/  IADD3 R6, R6, 0x400, RZ ;  /* 0x0000040006067810 */ /* 0x000fe20007ffe0ff */
[-C--:B------:R-:W-:Y:S02]  /*2e30*/  FFMA.FTZ R9, R20, R19.reuse, R8 ;  /* 0x0000001314097223 */ /* 0x080fe40000010008 */
[-C--:B------:R-:W-:Y:S02]  /*2e40*/  FFMA.FTZ R16, R21, R19.reuse, R16 ;  /* 0x0000001315107223 */ /* 0x080fe40000010010 */
[-C--:B------:R-:W-:Y:S02]  /*2e50*/  FFMA.FTZ R11, R22, R19.reuse, R10 ;  /* 0x00000013160b7223 */ /* 0x080fe4000001000a */
[----:B------:R-:W-:Y:S02]  /*2e60*/  FFMA.FTZ R23, R23, R19, R58 ;  /* 0x0000001317177223 */ /* 0x000fe4000001003a */
[----:B---3--:R-:W-:-:S02]  /*2e70*/  FFMA.FTZ R9, R24, R42, R9 ;  /* 0x0000002a18097223 */ /* 0x008fc40000010009 */
[-C--:B------:R-:W-:Y:S02]  /*2e80*/  FFMA.FTZ R16, R25, R42.reuse, R16 ;  /* 0x0000002a19107223 */ /* 0x080fe40000010010 */
[-C--:B------:R-:W-:Y:S02]  /*2e90*/  FFMA.FTZ R11, R26, R42.reuse, R11 ;  /* 0x0000002a1a0b7223 */ /* 0x080fe4000001000b */
[----:B------:R-:W-:Y:S02]  /*2ea0*/  FFMA.FTZ R42, R27, R42, R23 ;  /* 0x0000002a1b2a7223 */ /* 0x000fe40000010017 */
[-C--:B-1----:R-:W-:Y:S02]  /*2eb0*/  FFMA.FTZ R9, R36, R41.reuse, R9 ;  /* 0x0000002924097223 */ /* 0x082fe40000010009 */
[-C--:B------:R-:W-:Y:S02]  /*2ec0*/  FFMA.FTZ R16, R37, R41.reuse, R16 ;  /* 0x0000002925107223 */ /* 0x080fe40000010010 */
[----:B------:R-:W-:-:S02]  /*2ed0*/  FFMA.FTZ R11, R38, R41, R11 ;  /* 0x00000029260b7223 */ /* 0x000fc4000001000b */
[----:B------:R-:W-:Y:S02]  /*2ee0*/  FFMA.FTZ R39, R39, R41, R42 ;  /* 0x0000002927277223 */ /* 0x000fe4000001002a */
[-C--:B--2---:R-:W-:Y:S02]  /*2ef0*/  FFMA.FTZ R9, R32, R40.reuse, R9 ;  /* 0x0000002820097223 */ /* 0x084fe40000010009 */
[-C--:B------:R-:W-:Y:S02]  /*2f00*/  FFMA.FTZ R16, R33, R40.reuse, R16 ;  /* 0x0000002821107223 */ /* 0x080fe40000010010 */
[-C--:B------:R-:W-:Y:S02]  /*2f10*/  FFMA.FTZ R11, R34, R40.reuse, R11 ;  /* 0x00000028220b7223 */ /* 0x080fe4000001000b */
[----:B------:R-:W-:Y:S02]  /*2f20*/  FFMA.FTZ R40, R35, R40, R39 ;  /* 0x0000002823287223 */ /* 0x000fe40000010027 */
[----:B------:R-:W-:-:S02]  /*2f30*/  FFMA.FTZ R9, R28, R17, R9 ;  /* 0x000000111c097223 */ /* 0x000fc40000010009 */
[-C--:B------:R-:W-:Y:S02]  /*2f40*/  FFMA.FTZ R16, R29, R17.reuse, R16 ;  /* 0x000000111d107223 */ /* 0x080fe40000010010 */
[-C--:B------:R-:W-:Y:S02]  /*2f50*/  FFMA.FTZ R11, R30, R17.reuse, R11 ;  /* 0x000000111e0b7223 */ /* 0x080fe4000001000b */
[----:B------:R-:W-:Y:S02]  /*2f60*/  FFMA.FTZ R8, R31, R17, R40 ;  /* 0x000000111f087223 */ /* 0x000fe40000010028 */
[-C--:B----4-:R-:W-:Y:S02]  /*2f70*/  FFMA.FTZ R40, R44, R43.reuse, R9 ;  /* 0x0000002b2c287223 */ /* 0x090fe40000010009 */
[-C--:B------:R-:W-:Y:S02]  /*2f80*/  FFMA.FTZ R41, R45, R43.reuse, R16 ;  /* 0x0000002b2d297223 */ /* 0x080fe40000010010 */
[----:B------:R-:W-:-:S02]  /*2f90*/  FFMA.FTZ R42, R46, R43, R11 ;  /* 0x0000002b2e2a7223 */ /* 0x000fc4000001000b */
[----:B------:R-:W-:Y:S01]  /*2fa0*/  FFMA.FTZ R43, R47, R43, R8 ;  /* 0x0000002b2f2b7223 */ /* 0x000fe20000010008 */
[----:B------:R-:W-:Y:S05]  /*2fb0*/  @!P2 BRA `(.L_x_2113) ;  /* 0xfffff9a00000a947 */ /* 0x000fea000383ffff */
.L_x_2112:
[----:B------:R-:W-:Y:S05]  /*2fc0*/  BSYNC B1 ;  /* 0x0000000000017941 */ /* 0x000fea0003800000 */
.L_x_2111:
[----:B------:R-:W-:Y:S01]  /*2fd0*/  IADD3 R8, -R50, UR6, RZ ;  /* 0x0000000632087c10 */ /* 0x000fe2000fffe1ff */
[----:B------:R-:W-:Y:S03]  /*2fe0*/  BSSY B1, `(.L_x_2114) ;  /* 0x0000038000017945 */ /* 0x000fe60003800000 */
[----:B------:R-:W-:-:S13]  /*2ff0*/  ISETP.GT.AND P2, PT, R8, 0x40, PT ;  /* 0x000000400800780c */ /* 0x000fda0003f44270 */
[----:B------:R-:W-:Y:S05]  /*3000*/  @!P2 BRA `(.L_x_2115) ;  /* 0x000003500000a947 */ /* 0x000fea0003800000 */
[----:B------:R0:W2:Y:S04]  /*3010*/  LDG.E.128 R8, [R56.64] ;  /* 0x0000000e38087981 */ /* 0x0000a8000c1e1d00 */
[----:B------:R0:W3:Y:S04]  /*3020*/  LDG.E.128 R16, [R56.64+0x800] ;  /* 0x0008000e38107981 */ /* 0x0000e8000c1e1d00 */
        /* <DEDUP_REMOVED lines=9> */
[----:B0-----:R-:W-:-:S03]  /*30c0*/  IADD3 R56, P0, R56, 0x4000, RZ ;  /* 0x0000400038387810 */ /* 0x001fc60007f1e0ff */
[----:B------:R-:W-:Y:S02]  /*30d0*/  LDS R53, [R6+0x80] ;  /* 0x0000800006357984 */ /* 0x000fe40000000800 */
[----:B------:R-:W-:Y:S01]  /*30e0*/  IMAD.X R57, RZ, RZ, R57, P0 ;  /* 0x000000ffff397224 */ /* 0x000fe200000e0639 */
[----:B------:R-:W-:Y:S01]  /*30f0*/  PLOP3.LUT P0, PT, PT, PT, PT, 0x8, 0x0 ;  /* 0x000000000000781c */ /* 0x000fe20003f0e170 */
[-C--:B--2---:R-:W-:Y:S02]  /*3100*/  FFMA.FTZ R8, R8, R52.reuse, R40 ;  /* 0x0000003408087223 */ /* 0x084fe40000010028 */
[-C--:B------:R-:W-:Y:S02]  /*3110*/  FFMA.FTZ R40, R9, R52.reuse, R41 ;  /* 0x0000003409287223 */ /* 0x080fe40000010029 */
[----:B------:R-:W4:Y:S01]  /*3120*/  LDS R9, [R6] ;  /* 0x0000000006097984 */ /* 0x000f220000000800 */
[-C--:B------:R-:W-:Y:S02]  /*3130*/  FFMA.FTZ R42, R10, R52.reuse, R42 ;  /* 0x000000340a2a7223 */ /* 0x080fe4000001002a */
[----:B------:R-:W-:Y:S01]  /*3140*/  FFMA.FTZ R52, R11, R52, R43 ;  /* 0x000000340b347223 */ /* 0x000fe2000001002b */
[----:B------:R-:W0:Y:S01]  /*3150*/  LDS R10, [R6+0x40] ;  /* 0x00004000060a7984 */ /* 0x000e220000000800 */
[----:B---3--:R-:W-:-:S02]  /*3160*/  FFMA.FTZ R8, R16, R51, R8 ;  /* 0x0000003310087223 */ /* 0x008fc40000010008 */
[-C--:B------:R-:W-:Y:S01]  /*3170*/  FFMA.FTZ R40, R17, R51.reuse, R40 ;  /* 0x0000003311287223 */ /* 0x080fe20000010028 */
[----:B------:R-:W1:Y:S01]  /*3180*/  LDS R41, [R6+0xc0] ;  /* 0x0000c00006297984 */ /* 0x000e620000000800 */
[-C--:B------:R-:W-:Y:S02]  /*3190*/  FFMA.FTZ R18, R18, R51.reuse, R42 ;  /* 0x0000003312127223 */ /* 0x080fe4000001002a */
[----:B------:R-:W-:Y:S01]  /*31a0*/  FFMA.FTZ R52, R19, R51, R52 ;  /* 0x0000003313347223 */ /* 0x000fe20000010034 */
[----:B------:R-:W2:Y:S04]  /*31b0*/  LDS R11, [R6+0x100] ;  /* 0x00010000060b7984 */ /* 0x000ea80000000800 */
[----:B------:R3:W1:Y:S02]  /*31c0*/  LDS R43, [R6+0x140] ;  /* 0x00014000062b7984 */ /* 0x0006640000000800 */
[----:B---3--:R-:W-:Y:S01]  /*31d0*/  IADD3 R6, R6, 0x200, RZ ;  /* 0x0000020006067810 */ /* 0x008fe20007ffe0ff */
[----:B----4-:R-:W-:-:S02]  /*31e0*/  FFMA.FTZ R17, R20, R9, R8 ;  /* 0x0000000914117223 */ /* 0x010fc40000010008 */
[-C--:B------:R-:W-:Y:S02]  /*31f0*/  FFMA.FTZ R21, R21, R9.reuse, R40 ;  /* 0x0000000915157223 */ /* 0x080fe40000010028 */
[-C--:B------:R-:W-:Y:S02]  /*3200*/  FFMA.FTZ R19, R22, R9.reuse, R18 ;  /* 0x0000000916137223 */ /* 0x080fe40000010012 */
[----:B------:R-:W-:Y:S02]  /*3210*/  FFMA.FTZ R23, R23, R9, R52 ;  /* 0x0000000917177223 */ /* 0x000fe40000010034 */
[-C--:B0-----:R-:W-:Y:S02]  /*3220*/  FFMA.FTZ R17, R24, R10.reuse, R17 ;  /* 0x0000000a18117223 */ /* 0x081fe40000010011 */
[-C--:B------:R-:W-:Y:S02]  /*3230*/  FFMA.FTZ R8, R25, R10.reuse, R21 ;  /* 0x0000000a19087223 */ /* 0x080fe40000010015 */
[----:B------:R-:W-:-:S02]  /*3240*/  FFMA.FTZ R19, R26, R10, R19 ;  /* 0x0000000a1a137223 */ /* 0x000fc40000010013 */
[----:B------:R-:W-:Y:S02]  /*3250*/  FFMA.FTZ R10, R27, R10, R23 ;  /* 0x0000000a1b0a7223 */ /* 0x000fe40000010017 */
[-C--:B------:R-:W-:Y:S02]  /*3260*/  FFMA.FTZ R17, R28, R53.reuse, R17 ;  /* 0x000000351c117223 */ /* 0x080fe40000010011 */
[-C--:B------:R-:W-:Y:S02]  /*3270*/  FFMA.FTZ R8, R29, R53.reuse, R8 ;  /* 0x000000351d087223 */ /* 0x080fe40000010008 */
[-C--:B------:R-:W-:Y:S02]  /*3280*/  FFMA.FTZ R19, R30, R53.reuse, R19 ;  /* 0x000000351e137223 */ /* 0x080fe40000010013 */
[----:B------:R-:W-:Y:S02]  /*3290*/  FFMA.FTZ R10, R31, R53, R10 ;  /* 0x000000351f0a7223 */ /* 0x000fe4000001000a */
[----:B-1----:R-:W-:-:S02]  /*32a0*/  FFMA.FTZ R17, R32, R41, R17 ;  /* 0x0000002920117223 */ /* 0x002fc40000010011 */
[-C--:B------:R-:W-:Y:S02]  /*32b0*/  FFMA.FTZ R8, R33, R41.reuse, R8 ;  /* 0x0000002921087223 */ /* 0x080fe40000010008 */
[-C--:B------:R-:W-:Y:S02]  /*32c0*/  FFMA.FTZ R19, R34, R41.reuse, R19 ;  /* 0x0000002922137223 */ /* 0x080fe40000010013 */
[----:B------:R-:W-:Y:S02]  /*32d0*/  FFMA.FTZ R10, R35, R41, R10 ;  /* 0x00000029230a7223 */ /* 0x000fe4000001000a */
[-C--:B--2---:R-:W-:Y:S02]  /*32e0*/  FFMA.FTZ R17, R36, R11.reuse, R17 ;  /* 0x0000000b24117223 */ /* 0x084fe40000010011 */
[-C--:B------:R-:W-:Y:S02]  /*32f0*/  FFMA.FTZ R8, R37, R11.reuse, R8 ;  /* 0x0000000b25087223 */ /* 0x080fe40000010008 */
[----:B------:R-:W-:-:S02]  /*3300*/  FFMA.FTZ R19, R38, R11, R19 ;  /* 0x0000000b26137223 */ /* 0x000fc40000010013 */
[----:B------:R-:W-:Y:S02]  /*3310*/  FFMA.FTZ R10, R39, R11, R10 ;  /* 0x0000000b270a7223 */ /* 0x000fe4000001000a */
[-C--:B------:R-:W-:Y:S02]  /*3320*/  FFMA.FTZ R40, R44, R43.reuse, R17 ;  /* 0x0000002b2c287223 */ /* 0x080fe40000010011 */
[-C--:B------:R-:W-:Y:S02]  /*3330*/  FFMA.FTZ R41, R45, R43.reuse, R8 ;  /* 0x0000002b2d297223 */ /* 0x080fe40000010008 */
[-C--:B------:R-:W-:Y:S02]  /*3340*/  FFMA.FTZ R42, R46, R43.reuse, R19 ;  /* 0x0000002b2e2a7223 */ /* 0x080fe40000010013 */
[----:B------:R-:W-:Y:S02]  /*3350*/  FFMA.FTZ R43, R47, R43, R10 ;  /* 0x0000002b2f2b7223 */ /* 0x000fe4000001000a */
.L_x_2115:
[----:B------:R-:W-:Y:S05]  /*3360*/  BSYNC B1 ;  /* 0x0000000000017941 */ /* 0x000fea0003800000 */
.L_x_2114:
[----:B------:R-:W-:-:S13]  /*3370*/  ISETP.LT.OR P0, PT, R50, UR6, P0 ;  /* 0x0000000632007c0c */ /* 0x000fda0008701670 */
[----:B------:R-:W-:Y:S05]  /*3380*/  @!P0 BRA `(.L_x_2107) ;  /* 0x0000018000008947 */ /* 0x000fea0003800000 */
[----:B------:R-:W2:Y:S04]  /*3390*/  LDG.E.128 R8, [R56.64] ;  /* 0x0000000e38087981 */ /* 0x000ea8000c1e1d00 */
[----:B------:R-:W3:Y:S04]  /*33a0*/  LDG.E.128 R16, [R56.64+0x800] ;  /* 0x0008000e38107981 */ /* 0x000ee8000c1e1d00 */
[----:B------:R-:W4:Y:S04]  /*33b0*/  LDG.E.128 R20, [R56.64+0x1000] ;  /* 0x0010000e38147981 */ /* 0x000f28000c1e1d00 */
[----:B------:R-:W4:Y:S04]  /*33c0*/  LDG.E.128 R24, [R56.64+0x1800] ;  /* 0x0018000e38187981 */ /* 0x000f28000c1e1d00 */
[----:B------:R-:W2:Y:S04]  /*33d0*/  LDS R28, [R6+-0x80] ;  /* 0xffff8000061c7984 */ /* 0x000ea80000000800 */
[----:B------:R-:W3:Y:S04]  /*33e0*/  LDS R30, [R6+-0x40] ;  /* 0xffffc000061e7984 */ /* 0x000ee80000000800 */
[----:B------:R-:W4:Y:S04]  /*33f0*/  LDS R31, [R6] ;  /* 0x00000000061f7984 */ /* 0x000f280000000800 */
[----:B------:R-:W0:Y:S01]  /*3400*/  LDS R32, [R6+0x40] ;  /* 0x0000400006207984 */ /* 0x000e220000000800 */
        /* <DEDUP_REMOVED lines=16> */
.L_x_2107:
[----:B0-----:R-:W-:Y:S05]  /*3510*/  BSYNC B0 ;  /* 0x0000000000007941 */ /* 0x001fea0003800000 */
.L_x_2106:
        /* <DEDUP_REMOVED lines=10> */
[----:B------:R-:W-:Y:S02]  /*35c0*/  LEA R16, R48, 0xa0, 0x2 ;  /* 0x000000a030107811 */ /* 0x000fe400078e10ff */
.L_x_2122:
        /* <DEDUP_REMOVED lines=38> */
.L_x_2121:
[----:B------:R-:W-:Y:S05]  /*3830*/  BSYNC B2 ;  /* 0x0000000000027941 */ /* 0x000fea0003800000 */
.L_x_2120:
[----:B------:R-:W-:Y:S02]  /*3840*/  IADD3 R7, R7, 0x10, RZ ;  /* 0x0000001007077810 */ /* 0x000fe40007ffe0ff */
[----:B------:R-:W-:Y:S01]  /*3850*/  IADD3 R16, R16, 0x40, RZ ;  /* 0x0000004010107810 */ /* 0x000fe20007ffe0ff */
[----:B------:R-:W-:Y:S05]  /*3860*/  @P0 BRA `(.L_x_2122) ;  /* 0xfffffd6000000947 */ /* 0x000fea000383ffff */
.L_x_2119:
[----:B------:R-:W-:Y:S05]  /*3870*/  BSYNC B1 ;  /* 0x0000000000017941 */ /* 0x000fea0003800000 */
.L_x_2118:
[----:B------:R-:W-:-:S13]  /*3880*/  ISETP.GE.U32.AND P0, PT, R18, 0x30, PT ;  /* 0x000000301200780c */ /* 0x000fda0003f06070 */
[----:B------:R-:W-:Y:S05]  /*3890*/  @!P0 BRA `(.L_x_2117) ;  /* 0x000009f000008947 */ /* 0x000fea0003800000 */
[----:B------:R-:W-:Y:S01]  /*38a0*/  LEA R6, R7, 0x80, 0x2 ;  /* 0x0000008007067811 */ /* 0x000fe200078e10ff */
[----:B------:R-:W-:-:S04]  /*38b0*/  IMAD.U32 R9, RZ, RZ, UR11 ;  /* 0x0000000bff097e24 */ /* 0x000fc8000f8e00ff */
[----:B------:R-:W-:-:S05]  /*38c0*/  IMAD R6, R9, -0x4, R6 ;  /* 0xfffffffc09067824 */ /* 0x000fca00078e0206 */
[----:B------:R-:W-:Y:S02]  /*38d0*/  IADD3 R6, R6, 0xa0, RZ ;  /* 0x000000a006067810 */ /* 0x000fe40007ffe0ff */
.L_x_2131:
        /* <DEDUP_REMOVED lines=17> */
[----:B0-----:R-:W0:Y:S01]  /*39f0*/  LDS R16, [R6+-0x80] ;  /* 0xffff800006107984 */ /* 0x001e220000000800 */
        /* <DEDUP_REMOVED lines=24> */
.L_x_2124:
[----:B------:R-:W-:Y:S05]  /*3b80*/  BSYNC B1 ;  /* 0x0000000000017941 */ /* 0x000fea0003800000 */
.L_x_2123:
        /* <DEDUP_REMOVED lines=35> */
.L_x_2126:
[----:B------:R-:W-:Y:S05]  /*3dc0*/  BSYNC B1 ;  /* 0x0000000000017941 */ /* 0x000fea0003800000 */
.L_x_2125:
        /* <DEDUP_REMOVED lines=35> */
.L_x_2128:
[----:B------:R-:W-:Y:S05]  /*4000*/  BSYNC B1 ;  /* 0x0000000000017941 */ /* 0x000fea0003800000 */
.L_x_2127:
        /* <DEDUP_REMOVED lines=10> */
[----:B0-----:R-:W0:Y:S01]  /*40b0*/  LDS R16, [R6+0x40] ;  /* 0x0000400006107984 */ /* 0x001e220000000800 */
        /* <DEDUP_REMOVED lines=24> */
.L_x_2130:
[----:B------:R-:W-:Y:S05]  /*4240*/  BSYNC B1 ;  /* 0x0000000000017941 */ /* 0x000fea0003800000 */
.L_x_2129:
[----:B------:R-:W-:Y:S02]  /*4250*/  IADD3 R7, R7, 0x40, RZ ;  /* 0x0000004007077810 */ /* 0x000fe40007ffe0ff */
[----:B------:R-:W-:-:S02]  /*4260*/  IADD3 R6, R6, 0x100, RZ ;  /* 0x0000010006067810 */ /* 0x000fc40007ffe0ff */
[----:B------:R-:W-:-:S13]  /*4270*/  ISETP.GE.AND P0, PT, R7, UR9, PT ;  /* 0x0000000907007c0c */ /* 0x000fda000bf06270 */
[----:B------:R-:W-:Y:S05]  /*4280*/  @!P0 BRA `(.L_x_2131) ;  /* 0xfffff65000008947 */ /* 0x000fea000383ffff */
.L_x_2117:
[----:B------:R-:W-:Y:S05]  /*4290*/  BSYNC B0 ;  /* 0x0000000000007941 */ /* 0x000fea0003800000 */
.L_x_2116:
        /* <DEDUP_REMOVED lines=11> */
[----:B------:R-:W-:Y:S01]  /*4350*/  IMAD.U32 R22, RZ, RZ, UR8 ;  /* 0x00000008ff167e24 */ /* 0x000fe2000f8e00ff */
        /* <DEDUP_REMOVED lines=9> */
[----:B------:R3:W4:Y:S01]  /*43f0*/  @!P3 LDG.E R6, [R6.64] ;  /* 0x0000000e0606b981 */ /* 0x000722000c1e1900 */
[----:B-1----:R-:W1:Y:S01]  /*4400*/  @P4 R2UR UR5, R3 ;  /* 0x00000000030543c2 */ /* 0x002e6200000e0000 */
[----:B------:R-:W-:-:S06]  /*4410*/  @P3 IMAD.WIDE R8, R8, R17, c[0x0][0x188] ;  /* 0x0000620008083625 */ /* 0x000fcc00078e0211 */
[----:B------:R-:W2:Y:S01]  /*4420*/  @P3 LDG.E.128 R8, [R8.64] ;  /* 0x0000000e08083981 */ /* 0x000ea2000c1e1d00 */
[----:B-1----:R-:W-:-:S06]  /*4430*/  @UP0 UIMAD UR5, UR4, UR6, UR5 ;  /* 0x00000006040502a4 */ /* 0x002fcc000f8e0205 */
[----:B------:R-:W-:-:S04]  /*4440*/  IMAD.U32 R16, RZ, RZ, UR5 ;  /* 0x00000005ff107e24 */ /* 0x000fc8000f8e00ff */
[----:B------:R-:W-:-:S04]  /*4450*/  @P4 IMAD R16, R16, 0x20, R49 ;  /* 0x0000002010104824 */ /* 0x000fc800078e0231 */
[----:B------:R-:W-:-:S06]  /*4460*/  @P4 IMAD.WIDE R16, R16, R17, c[0x0][0x238] ;  /* 0x00008e0010104625 */ /* 0x000fcc00078e0211 */
[----:B------:R-:W2:Y:S01]  /*4470*/  @P4 LDG.E.128 R16, [R16.64] ;  /* 0x0000000e10104981 */ /* 0x000ea2000c1e1d00 */
[----:B---3--:R-:W-:Y:S01]  /*4480*/  IMAD R7, R22, c[0x0][0x1d4], R49 ;  /* 0x0000750016077a24 */ /* 0x008fe200078e0231 */
[----:B------:R-:W-:-:S04]  /*4490*/  SHF.L.U32 R0, R0, 0x5, RZ ;  /* 0x0000000500007819 */ /* 0x000fc800000006ff */
[----:B------:R-:W-:Y:S02]  /*44a0*/  SHF.R.S32.HI R23, RZ, 0x1f, R7 ;  /* 0x0000001fff177819 */ /* 0x000fe40000011407 */
[----:B------:R-:W-:-:S04]  /*44b0*/  IADD3 R7, P1, R0, R7, RZ ;  /* 0x0000000700077210 */ /* 0x000fc80007f3e0ff */
[----:B------:R-:W-:Y:S02]  /*44c0*/  LEA.HI.X.SX32 R0, R0, R23, 0x1, P1 ;  /* 0x0000001700007211 */ /* 0x000fe400008f0eff */
[----:B----4-:R-:W-:Y:S02]  /*44d0*/  @!P3 PRMT R3, R6, 0x9910, RZ ;  /* 0x000099100603b816 */ /* 0x010fe400000000ff */
[--C-:B------:R-:W-:Y:S02]  /*44e0*/  @!P3 SHF.R.U32.HI R4, RZ, 0x10, R6.reuse ;  /* 0x00000010ff04b819 */ /* 0x100fe40000011606 */
[----:B------:R-:W-:Y:S02]  /*44f0*/  @!P3 SHF.R.U32.HI R20, RZ, 0x18, R6 ;  /* 0x00000018ff14b819 */ /* 0x000fe40000011606 */
[----:B------:R-:W-:Y:S01]  /*4500*/  @!P3 SHF.R.S32.HI R3, RZ, 0x8, R3 ;  /* 0x00000008ff03b819 */ /* 0x000fe20000011403 */
[----:B------:R-:W2:Y:S08]  /*4510*/  @!P3 I2F.S8 R21, R6 ;  /* 0x000000060015b306 */ /* 0x000eb00000001400 */
[----:B------:R-:W1:Y:S08]  /*4520*/  @!P3 I2F.S8 R4, R4 ;  /* 0x000000040004b306 */ /* 0x000e700000001400 */
[----:B------:R-:W3:Y:S08]  /*4530*/  @!P3 I2F.S8 R20, R20 ;  /* 0x000000140014b306 */ /* 0x000ef00000001400 */
[----:B------:R-:W4:Y:S01]  /*4540*/  @!P3 I2F.S16 R3, R3 ;  /* 0x000000030003b306 */ /* 0x000f220000101400 */
[----:B--2---:R-:W-:-:S02]  /*4550*/  @!P3 FMUL.FTZ R8, R21, R54 ;  /* 0x000000361508b220 */ /* 0x004fc40000410000 */
[-C--:B-1----:R-:W-:Y:S01]  /*4560*/  @!P3 FMUL.FTZ R10, R4, R54.reuse ;  /* 0x00000036040ab220 */ /* 0x082fe20000410000 */
[----:B------:R-:W-:Y:S01]  /*4570*/  LEA R6, P1, R7, c[0x0][0x1a0], 0x2 ;  /* 0x0000680007067a11 */ /* 0x000fe200078210ff */
[-C--:B---3--:R-:W-:Y:S02]  /*4580*/  @!P3 FMUL.FTZ R11, R20, R54.reuse ;  /* 0x00000036140bb220 */ /* 0x088fe40000410000 */
[----:B-----5:R-:W-:Y:S02]  /*4590*/  FADD.FTZ R8, R8, R12 ;  /* 0x0000000c08087221 */ /* 0x020fe40000010000 */
[----:B------:R-:W-:Y:S02]  /*45a0*/  FADD.FTZ R10, R10, R14 ;  /* 0x0000000e0a0a7221 */ /* 0x000fe40000010000 */
[----:B----4-:R-:W-:Y:S02]  /*45b0*/  @!P3 FMUL.FTZ R9, R3, R54 ;  /* 0x000000360309b220 */ /* 0x010fe40000410000 */
[----:B------:R-:W-:-:S02]  /*45c0*/  FADD.FTZ R11, R11, R15 ;  /* 0x0000000f0b0b7221 */ /* 0x000fc40000010000 */
[----:B------:R-:W-:Y:S01]  /*45d0*/  FADD.FTZ R9, R9, R13 ;  /* 0x0000000d09097221 */ /* 0x000fe20000010000 */
[----:B------:R-:W-:Y:S01]  /*45e0*/  LEA.HI.X R7, R7, c[0x0][0x1a4], R0, 0x2, P1 ;  /* 0x0000690007077a11 */ /* 0x000fe200008f1400 */
[----:B------:R-:W-:Y:S02]  /*45f0*/  @P4 FMUL.FTZ R8, R8, R16 ;  /* 0x0000001008084220 */ /* 0x000fe40000410000 */
[----:B------:R-:W-:Y:S02]  /*4600*/  @P4 FMUL.FTZ R10, R10, R18 ;  /* 0x000000120a0a4220 */ /* 0x000fe40000410000 */
[----:B------:R-:W-:Y:S02]  /*4610*/  @P4 FMUL.FTZ R11, R11, R19 ;  /* 0x000000130b0b4220 */ /* 0x000fe40000410000 */
[----:B------:R-:W-:-:S05]  /*4620*/  @P4 FMUL.FTZ R9, R9, R17 ;  /* 0x0000001109094220 */ /* 0x000fca0000410000 */
[----:B------:R1:W-:Y:S01]  /*4630*/  STG.E.128 [R6.64], R8 ;  /* 0x0000000806007986 */ /* 0x0003e2000c101d0e */
[C---:B0-----:R-:W-:Y:S02]  /*4640*/  FFMA.FTZ R40, R2.reuse, R8, R40 ;  /* 0x0000000802287223 */ /* 0x041fe40000010028 */
[C---:B------:R-:W-:Y:S02]  /*4650*/  FFMA.FTZ R42, R2.reuse, R10, R42 ;  /* 0x0000000a022a7223 */ /* 0x040fe4000001002a */
[C---:B------:R-:W-:Y:S02]  /*4660*/  FFMA.FTZ R43, R2.reuse, R11, R43 ;  /* 0x0000000b022b7223 */ /* 0x040fe4000001002b */
[----:B------:R-:W-:Y:S02]  /*4670*/  FFMA.FTZ R41, R2, R9, R41 ;  /* 0x0000000902297223 */ /* 0x000fe40000010029 */
.L_x_2133:
[----:B------:R-:W-:Y:S05]  /*4680*/  BSYNC B0 ;  /* 0x0000000000007941 */ /* 0x000fea0003800000 */
.L_x_2132:
[----:B------:R-:W-:Y:S01]  /*4690*/  BAR.SYNC.DEFER_BLOCKING 0x0 ;  /* 0x0000000000007b1d */ /* 0x000fe20000010000 */
[----:B------:R-:W-:-:S04]  /*46a0*/  LOP3.LUT R0, R5, 0xffffffe0, RZ, 0xc0, !PT ;  /* 0xffffffe005007812 */ /* 0x000fc800078ec0ff */
[----:B------:R-:W-:Y:S02]  /*46b0*/  ISETP.NE.AND P1, PT, R0, 0x20, PT ;  /* 0x000000200000780c */ /* 0x000fe40003f25270 */
[C---:B------:R-:W-:Y:S01]  /*46c0*/  LOP3.LUT R0, R5.reuse, 0xfffffff0, RZ, 0xc0, !PT ;  /* 0xfffffff005007812 */ /* 0x040fe200078ec0ff */
[----:B------:R-:W-:Y:S04]  /*46d0*/  @!P2 STS.128 [R48.X4+-0x360], R40 ;  /* 0xfffca0283000a388 */ /* 0x000fe80000004c00 */
[----:B------:R-:W-:Y:S01]  /*46e0*/  BAR.SYNC.DEFER_BLOCKING 0x0 ;  /* 0x0000000000007b1d */ /* 0x000fe20000010000 */
[----:B------:R-:W-:-:S05]  /*46f0*/  ISETP.GT.AND P2, PT, R5, 0x1f, PT ;  /* 0x0000001f0500780c */ /* 0x000fca0003f44270 */
[----:B-1----:R-:W0:Y:S02]  /*4700*/  @!P0 LDS.128 R8, [R48.X4+0xa0] ;  /* 0x0000a00030088984 */ /* 0x002e240000004c00 */
        /* <DEDUP_REMOVED lines=44> */
[----:B0-----:R-:W-:Y:S01]  /*49d0*/  IMAD.MOV.U32 R2, RZ, RZ, c[0x0][0x250] ;  /* 0x00009400ff027624 */ /* 0x001fe200078e00ff */
[----:B------:R-:W-:-:S05]  /*49e0*/  MOV R3, c[0x0][0x254] ;  /* 0x0000950000037a02 */ /* 0x000fca0000000f00 */
        /* <DEDUP_REMOVED lines=26> */
.L_x_2084:
[----:B------:R-:W-:Y:S01]  /*4b90*/  IMAD.MOV.U32 R50, RZ, RZ, 0x10 ;  /* 0x00000010ff327424 */ /* 0x000fe200078e00ff */
[----:B------:R-:W-:Y:S01]  /*4ba0*/  MOV R46, 0x4be0 ;  /* 0x00004be0002e7802 */ /* 0x000fe20000000f00 */
[----:B------:R-:W-:Y:S02]  /*4bb0*/  IMAD.MOV.U32 R49, RZ, RZ, 0x1f ;  /* 0x0000001fff317424 */ /* 0x000fe400078e00ff */
[----:B------:R-:W-:Y:S02]  /*4bc0*/  IMAD.MOV.U32 R48, RZ, RZ, -0x1 ;  /* 0xffffffffff307424 */ /* 0x000fe400078e00ff */
[----:B01----:R-:W-:Y:S05]  /*4bd0*/  CALL.REL.NOINC `($__internal_22_$__cuda_sm70_shflsync_bfly_p) ;  /* 0x000003a000007944 */ /* 0x003fea0003c00000 */
[----:B01----:R-:W-:Y:S05]  /*4be0*/  BRA `(.L_x_2134) ;  /* 0xffffc3a000007947 */ /* 0x003fea000383ffff */
.L_x_2085:
[----:B------:R-:W-:Y:S01]  /*4bf0*/  HFMA2.MMA R50, -RZ, RZ, 0, 4.76837158203125e-07 ;  /* 0x00000008ff327435 */ /* 0x000fe200000001ff */
[----:B------:R-:W-:Y:S01]  /*4c00*/  IMAD.MOV.U32 R49, RZ, RZ, 0x1f ;  /* 0x0000001fff317424 */ /* 0x000fe200078e00ff */
[----:B------:R-:W-:Y:S01]  /*4c10*/  MOV R46, 0x4c40 ;  /* 0x00004c40002e7802 */ /* 0x000fe20000000f00 */
[----:B------:R-:W-:-:S03]  /*4c20*/  IMAD.MOV.U32 R48, RZ, RZ, -0x1 ;  /* 0xffffffffff307424 */ /* 0x000fc600078e00ff */
[----:B01----:R-:W-:Y:S05]  /*4c30*/  CALL.REL.NOINC `($__internal_22_$__cuda_sm70_shflsync_bfly_p) ;  /* 0x0000034000007944 */ /* 0x003fea0003c00000 */
[----:B01----:R-:W-:Y:S01]  /*4c40*/  FADD.FTZ R51, R51, R49 ;  /* 0x0000003133337221 */ /* 0x003fe20000010000 */
[----:B------:R-:W-:Y:S01]  /*4c50*/  MOV R49, 0x1f ;  /* 0x0000001f00317802 */ /* 0x000fe20000000f00 */
[----:B------:R-:W-:Y:S01]  /*4c60*/  IMAD.MOV.U32 R50, RZ, RZ, 0x4 ;  /* 0x00000004ff327424 */ /* 0x000fe200078e00ff */
[----:B------:R-:W-:Y:S01]  /*4c70*/  MOV R46, 0x4ca0 ;  /* 0x00004ca0002e7802 */ /* 0x000fe20000000f00 */
[----:B------:R-:W-:-:S02]  /*4c80*/  IMAD.MOV.U32 R48, RZ, RZ, -0x1 ;  /* 0xffffffffff307424 */ /* 0x000fc400078e00ff */
[----:B------:R-:W-:Y:S05]  /*4c90*/  CALL.REL.NOINC `($__internal_22_$__cuda_sm70_shflsync_bfly_p) ;  /* 0x000002e000007944 */ /* 0x000fea0003c00000 */
[----:B01----:R-:W-:Y:S01]  /*4ca0*/  FADD.FTZ R51, R51, R49 ;  /* 0x0000003133337221 */ /* 0x003fe20000010000 */
[----:B------:R-:W-:Y:S01]  /*4cb0*/  MOV R48, 0xffffffff ;  /* 0xffffffff00307802 */ /* 0x000fe20000000f00 */
[----:B------:R-:W-:Y:S01]  /*4cc0*/  IMAD.MOV.U32 R50, RZ, RZ, 0x2 ;  /* 0x00000002ff327424 */ /* 0x000fe200078e00ff */
[----:B------:R-:W-:Y:S01]  /*4cd0*/  MOV R46, 0x4d00 ;  /* 0x00004d00002e7802 */ /* 0x000fe20000000f00 */
[----:B------:R-:W-:-:S02]  /*4ce0*/  IMAD.MOV.U32 R49, RZ, RZ, 0x1f ;  /* 0x0000001fff317424 */ /* 0x000fc400078e00ff */
[----:B------:R-:W-:Y:S05]  /*4cf0*/  CALL.REL.NOINC `($__internal_22_$__cuda_sm70_shflsync_bfly_p) ;  /* 0x0000028000007944 */ /* 0x000fea0003c00000 */
[----:B-1----:R-:W-:Y:S01]  /*4d00*/  FADD.FTZ R4, R51, R49 ;  /* 0x0000003133047221 */ /* 0x002fe20000010000 */
[----:B0-----:R-:W-:Y:S01]  /*4d10*/  MOV R48, 0xffffffff ;  /* 0xffffffff00307802 */ /* 0x001fe20000000f00 */
[----:B------:R-:W-:Y:S01]  /*4d20*/  IMAD.MOV.U32 R50, RZ, RZ, 0x1 ;  /* 0x00000001ff327424 */ /* 0x000fe200078e00ff */
[----:B------:R-:W-:Y:S01]  /*4d30*/  MOV R46, 0x4d70 ;  /* 0x00004d70002e7802 */ /* 0x000fe20000000f00 */
[----:B------:R-:W-:-:S02]  /*4d40*/  IMAD.MOV.U32 R49, RZ, RZ, 0x1f ;  /* 0x0000001fff317424 */ /* 0x000fc400078e00ff */
[----:B------:R-:W-:Y:S02]  /*4d50*/  IMAD.MOV.U32 R51, RZ, RZ, R4 ;  /* 0x000000ffff337224 */ /* 0x000fe400078e0004 */
[----:B------:R-:W-:Y:S05]  /*4d60*/  CALL.REL.NOINC `($__internal_22_$__cuda_sm70_shflsync_bfly_p) ;  /* 0x0000021000007944 */ /* 0x000fea0003c00000 */
[----:B01----:R-:W-:Y:S05]  /*4d70*/  BRA `(.L_x_2135) ;  /* 0xffffc2a000007947 */ /* 0x003fea000383ffff */
.L_x_2090:
[----:B------:R-:W-:Y:S01]  /*4d80*/  HFMA2.MMA R49, -RZ, RZ, 0, 1.847743988037109375e-06 ;  /* 0x0000001fff317435 */ /* 0x000fe200000001ff */
[----:B------:R-:W-:Y:S01]  /*4d90*/  IMAD.MOV.U32 R50, RZ, RZ, 0x1 ;  /* 0x00000001ff327424 */ /* 0x000fe200078e00ff */
[----:B------:R-:W-:Y:S01]  /*4da0*/  MOV R46, 0x4dd0 ;  /* 0x00004dd0002e7802 */ /* 0x000fe20000000f00 */
[----:B------:R-:W-:-:S03]  /*4db0*/  IMAD.MOV.U32 R48, RZ, RZ, -0x1 ;  /* 0xffffffffff307424 */ /* 0x000fc600078e00ff */
[----:B------:R-:W-:Y:S05]  /*4dc0*/  CALL.REL.NOINC `($__internal_22_$__cuda_sm70_shflsync_bfly_p) ;  /* 0x000001b000007944 */ /* 0x000fea0003c00000 */
[----:B01----:R-:W-:Y:S05]  /*4dd0*/  BRA `(.L_x_2136) ;  /* 0xffffcd0000007947 */ /* 0x003fea000383ffff */
.L_x_2094:
[----:B------:R-:W-:Y:S01]  /*4de0*/  IMAD.MOV.U32 R51, RZ, RZ, R3 ;  /* 0x000000ffff337224 */ /* 0x000fe200078e0003 */
[----:B------:R-:W-:Y:S01]  /*4df0*/  MOV R50, 0x10 ;  /* 0x0000001000327802 */ /* 0x000fe20000000f00 */
[----:B------:R-:W-:Y:S01]  /*4e00*/  IMAD.MOV.U32 R49, RZ, RZ, 0x1f ;  /* 0x0000001fff317424 */ /* 0x000fe200078e00ff */
[----:B------:R-:W-:Y:S01]  /*4e10*/  MOV R46, 0x4e40 ;  /* 0x00004e40002e7802 */ /* 0x000fe20000000f00 */
[----:B------:R-:W-:Y:S02]  /*4e20*/  IMAD.MOV.U32 R48, RZ, RZ, -0x1 ;  /* 0xffffffffff307424 */ /* 0x000fe400078e00ff */
[----:B01-3--:R-:W-:Y:S05]  /*4e30*/  CALL.REL.NOINC `($__internal_22_$__cuda_sm70_shflsync_bfly_p) ;  /* 0x0000014000007944 */ /* 0x00bfea0003c00000 */
[----:B01----:R-:W-:Y:S05]  /*4e40*/  BRA `(.L_x_2137) ;  /* 0xffffce9000007947 */ /* 0x003fea000383ffff */
.L_x_2095:
[----:B------:R-:W-:Y:S01]  /*4e50*/  HFMA2.MMA R50, -RZ, RZ, 0, 4.76837158203125e-07 ;  /* 0x00000008ff327435 */ /* 0x000fe200000001ff */
[----:B------:R-:W-:Y:S01]  /*4e60*/  IMAD.MOV.U32 R49, RZ, RZ, 0x1f ;  /* 0x0000001fff317424 */ /* 0x000fe200078e00ff */
[----:B------:R-:W-:Y:S01]  /*4e70*/  MOV R46, 0x4ea0 ;  /* 0x00004ea0002e7802 */ /* 0x000fe20000000f00 */
[----:B------:R-:W-:-:S03]  /*4e80*/  IMAD.MOV.U32 R48, RZ, RZ, -0x1 ;  /* 0xffffffffff307424 */ /* 0x000fc600078e00ff */
[----:B0123--:R-:W-:Y:S05]  /*4e90*/  CALL.REL.NOINC `($__internal_22_$__cuda_sm70_shflsync_bfly_p) ;  /* 0x000000e000007944 */ /* 0x00ffea0003c00000 */
[----:B01----:R-:W-:Y:S01]  /*4ea0*/  FMNMX.FTZ R51, R51, R49, !PT ;  /* 0x0000003133337209 */ /* 0x003fe20007810000 */
[----:B------:R-:W-:Y:S01]  /*4eb0*/  IMAD.MOV.U32 R49, RZ, RZ, 0x1f ;  /* 0x0000001fff317424 */ /* 0x000fe200078e00ff */
[----:B------:R-:W-:Y:S01]  /*4ec0*/  MOV R50, 0x4 ;  /* 0x0000000400327802 */ /* 0x000fe20000000f00 */
[----:B------:R-:W-:Y:S01]  /*4ed0*/  IMAD.MOV.U32 R48, RZ, RZ, -0x1 ;  /* 0xffffffffff307424 */ /* 0x000fe200078e00ff */
[----:B------:R-:W-:-:S02]  /*4ee0*/  MOV R46, 0x4f00 ;  /* 0x00004f00002e7802 */ /* 0x000fc40000000f00 */
[----:B------:R-:W-:Y:S05]  /*4ef0*/  CALL.REL.NOINC `($__internal_22_$__cuda_sm70_shflsync_bfly_p) ;  /* 0x0000008000007944 */ /* 0x000fea0003c00000 */
[----:B-1----:R-:W-:Y:S01]  /*4f00*/  FMNMX.FTZ R6, R51, R49, !PT ;  /* 0x0000003133067209 */ /* 0x002fe20007810000 */
[----:B0-----:R-:W-:Y:S01]  /*4f10*/  HFMA2.MMA R50, -RZ, RZ, 0, 1.1920928955078125e-07 ;  /* 0x00000002ff327435 */ /* 0x001fe200000001ff */
[----:B------:R-:W-:Y:S01]  /*4f20*/  IMAD.MOV.U32 R49, RZ, RZ, 0x1f ;  /* 0x0000001fff317424 */ /* 0x000fe200078e00ff */
[----:B------:R-:W-:Y:S01]  /*4f30*/  MOV R46, 0x4f70 ;  /* 0x00004f70002e7802 */ /* 0x000fe20000000f00 */
[----:B------:R-:W-:Y:S01]  /*4f40*/  IMAD.MOV.U32 R48, RZ, RZ, -0x1 ;  /* 0xffffffffff307424 */ /* 0x000fe200078e00ff */
[----:B------:R-:W-:-:S02]  /*4f50*/  MOV R51, R6 ;  /* 0x0000000600337202 */ /* 0x000fc40000000f00 */
[----:B------:R-:W-:Y:S05]  /*4f60*/  CALL.REL.NOINC `($__internal_22_$__cuda_sm70_shflsync_bfly_p) ;  /* 0x0000001000007944 */ /* 0x000fea0003c00000 */
[----:B01----:R-:W-:Y:S05]  /*4f70*/  BRA `(.L_x_2138) ;  /* 0xffffcdd000007947 */ /* 0x003fea000383ffff */
        .weak           $__internal_22_$__cuda_sm70_shflsync_bfly_p
        .type           $__internal_22_$__cuda_sm70_shflsync_bfly_p,@function
        .size           $__internal_22_$__cuda_sm70_shflsync_bfly_p,(.L_x_2230 - $__internal_22_$__cuda_sm70_shflsync_bfly_p)
$__internal_22_$__cuda_sm70_shflsync_bfly_p:
[----:B------:R-:W-:Y:S01]  /*4f80*/  IMAD.MOV.U32 R47, RZ, RZ, 0x0 ;  /* 0x00000000ff2f7424 */ /* 0x000fe200078e00ff */
[----:B------:R-:W-:Y:S04]  /*4f90*/  WARPSYNC R48 ;  /* 0x0000003000007348 */ /* 0x000fe80003800000 */
[----:B------:R0:W1:Y:S01]  /*4fa0*/  SHFL.BFLY PT, R49, R51, R50, R49 ;  /* 0x0c00003233317389 */ /* 0x00006200000e0031 */
[----:B------:R-:W-:Y:S05]  /*4fb0*/  RET.REL.NODEC R46 `(_ZN4mmha33masked_multihead_attention_kernelIfLi32ELi32ELi2ELi8ELi128ELb0ELb0EEEv26Multihead_attention_paramsIT_XT5_EE) ;  /* 0xffffb0402e007950 */ /* 0x000fea0003c3ffff */
.L_x_2139:
        /* <DEDUP_REMOVED lines=12> */
.L_x_2230:


//--------------------- .text._ZN4mmha33masked_multihead_attention_kernelIfLi32ELi32ELi4ELi8ELi64ELb0ELb0EEEv26Multihead_attention_paramsIT_XT5_EE --------------------------
	.section	.text._ZN4mmha33masked_multihead_attention_kernelIfLi32ELi32ELi4ELi8ELi64ELb0ELb0EEEv26Multihead_attention_paramsIT_XT5_EE,"ax",@progbits
	.sectioninfo	@"SHI_REGISTERS=48"
	.align	128
        .global         _ZN4mmha33masked_multihead_attention_kernelIfLi32ELi32ELi4ELi8ELi64ELb0ELb0EEEv26Multihead_attention_paramsIT_XT5_EE
        .type           _ZN4mmha33masked_multihead_attention_kernelIfLi32ELi32ELi4ELi8ELi64ELb0ELb0EEEv26Multihead_attention_paramsIT_XT5_EE,@function
        .size           _ZN4mmha33masked_multihead_attention_kernelIfLi32ELi32ELi4ELi8ELi64ELb0ELb0EEEv26Multihead_attention_paramsIT_XT5_EE,(.L_x_2231 - _ZN4mmha33masked_multihead_attention_kernelIfLi32ELi32ELi4ELi8ELi64ELb0ELb0EEEv26Multihead_attention_paramsIT_XT5_EE)
        .other          _ZN4mmha33masked_multihead_attention_kernelIfLi32ELi32ELi4ELi8ELi64ELb0ELb0EEEv26Multihead_attention_paramsIT_XT5_EE,@"STO_CUDA_ENTRY STV_DEFAULT"
_ZN4mmha33masked_multihead_attention_kernelIfLi32ELi32ELi4ELi8ELi64ELb0ELb0EEEv26Multihead_attention_paramsIT_XT5_EE:
.text._ZN4mmha33masked_multihead_attention_kernelIfLi32ELi32ELi4ELi8ELi64ELb0ELb0EEEv26Multihead_attention_paramsIT_XT5_EE:
        /* <DEDUP_REMOVED lines=14> */
.L_x_2140:
        /* <DEDUP_REMOVED lines=14> */
[----:B-1----:R-:W-:-:S04]  /*01c0*/  IABS R0, R3 ;  /* 0x0000000300007213 */ /* 0x002fc80000000000 */
[----:B------:R0:W1:Y:S01]  /*01d0*/  F2I.FTZ.U32.TRUNC.NTZ R5, R2 ;  /* 0x0000000200057305 */ /* 0x000062000021f000 */
[----:B------:R-:W-:Y:S01]  /*01e0*/  MOV R3, UR9 ;  /* 0x0000000900037c02 */ /* 0x000fe20008000f00 */
[----:B------:R-:W2:Y:S01]  /*01f0*/  R2UR UR10, R0 ;  /* 0x00000000000a73c2 */ /* 0x000ea200000e0000 */
[----:B0-----:R-:W-:Y:S01]  /*0200*/  IMAD.U32 R2, RZ, RZ, UR8 ;  /* 0x00000008ff027e24 */ /* 0x001fe2000f8e00ff */
[----:B------:R-:W-:Y:S02]  /*0210*/  UMOV UR4, URZ ;  /* 0x0000003f00047c82 */ /* 0x000fe40008000000 */
[----:B------:R-:W-:Y:S02]  /*0220*/  ULDC.64 UR8, c[0x0][0x240] ;  /* 0x0000900000087ab9 */ /* 0x000fe40000000a00 */
[----:B------:R0:W3:Y:S02]  /*0230*/  @P0 LDG.E R6, [R2.64] ;  /* 0x0000000e02060981 */ /* 0x0000e4000c1e1900 */
        /* <DEDUP_REMOVED lines=52> */
[----:B------:R-:W-:-:S05]  /*0580*/  IMAD.HI.U32 R5, R5, R0, RZ ;  /* 0x0000000005057227 */ /* 0x000fca00078e00ff */
[----:B------:R-:W-:-:S05]  /*0590*/  IADD3 R5, -R5, RZ, RZ ;  /* 0x000000ff05057210 */ /* 0x000fca0007ffe1ff */
        /* <DEDUP_REMOVED lines=12> */
[----:B------:R-:W-:Y:S01]  /*0660*/  @!P1 IMAD.IADD R0, R0, 0x1, -R7 ;  /* 0x0000000100009824 */ /* 0x000fe200078e0a07 */
        /* <DEDUP_REMOVED lines=14> */
[----:B------:R-:W-:Y:S01]  /*0750*/  @P0 MOV R7, 0x4 ;  /* 0x0000000400070802 */ /* 0x000fe20000000f00 */
        /* <DEDUP_REMOVED lines=8> */
.L_x_2142:
[----:B0-----:R-:W-:Y:S02]  /*07e0*/  IMAD.MOV.U32 R13, RZ, RZ, RZ ;  /* 0x000000ffff0d7224 */ /* 0x001fe400078e00ff */
.L_x_2143:
[----:B0-----:R-:W-:Y:S05]  /*07f0*/  BSYNC B0 ;  /* 0x0000000000007941 */ /* 0x001fea0003800000 */
.L_x_2141:
        /* <DEDUP_REMOVED lines=12> */
.L_x_2145:
[C---:B------:R-:W-:Y:S01]  /*08c0*/  IADD3 R2, P0, R4.reuse, c[0x0][0x178], RZ ;  /* 0x00005e0004027a10 */ /* 0x040fe20007f1e0ff */
[----:B------:R-:W2:Y:S03]  /*08d0*/  LDG.E R7, [R36.64+0x4] ;  /* 0x0000040e24077981 */ /* 0x000ea6000c1e1900 */
[----:B------:R-:W-:-:S05]  /*08e0*/  LEA.HI.X.SX32 R3, R4, c[0x0][0x17c], 0x1, P0 ;  /* 0x00005f0004037a11 */ /* 0x000fca00000f0eff */
[----:B------:R-:W3:Y:S02]  /*08f0*/  LDG.E.S8 R2, [R2.64] ;  /* 0x0000000e02027981 */ /* 0x000ee4000c1e1300 */
[----:B---3--:R-:W2:Y:S02]  /*0900*/  I2F.S16 R4, R2 ;  /* 0x0000000200047306 */ /* 0x008ea40000101400 */
[----:B--2---:R-:W-:-:S06]  /*0910*/  FMUL.FTZ R14, R4, R7 ;  /* 0x00000007040e7220 */ /* 0x004fcc0000410000 */
.L_x_2146:
[----:B------:R-:W-:Y:S05]  /*0920*/  BSYNC B0 ;  /* 0x0000000000007941 */ /* 0x000fea0003800000 */
.L_x_2144:
        /* <DEDUP_REMOVED lines=16> */
[----:B------:R-:W-:Y:S01]  /*0a30*/  @!P1 MOV R9, 0x4 ;  /* 0x0000000400099802 */ /* 0x000fe20000000f00 */
[----:B------:R-:W-:Y:S02]  /*0a40*/  IMAD.MOV.U32 R15, RZ, RZ, RZ ;  /* 0x000000ffff0f7224 */ /* 0x000fe400078e00ff */
[----:B------:R-:W-:Y:S01]  /*0a50*/  IMAD.U32 R10, RZ, RZ, UR6 ;  /* 0x00000006ff0a7e24 */ /* 0x000fe2000f8e00ff */
[----:B-1----:R-:W-:Y:S01]  /*0a60*/  @!UP0 UIMAD UR5, UR4, UR5, UR18 ;  /* 0x00000005040582a4 */ /* 0x002fe2000f8e0212 */
[----:B0-----:R-:W-:Y:S01]  /*0a70*/  @!P3 IMAD.MOV.U32 R3, RZ, RZ, 0x4 ;  /* 0x00000004ff03b424 */ /* 0x001fe200078e00ff */
[----:B------:R-:W-:-:S04]  /*0a80*/  MOV R11, UR7 ;  /* 0x00000007000b7c02 */ /* 0x000fc80008000f00 */
[----:B------:R-:W-:Y:S01]  /*0a90*/  IMAD.U32 R8, RZ, RZ, UR5 ;  /* 0x00000005ff087e24 */ /* 0x000fe2000f8e00ff */
[----:B------:R0:W2:Y:S01]  /*0aa0*/  @P5 LDG.E R10, [R10.64] ;  /* 0x0000000e0a0a5981 */ /* 0x0000a2000c1e1900 */
[----:B------:R-:W-:Y:S02]  /*0ab0*/  @!P2 IMAD.MOV.U32 R7, RZ, RZ, 0x4 ;  /* 0x00000004ff07a424 */ /* 0x000fe400078e00ff */
[----:B------:R-:W-:Y:S02]  /*0ac0*/  @!P1 IMAD R8, R8, 0x20, R5 ;  /* 0x0000002008089824 */ /* 0x000fe400078e0205 */
[----:B------:R-:W-:-:S04]  /*0ad0*/  @!P3 IMAD.WIDE R2, R12, R3, c[0x0][0x180] ;  /* 0x000060000c02b625 */ /* 0x000fc800078e0203 */
[----:B------:R-:W-:Y:S01]  /*0ae0*/  IMAD.MOV.U32 R4, RZ, RZ, RZ ;  /* 0x000000ffff047224 */ /* 0x000fe200078e00ff */
[----:B------:R-:W3:Y:S01]  /*0af0*/  @!P3 LDG.E R15, [R2.64] ;  /* 0x0000000e020fb981 */ /* 0x000ee2000c1e1900 */
[----:B------:R-:W-:-:S04]  /*0b00*/  @!P1 IMAD.WIDE R8, R8, R9, c[0x0][0x230] ;  /* 0x00008c0008089625 */ /* 0x000fc800078e0209 */
[----:B------:R-:W-:Y:S02]  /*0b10*/  @!P2 IMAD.WIDE R6, R12, R7, c[0x0][0x170] ;  /* 0x00005c000c06a625 */ /* 0x000fe400078e0207 */
[----:B------:R-:W4:Y:S04]  /*0b20*/  @!P1 LDG.E R9, [R8.64] ;  /* 0x0000000e08099981 */ /* 0x000f28000c1e1900 */
        /* <DEDUP_REMOVED lines=53> */
.L_x_2147:
[----:B0-----:R-:W-:Y:S01]  /*0e80*/  BSSY B0, `(.L_x_2148) ;  /* 0x000001b000007945 */ /* 0x001fe20003800000 */
[----:B------:R-:W-:Y:S01]  /*0e90*/  IMAD.MOV.U32 R4, RZ, RZ, RZ ;  /* 0x000000ffff047224 */ /* 0x000fe200078e00ff */
[----:B------:R-:W-:Y:S05]  /*0ea0*/  @P4 BRA `(.L_x_2149) ;  /* 0x0000018000004947 */ /* 0x000fea0003800000 */
[----:B------:R-:W-:Y:S01]  /*0eb0*/  SHF.R.S32.HI R4, RZ, 0x1f, R5 ;  /* 0x0000001fff047819 */ /* 0x000fe20000011405 */
[----:B------:R-:W-:Y:S01]  /*0ec0*/  HFMA2.MMA R6, -RZ, RZ, 0, 2.384185791015625e-07 ;  /* 0x00000004ff067435 */ /* 0x000fe200000001ff */
[----:B--2---:R0:W-:Y:S01]  /*0ed0*/  STS [R5.X4+0x10], R3 ;  /* 0x0000100305007388 */ /* 0x0041e20000004800 */
[----:B---3--:R-:W-:Y:S01]  /*0ee0*/  FMUL.FTZ R27, R2, R3 ;  /* 0x00000003021b7220 */ /* 0x008fe20000410000 */
[----:B------:R-:W-:-:S04]  /*0ef0*/  LEA.HI R4, R4, R5, RZ, 0x2 ;  /* 0x0000000504047211 */ /* 0x000fc800078f10ff */
[----:B------:R-:W-:-:S05]  /*0f00*/  LOP3.LUT R4, R4, 0xfffffffc, RZ, 0xc0, !PT ;  /* 0xfffffffc04047812 */ /* 0x000fca00078ec0ff */
[----:B------:R-:W-:Y:S01]  /*0f10*/  IMAD.IADD R7, R5, 0x1, -R4 ;  /* 0x0000000105077824 */ /* 0x000fe200078e0a04 */
[----:B------:R-:W-:-:S03]  /*0f20*/  IADD3 R4, R4, UR8, RZ ;  /* 0x0000000804047c10 */ /* 0x000fc6000fffe0ff */
[----:B------:R-:W-:-:S04]  /*0f30*/  IMAD R7, R0, 0x4, R7 ;  /* 0x0000000400077824 */ /* 0x000fc800078e0207 */
[----:B------:R-:W-:-:S04]  /*0f40*/  IMAD R7, R4, c[0x0][0x1d4], R7 ;  /* 0x0000750004077a24 */ /* 0x000fc800078e0207 */
[----:B------:R-:W-:-:S05]  /*0f50*/  IMAD.WIDE R6, R7, R6, c[0x0][0x198] ;  /* 0x0000660007067625 */ /* 0x000fca00078e0206 */
[----:B------:R0:W-:Y:S01]  /*0f60*/  STG.E [R6.64], R2 ;  /* 0x0000000206007986 */ /* 0x0001e2000c10190e */
[----:B------:R-:W-:Y:S05]  /*0f70*/  BRA.DIV ~URZ, `(.L_x_2150) ;  /* 0x00003ab27f007947 */ /* 0x000fea000b800000 */
[----:B------:R2:W3:Y:S02]  /*0f80*/  SHFL.BFLY PT, R23, R27, 0x10, 0x1f ;  /* 0x0e001f001b177f89 */ /* 0x0004e400000e0000 */
.L_x_2201:
        /* <DEDUP_REMOVED lines=9> */
.L_x_2202:
[----:B0-2---:R-:W-:Y:S02]  /*1020*/  FADD.FTZ R4, R23, R4 ;  /* 0x0000000417047221 */ /* 0x005fe40000010000 */
.L_x_2149:
[----:B------:R-:W-:Y:S05]  /*1030*/  BSYNC B0 ;  /* 0x0000000000007941 */ /* 0x000fea0003800000 */
.L_x_2148:
[----:B------:R-:W-:Y:S01]  /*1040*/  ISETP.NE.AND P0, PT, R5, RZ, PT ;  /* 0x000000ff0500720c */ /* 0x000fe20003f05270 */
[----:B--2---:R-:W-:-:S05]  /*1050*/  IMAD.U32 R3, RZ, RZ, UR11 ;  /* 0x0000000bff037e24 */ /* 0x004fca000f8e00ff */
[----:B------:R-:W-:-:S05]  /*1060*/  IADD3 R3, -R3, UR9, RZ ;  /* 0x0000000903037c10 */ /* 0x000fca000fffe1ff */
[----:B---3--:R-:W-:Y:S02]  /*1070*/  IMAD.SHL.U32 R2, R3, 0x4, RZ ;  /* 0x0000000403027824 */ /* 0x008fe400078e00ff */
        /* <DEDUP_REMOVED lines=15> */
[----:B------:R-:W2:Y:S02]  /*1170*/  LDG.E R8, [R8.64] ;  /* 0x0000000e08087981 */ /* 0x000ea4000c1e1900 */
[----:B--2---:R-:W-:-:S05]  /*1180*/  FADD.FTZ R7, R7, R8 ;  /* 0x0000000807077221 */ /* 0x004fca0000010000 */
.L_x_2153:
[----:B------:R0:W-:Y:S02]  /*1190*/  STS [R2+0x90], R7 ;  /* 0x0000900702007388 */ /* 0x0001e40000000800 */
.L_x_2152:
        /* <DEDUP_REMOVED lines=21> */
[----:B------:R-:W-:Y:S01]  /*12f0*/  MOV R18, UR19 ;  /* 0x0000001300127c02 */ /* 0x000fe20008000f00 */
[----:B------:R-:W-:Y:S01]  /*1300*/  IMAD.U32 R3, RZ, RZ, UR12 ;  /* 0x0000000cff037e24 */ /* 0x000fe2000f8e00ff */
[--C-:B------:R-:W-:Y:S01]  /*1310*/  SHF.R.S32.HI R17, RZ, 0x1f, R15.reuse ;  /* 0x0000001fff117819 */ /* 0x100fe2000001140f */
[----:B------:R-:W-:Y:S01]  /*1320*/  IMAD.IADD R24, R5, 0x1, -R6 ;  /* 0x0000000105187824 */ /* 0x000fe200078e0a06 */
[--C-:B------:R-:W-:Y:S01]  /*1330*/  IADD3 R16, P0, P1, R16, c[0x0][0x200], R15.reuse ;  /* 0x0000800010107a10 */ /* 0x100fe2000791e00f */
[----:B------:R-:W-:Y:S01]  /*1340*/  IMAD.U32 R28, RZ, RZ, UR6 ;  /* 0x00000006ff1c7e24 */ /* 0x000fe2000f8e00ff */
[----:B------:R-:W-:Y:S01]  /*1350*/  LEA R25, R25, 0x90, 0x2 ;  /* 0x0000009019197811 */ /* 0x000fe200078e10ff */
[----:B------:R-:W-:Y:S01]  /*1360*/  IMAD.MOV.U32 R19, RZ, RZ, 0x4 ;  /* 0x00000004ff137424 */ /* 0x000fe200078e00ff */
[----:B------:R-:W2:Y:S01]  /*1370*/  LDS R6, [R24.X4+0x10] ;  /* 0x0000100018067984 */ /* 0x000ea20000004800 */
[----:B------:R-:W-:Y:S01]  /*1380*/  IMAD R28, R28, c[0x0][0x220], R15 ;  /* 0x000088001c1c7a24 */ /* 0x000fe200078e020f */
[----:B------:R-:W-:Y:S01]  /*1390*/  IADD3.X R17, R18, c[0x0][0x204], R17, P0, P1 ;  /* 0x0000810012117a10 */ /* 0x000fe200007e2411 */
[----:B------:R-:W-:Y:S01]  /*13a0*/  IMAD.MOV.U32 R30, RZ, RZ, c[0x0][0x1e8] ;  /* 0x00007a00ff1e7624 */ /* 0x000fe200078e00ff */
[----:B------:R-:W3:Y:S01]  /*13b0*/  LDS R8, [R24.X4+0x20] ;  /* 0x0000200018087984 */ /* 0x000ee20000004800 */
[----:B------:R-:W-:-:S02]  /*13c0*/  IMAD.U32 R18, RZ, RZ, UR18 ;  /* 0x00000012ff127e24 */ /* 0x000fc4000f8e00ff */
[----:B------:R-:W-:Y:S01]  /*13d0*/  IMAD.WIDE R28, R28, R19, c[0x0][0x218] ;  /* 0x000086001c1c7625 */ /* 0x000fe200078e0213 */
[----:B------:R-:W4:Y:S01]  /*13e0*/  LDS R10, [R24.X4+0x30] ;  /* 0x00003000180a7984 */ /* 0x000f220000004800 */
[----:B------:R-:W-:Y:S02]  /*13f0*/  IADD3 R30, R30, c[0x0][0x210], RZ ;  /* 0x000084001e1e7a10 */ /* 0x000fe40007ffe0ff */
[----:B------:R-:W-:Y:S01]  /*1400*/  IMAD.WIDE R18, R19, R18, c[0x0][0x228] ;  /* 0x00008a0013127625 */ /* 0x000fe200078e0212 */
[----:B------:R-:W0:Y:S04]  /*1410*/  LDS R9, [R24.X4+0x40] ;  /* 0x0000400018097984 */ /* 0x000e280000004800 */
[----:B------:R-:W1:Y:S04]  /*1420*/  LDS R11, [R24.X4+0x50] ;  /* 0x00005000180b7984 */ /* 0x000e680000004800 */
[----:B------:R-:W0:Y:S04]  /*1430*/  LDS R12, [R24.X4+0x60] ;  /* 0x00006000180c7984 */ /* 0x000e280000004800 */
[----:B------:R-:W0:Y:S04]  /*1440*/  LDS R13, [R24.X4+0x70] ;  /* 0x00007000180d7984 */ /* 0x000e280000004800 */
[----:B------:R5:W0:Y:S02]  /*1450*/  LDS R14, [R24.X4+0x80] ;  /* 0x00008000180e7984 */ /* 0x000a240000004800 */
[----:B-----5:R-:W-:-:S05]  /*1460*/  IMAD R24, R3, c[0x0][0x1d4], R24 ;  /* 0x0000750003187a24 */ /* 0x020fca00078e0218 */
[----:B--2---:R-:W-:Y:S02]  /*1470*/  SHF.R.S32.HI R31, RZ, 0x1f, R24 ;  /* 0x0000001fff1f7819 */ /* 0x004fe40000011418 */
.L_x_2160:
[----:B------:R-:W-:Y:S01]  /*1480*/  IABS R22, c[0x0][0x1d4] ;  /* 0x0000750000167a13 */ /* 0x000fe20000000000 */
[----:B------:R-:W-:Y:S01]  /*1490*/  IMAD.MOV.U32 R20, RZ, RZ, RZ ;  /* 0x000000ffff147224 */ /* 0x000fe200078e00ff */
[----:B------:R-:W-:Y:S02]  /*14a0*/  IABS R40, R15 ;  /* 0x0000000f00287213 */ /* 0x000fe40000000000 */
[----:B------:R-:W2:Y:S01]  /*14b0*/  I2F.RP R23, R22 ;  /* 0x0000001600177306 */ /* 0x000ea20000209400 */
[C---:B------:R-:W-:Y:S02]  /*14c0*/  ISETP.GE.AND P2, PT, R15.reuse, RZ, PT ;  /* 0x000000ff0f00720c */ /* 0x040fe40003f46270 */
[----:B------:R-:W-:Y:S02]  /*14d0*/  ISETP.NE.AND P3, PT, RZ, c[0x0][0x1d4], PT ;  /* 0x00007500ff007a0c */ /* 0x000fe40003f65270 */
[----:B------:R-:W-:-:S03]  /*14e0*/  ISETP.GE.AND P1, PT, R15, UR9, PT ;  /* 0x000000090f007c0c */ /* 0x000fc6000bf26270 */
        /* <DEDUP_REMOVED lines=16> */
[C---:B------:R-:W-:Y:S01]  /*15f0*/  IADD3 R40, R21.reuse, c[0x0][0x1d4], RZ ;  /* 0x0000750015287a10 */ /* 0x040fe20007ffe0ff */
[----:B------:R-:W-:-:S03]  /*1600*/  @!P1 IMAD.SHL.U32 R20, R21, 0x4, RZ ;  /* 0x0000000415149824 */ /* 0x000fc600078e00ff */
[----:B------:R-:W-:Y:S02]  /*1610*/  @!P1 SHF.L.U32 R21, R40, 0x2, RZ ;  /* 0x0000000228159819 */ /* 0x000fe400000006ff */
[----:B------:R-:W-:Y:S02]  /*1620*/  @!P1 IADD3 R22, P0, R24, R20, RZ ;  /* 0x0000001418169210 */ /* 0x000fe40007f1e0ff */
[----:B------:R-:W-:Y:S02]  /*1630*/  IADD3 R40, R40, c[0x0][0x1d4], RZ ;  /* 0x0000750028287a10 */ /* 0x000fe40007ffe0ff */
[----:B------:R-:W-:Y:S02]  /*1640*/  @!P1 LEA.HI.X.SX32 R23, R20, R31, 0x1, P0 ;  /* 0x0000001f14179211 */ /* 0x000fe400000f0eff */
[----:B------:R-:W-:Y:S02]  /*1650*/  @!P1 LEA R26, P0, R22, c[0x0][0x198], 0x2 ;  /* 0x00006600161a9a11 */ /* 0x000fe400078010ff */
[----:B------:R-:W-:-:S02]  /*1660*/  @!P1 IADD3 R20, P2, R24, R21, RZ ;  /* 0x0000001518149210 */ /* 0x000fc40007f5e0ff */
[----:B------:R-:W-:Y:S02]  /*1670*/  @!P1 LEA.HI.X R27, R22, c[0x0][0x19c], R23, 0x2, P0 ;  /* 0x00006700161b9a11 */ /* 0x000fe400000f1417 */
[----:B------:R-:W-:Y:S02]  /*1680*/  @!P1 LEA.HI.X.SX32 R21, R21, R31, 0x1, P2 ;  /* 0x0000001f15159211 */ /* 0x000fe400010f0eff */
[C---:B------:R-:W-:Y:S01]  /*1690*/  @!P1 LEA R22, P0, R20.reuse, c[0x0][0x198], 0x2 ;  /* 0x0000660014169a11 */ /* 0x040fe200078010ff */
[----:B------:R2:W5:Y:S03]  /*16a0*/  @!P1 LDG.E R33, [R26.64] ;  /* 0x0000000e1a219981 */ /* 0x000566000c1e1900 */
[----:B------:R-:W-:Y:S01]  /*16b0*/  @!P1 LEA.HI.X R23, R20, c[0x0][0x19c], R21, 0x2, P0 ;  /* 0x0000670014179a11 */ /* 0x000fe200000f1415 */
[C---:B------:R-:W-:Y:S01]  /*16c0*/  @!P1 IMAD.SHL.U32 R20, R40.reuse, 0x4, RZ ;  /* 0x0000000428149824 */ /* 0x040fe200078e00ff */
[----:B------:R-:W-:-:S03]  /*16d0*/  IADD3 R21, R40, c[0x0][0x1d4], RZ ;  /* 0x0000750028157a10 */ /* 0x000fc60007ffe0ff */
[----:B---3--:R4:W3:Y:S02]  /*16e0*/  @!P1 LDG.E R35, [R22.64] ;  /* 0x0000000e16239981 */ /* 0x0088e4000c1e1900 */
[----:B------:R-:W-:Y:S01]  /*16f0*/  @!P1 IMAD.SHL.U32 R40, R21, 0x4, RZ ;  /* 0x0000000415289824 */ /* 0x000fe200078e00ff */
[----:B------:R-:W-:-:S04]  /*1700*/  @!P1 IADD3 R43, P0, R24, R20, RZ ;  /* 0x00000014182b9210 */ /* 0x000fc80007f1e0ff */
[----:B------:R-:W-:Y:S02]  /*1710*/  @!P1 IADD3 R44, P2, R24, R40, RZ ;  /* 0x00000028182c9210 */ /* 0x000fe40007f5e0ff */
[-C--:B------:R-:W-:Y:S02]  /*1720*/  @!P1 LEA.HI.X.SX32 R20, R20, R31.reuse, 0x1, P0 ;  /* 0x0000001f14149211 */ /* 0x080fe400000f0eff */
[----:B------:R-:W-:Y:S02]  /*1730*/  @!P1 LEA.HI.X.SX32 R45, R40, R31, 0x1, P2 ;  /* 0x0000001f282d9211 */ /* 0x000fe400010f0eff */
[----:B------:R-:W-:Y:S02]  /*1740*/  @!P1 LEA R42, P0, R43, c[0x0][0x198], 0x2 ;  /* 0x000066002b2a9a11 */ /* 0x000fe400078010ff */
[----:B------:R-:W-:Y:S02]  /*1750*/  IADD3 R40, R21, c[0x0][0x1d4], RZ ;  /* 0x0000750015287a10 */ /* 0x000fe40007ffe0ff */
[----:B------:R-:W-:-:S02]  /*1760*/  @!P1 LEA.HI.X R43, R43, c[0x0][0x19c], R20, 0x2, P0 ;  /* 0x000067002b2b9a11 */ /* 0x000fc400000f1414 */
[----:B------:R-:W-:Y:S01]  /*1770*/  @!P1 LEA R20, P0, R44, c[0x0][0x198], 0x2 ;  /* 0x000066002c149a11 */ /* 0x000fe200078010ff */
[C---:B--2---:R-:W-:Y:S01]  /*1780*/  @!P1 IMAD.SHL.U32 R26, R40.reuse, 0x4, RZ ;  /* 0x00000004281a9824 */ /* 0x044fe200078e00ff */
[----:B------:R-:W-:Y:S01]  /*1790*/  IADD3 R40, R40, c[0x0][0x1d4], RZ ;  /* 0x0000750028287a10 */ /* 0x000fe20007ffe0ff */
[----:B------:R2:W5:Y:S01]  /*17a0*/  @!P1 LDG.E R3, [R42.64] ;  /* 0x0000000e2a039981 */ /* 0x000562000c1e1900 */
[----:B------:R-:W-:Y:S02]  /*17b0*/  @!P1 LEA.HI.X R21, R44, c[0x0][0x19c], R45, 0x2, P0 ;  /* 0x000067002c159a11 */ /* 0x000fe400000f142d */
[----:B----4-:R-:W-:Y:S02]  /*17c0*/  @!P1 IADD3 R23, P0, R24, R26, RZ ;  /* 0x0000001a18179210 */ /* 0x010fe40007f1e0ff */
[C---:B------:R-:W-:Y:S01]  /*17d0*/  @!P1 SHF.L.U32 R27, R40.reuse, 0x2, RZ ;  /* 0x00000002281b9819 */ /* 0x040fe200000006ff */
[----:B------:R4:W5:Y:S01]  /*17e0*/  @!P1 LDG.E R32, [R20.64] ;  /* 0x0000000e14209981 */ /* 0x000962000c1e1900 */
[----:B------:R-:W-:-:S02]  /*17f0*/  IADD3 R40, R40, c[0x0][0x1d4], RZ ;  /* 0x0000750028287a10 */ /* 0x000fc40007ffe0ff */
[----:B------:R-:W-:Y:S02]  /*1800*/  @!P1 LEA.HI.X.SX32 R26, R26, R31, 0x1, P0 ;  /* 0x0000001f1a1a9211 */ /* 0x000fe400000f0eff */
[C---:B------:R-:W-:Y:S02]  /*1810*/  @!P1 LEA R22, P0, R23.reuse, c[0x0][0x198], 0x2 ;  /* 0x0000660017169a11 */ /* 0x040fe400078010ff */
[----:B------:R-:W-:Y:S02]  /*1820*/  @!P1 IADD3 R44, P2, R24, R27, RZ ;  /* 0x0000001b182c9210 */ /* 0x000fe40007f5e0ff */
[----:B------:R-:W-:Y:S01]  /*1830*/  @!P1 LEA.HI.X R23, R23, c[0x0][0x19c], R26, 0x2, P0 ;  /* 0x0000670017179a11 */ /* 0x000fe200000f141a */
[C---:B----4-:R-:W-:Y:S01]  /*1840*/  @!P1 IMAD.SHL.U32 R20, R40.reuse, 0x4, RZ ;  /* 0x0000000428149824 */ /* 0x050fe200078e00ff */
[----:B------:R-:W-:Y:S02]  /*1850*/  IADD3 R40, R40, c[0x0][0x1d4], RZ ;  /* 0x0000750028287a10 */ /* 0x000fe40007ffe0ff */
[----:B------:R-:W-:Y:S01]  /*1860*/  @!P1 LEA.HI.X.SX32 R27, R27, R31, 0x1, P2 ;  /* 0x0000001f1b1b9211 */ /* 0x000fe200010f0eff */
[----:B------:R4:W5:Y:S01]  /*1870*/  @!P1 LDG.E R34, [R22.64] ;  /* 0x0000000e16229981 */ /* 0x000962000c1e1900 */
[----:B------:R-:W-:Y:S01]  /*1880*/  @!P1 LEA R26, P0, R44, c[0x0][0x198], 0x2 ;  /* 0x000066002c1a9a11 */ /* 0x000fe200078010ff */
[----:B------:R-:W-:Y:S01]  /*1890*/  @!P1 IMAD.SHL.U32 R40, R40, 0x4, RZ ;  /* 0x0000000428289824 */ /* 0x000fe200078e00ff */
[----:B------:R-:W-:-:S02]  /*18a0*/  @!P1 IADD3 R21, P2, R24, R20, RZ ;  /* 0x0000001418159210 */ /* 0x000fc40007f5e0ff */
[----:B------:R-:W-:Y:S02]  /*18b0*/  @!P1 LEA.HI.X R27, R44, c[0x0][0x19c], R27, 0x2, P0 ;  /* 0x000067002c1b9a11 */ /* 0x000fe400000f141b */
[----:B------:R-:W-:Y:S02]  /*18c0*/  ISETP.NE.U32.AND P0, PT, RZ, c[0x0][0x200], PT ;  /* 0x00008000ff007a0c */ /* 0x000fe40003f05070 */
[----:B------:R-:W-:Y:S01]  /*18d0*/  @!P1 LEA.HI.X.SX32 R44, R20, R31, 0x1, P2 ;  /* 0x0000001f142c9211 */ /* 0x000fe200010f0eff */
[----:B------:R3:W5:Y:S01]  /*18e0*/  @!P1 LDG.E R39, [R26.64] ;  /* 0x0000000e1a279981 */ /* 0x000762000c1e1900 */
[----:B------:R-:W-:Y:S02]  /*18f0*/  @!P1 LEA R20, P2, R21, c[0x0][0x198], 0x2 ;  /* 0x0000660015149a11 */ /* 0x000fe400078410ff */
[----:B------:R-:W-:Y:S02]  /*1900*/  ISETP.NE.AND.EX P0, PT, RZ, c[0x0][0x204], PT, P0 ;  /* 0x00008100ff007a0c */ /* 0x000fe40003f05300 */
[----:B--2---:R-:W-:-:S02]  /*1910*/  @!P1 IADD3 R42, P3, R24, R40, RZ ;  /* 0x00000028182a9210 */ /* 0x004fc40007f7e0ff */
[----:B------:R-:W-:Y:S02]  /*1920*/  @!P1 LEA.HI.X R21, R21, c[0x0][0x19c], R44, 0x2, P2 ;  /* 0x0000670015159a11 */ /* 0x000fe400010f142c */
[----:B----4-:R-:W-:Y:S02]  /*1930*/  @!P1 LEA.HI.X.SX32 R23, R40, R31, 0x1, P3 ;  /* 0x0000001f28179211 */ /* 0x010fe400018f0eff */
[C---:B------:R-:W-:Y:S01]  /*1940*/  @!P1 LEA R22, P2, R42.reuse, c[0x0][0x198], 0x2 ;  /* 0x000066002a169a11 */ /* 0x040fe200078410ff */
[----:B------:R-:W2:Y:S03]  /*1950*/  @!P1 LDG.E R38, [R20.64] ;  /* 0x0000000e14269981 */ /* 0x000ea6000c1e1900 */
[----:B------:R-:W-:Y:S01]  /*1960*/  @!P1 LEA.HI.X R23, R42, c[0x0][0x19c], R23, 0x2, P2 ;  /* 0x000067002a179a11 */ /* 0x000fe200010f1417 */
[----:B------:R-:W4:Y:S04]  /*1970*/  @P0 LDG.E.U8 R40, [R16.64] ;  /* 0x0000000e10280981 */ /* 0x000f28000c1e1100 */
[----:B------:R-:W4:Y:S01]  /*1980*/  @!P1 LDG.E R41, [R22.64] ;  /* 0x0000000e16299981 */ /* 0x000f22000c1e1900 */
[----:B---3--:R-:W-:-:S04]  /*1990*/  FMUL.FTZ R26, R8, R35 ;  /* 0x00000023081a7220 */ /* 0x008fc80000410000 */
[----:B-----5:R-:W-:-:S04]  /*19a0*/  FFMA.FTZ R26, R6, R33, R26 ;  /* 0x00000021061a7223 */ /* 0x020fc8000001001a */
[----:B------:R-:W-:-:S04]  /*19b0*/  FFMA.FTZ R26, R10, R3, R26 ;  /* 0x000000030a1a7223 */ /* 0x000fc8000001001a */
[----:B0-----:R-:W-:-:S04]  /*19c0*/  FFMA.FTZ R26, R9, R32, R26 ;  /* 0x00000020091a7223 */ /* 0x001fc8000001001a */
[----:B-1----:R-:W-:-:S04]  /*19d0*/  FFMA.FTZ R26, R11, R34, R26 ;  /* 0x000000220b1a7223 */ /* 0x002fc8000001001a */
[----:B------:R-:W-:-:S04]  /*19e0*/  FFMA.FTZ R26, R12, R39, R26 ;  /* 0x000000270c1a7223 */ /* 0x000fc8000001001a */
[----:B--2---:R-:W-:Y:S01]  /*19f0*/  FFMA.FTZ R26, R13, R38, R26 ;  /* 0x000000260d1a7223 */ /* 0x004fe2000001001a */
[----:B----4-:R-:W-:-:S03]  /*1a00*/  ISETP.NE.AND P0, PT, R40, RZ, P0 ;  /* 0x000000ff2800720c */ /* 0x010fc60000705270 */
[----:B------:R-:W-:Y:S01]  /*1a10*/  FFMA.FTZ R27, R14, R41, R26 ;  /* 0x000000290e1b7223 */ /* 0x000fe2000001001a */
[----:B------:R-:W-:Y:S07]  /*1a20*/  BRA.DIV ~URZ, `(.L_x_2156) ;  /* 0x000031f27f007947 */ /* 0x000fee000b800000 */
[----:B------:R0:W1:Y:S02]  /*1a30*/  SHFL.BFLY PT, R23, R27, 0x2, 0x1f ;  /* 0x0c401f001b177f89 */ /* 0x00006400000e0000 */
.L_x_2203:
[----:B01----:R-:W-:Y:S01]  /*1a40*/  FADD.FTZ R27, R27, R23 ;  /* 0x000000171b1b7221 */ /* 0x003fe20000010000 */
[----:B------:R-:W-:Y:S05]  /*1a50*/  BRA.DIV ~URZ, `(.L_x_2157) ;  /* 0x000032227f007947 */ /* 0x000fea000b800000 */
[----:B------:R0:W1:Y:S02]  /*1a60*/  SHFL.BFLY PT, R23, R27, 0x1, 0x1f ;  /* 0x0c201f001b177f89 */ /* 0x00006400000e0000 */
.L_x_2204:
        /* <DEDUP_REMOVED lines=11> */
[----:B------:R-:W-:-:S04]  /*1b20*/  @P1 ISETP.GE.AND P3, PT, R15, R30, PT ;  /* 0x0000001e0f00120c */ /* 0x000fc80003f66270 */
[----:B------:R-:W-:-:S04]  /*1b30*/  @P1 SEL R20, RZ, UR5, P3 ;  /* 0x00000005ff141c07 */ /* 0x000fc80009800000 */
[----:B------:R-:W-:Y:S01]  /*1b40*/  @P1 IADD3 R22, R15, -UR9, R20 ;  /* 0x800000090f161c10 */ /* 0x000fe2000fffe014 */
[----:B------:R-:W-:-:S03]  /*1b50*/  FMUL.FTZ R20, R23, c[0x0][0x1f0] ;  /* 0x00007c0017147a20 */ /* 0x000fc60000410000 */
[----:B0-----:R-:W3:Y:S01]  /*1b60*/  @P1 I2F R27, R22 ;  /* 0x00000016001b1306 */ /* 0x001ee20000201400 */
[----:B--2---:R-:W-:-:S04]  /*1b70*/  @P2 FADD.FTZ R20, R20, R21 ;  /* 0x0000001514142221 */ /* 0x004fc80000010000 */
[----:B---3--:R-:W-:-:S05]  /*1b80*/  @P1 FFMA.FTZ R20, R27, R26, R20 ;  /* 0x0000001a1b141223 */ /* 0x008fca0000010014 */
[----:B------:R0:W-:Y:S01]  /*1b90*/  STS [R25], R20 ;  /* 0x0000001419007388 */ /* 0x0001e20000000800 */
[----:B------:R-:W-:-:S03]  /*1ba0*/  @!P0 FMNMX.FTZ R7, R7, R20, !PT ;  /* 0x0000001407078209 */ /* 0x000fc60007810000 */
.L_x_2159:
[----:B------:R-:W-:Y:S05]  /*1bb0*/  BSYNC B1 ;  /* 0x0000000000017941 */ /* 0x000fea0003800000 */
.L_x_2158:
[----:B------:R-:W-:Y:S02]  /*1bc0*/  IADD3 R15, R15, 0x10, RZ ;  /* 0x000000100f0f7810 */ /* 0x000fe40007ffe0ff */
[----:B------:R-:W-:Y:S02]  /*1bd0*/  IADD3 R16, P1, R16, 0x10, RZ ;  /* 0x0000001010107810 */ /* 0x000fe40007f3e0ff */
[----:B------:R-:W-:Y:S02]  /*1be0*/  ISETP.GE.AND P0, PT, R15, R4, PT ;  /* 0x000000040f00720c */ /* 0x000fe40003f06270 */
[----:B------:R-:W-:Y:S01]  /*1bf0*/  IADD3 R28, P2, R28, 0x40, RZ ;  /* 0x000000401c1c7810 */ /* 0x000fe20007f5e0ff */
[----:B------:R-:W-:Y:S01]  /*1c00*/  IMAD.X R17, RZ, RZ, R17, P1 ;  /* 0x000000ffff117224 */ /* 0x000fe200008e0611 */
[----:B0-----:R-:W-:Y:S02]  /*1c10*/  IADD3 R25, R25, 0x40, RZ ;  /* 0x0000004019197810 */ /* 0x001fe40007ffe0ff */
[----:B------:R-:W-:-:S07]  /*1c20*/  IADD3.X R29, RZ, R29, RZ, P2, !PT ;  /* 0x0000001dff1d7210 */ /* 0x000fce00017fe4ff */
[----:B------:R-:W-:Y:S05]  /*1c30*/  @!P0 BRA `(.L_x_2160) ;  /* 0xfffff84000008947 */ /* 0x000fea000383ffff */
.L_x_2155:
[----:B------:R-:W-:Y:S05]  /*1c40*/  BSYNC B0 ;  /* 0x0000000000007941 */ /* 0x000fea0003800000 */
.L_x_2154:
[----:B------:R-:W-:Y:S01]  /*1c50*/  SHF.R.S32.HI R4, RZ, 0x1f, R5 ;  /* 0x0000001fff047819 */ /* 0x000fe20000011405 */
[----:B------:R-:W-:Y:S05]  /*1c60*/  BRA.DIV ~URZ, `(.L_x_2161) ;  /* 0x000030727f007947 */ /* 0x000fea000b800000 */
[----:B------:R2:W3:Y:S02]  /*1c70*/  SHFL.BFLY PT, R23, R7, 0x10, 0x1f ;  /* 0x0e001f0007177f89 */ /* 0x0004e400000e0000 */
.L_x_2205:
[----:B---3--:R-:W-:Y:S01]  /*1c80*/  FMNMX.FTZ R27, R23, R7, !PT ;  /* 0x00000007171b7209 */ /* 0x008fe20007810000 */
[----:B------:R-:W-:Y:S05]  /*1c90*/  BRA.DIV ~URZ, `(.L_x_2162) ;  /* 0x000030b27f007947 */ /* 0x000fea000b800000 */
[----:B------:R-:W3:Y:S02]  /*1ca0*/  SHFL.BFLY PT, R3, R27, 0x8, 0x1f ;  /* 0x0d001f001b037f89 */ /* 0x000ee400000e0000 */
[----:B---3--:R-:W-:-:S05]  /*1cb0*/  FMNMX.FTZ R3, R27, R3, !PT ;  /* 0x000000031b037209 */ /* 0x008fca0007810000 */
[----:B------:R3:W4:Y:S02]  /*1cc0*/  SHFL.BFLY PT, R23, R3, 0x4, 0x1f ;  /* 0x0c801f0003177f89 */ /* 0x00072400000e0000 */
.L_x_2206:
[----:B------:R-:W-:Y:S01]  /*1cd0*/  LEA.HI R4, R4, R5, RZ, 0x5 ;  /* 0x0000000504047211 */ /* 0x000fe200078f28ff */
[----:B------:R-:W-:Y:S01]  /*1ce0*/  WARPSYNC 0xffffffff ;  /* 0xffffffff00007948 */ /* 0x000fe20003800000 */
[----:B----4-:R-:W-:Y:S02]  /*1cf0*/  FMNMX.FTZ R23, R23, R3, !PT ;  /* 0x0000000317177209 */ /* 0x010fe40007810000 */
[----:B------:R-:W-:-:S05]  /*1d00*/  LOP3.LUT R6, R4, 0xffffffe0, RZ, 0xc0, !PT ;  /* 0xffffffe004067812 */ /* 0x000fca00078ec0ff */
[----:B------:R-:W-:-:S05]  /*1d10*/  IMAD.IADD R6, R5, 0x1, -R6 ;  /* 0x0000000105067824 */ /* 0x000fca00078e0a06 */
[----:B------:R-:W-:-:S13]  /*1d20*/  ISETP.NE.AND P0, PT, R6, RZ, PT ;  /* 0x000000ff0600720c */ /* 0x000fda0003f05270 */
[----:B------:R-:W-:-:S05]  /*1d30*/  @!P0 SHF.R.S32.HI R4, RZ, 0x5, R4 ;  /* 0x00000005ff048819 */ /* 0x000fca0000011404 */
[----:B------:R4:W-:Y:S02]  /*1d40*/  @!P0 STS [R4.X4], R23 ;  /* 0x0000001704008388 */ /* 0x0009e40000004800 */
[----:B------:R-:W-:Y:S01]  /*1d50*/  BAR.SYNC.DEFER_BLOCKING 0x0 ;  /* 0x0000000000007b1d */ /* 0x000fe20000010000 */
[----:B------:R-:W-:Y:S01]  /*1d60*/  ISETP.GT.AND P0, PT, R6, 0x1, PT ;  /* 0x000000010600780c */ /* 0x000fe20003f04270 */
[----:B----4-:R-:W-:Y:S02]  /*1d70*/  IMAD.MOV.U32 R4, RZ, RZ, -0x800001 ;  /* 0xff7fffffff047424 */ /* 0x010fe400078e00ff */
[----:B------:R-:W-:Y:S02]  /*1d80*/  IMAD.MOV.U32 R8, RZ, RZ, RZ ;  /* 0x000000ffff087224 */ /* 0x000fe400078e00ff */
[----:B------:R-:W-:Y:S08]  /*1d90*/  BSSY B0, `(.L_x_2163) ;  /* 0x0000023000007945 */ /* 0x000ff00003800000 */
[----:B------:R-:W4:Y:S04]  /*1da0*/  @!P0 LDS R4, [R6.X4] ;  /* 0x0000000006048984 */ /* 0x000f280000004800 */
[----:B---34-:R-:W3:Y:S02]  /*1db0*/  SHFL.BFLY PT, R3, R4, 0x1, 0x1f ;  /* 0x0c201f0004037f89 */ /* 0x018ee400000e0000 */
[----:B0-23--:R-:W-:-:S02]  /*1dc0*/  FMNMX.FTZ R7, R3, R4, !PT ;  /* 0x0000000403077209 */ /* 0x00dfc40007810000 */
[----:B------:R-:W-:-:S03]  /*1dd0*/  IADD3 R3, R5, UR11, RZ ;  /* 0x0000000b05037c10 */ /* 0x000fc6000fffe0ff */
[----:B------:R0:W2:Y:S01]  /*1de0*/  SHFL.IDX PT, R11, R7, RZ, 0x1f ;  /* 0x00001fff070b7589 */ /* 0x0000a200000e0000 */
[----:B------:R-:W-:-:S13]  /*1df0*/  ISETP.GT.AND P1, PT, R3, UR9, PT ;  /* 0x0000000903007c0c */ /* 0x000fda000bf24270 */
[----:B------:R-:W-:Y:S05]  /*1e00*/  @P1 BRA `(.L_x_2164) ;  /* 0x000001b000001947 */ /* 0x000fea0003800000 */
[----:B0-----:R-:W-:Y:S01]  /*1e10*/  ISETP.NE.U32.AND P0, PT, RZ, c[0x0][0x200], PT ;  /* 0x00008000ff007a0c */ /* 0x001fe20003f05070 */
[----:B------:R-:W-:Y:S01]  /*1e20*/  HFMA2.MMA R8, -RZ, RZ, 0, 0 ;  /* 0x00000000ff087435 */ /* 0x000fe200000001ff */
[----:B------:R-:W-:Y:S02]  /*1e30*/  IMAD.MOV.U32 R4, RZ, RZ, R3 ;  /* 0x000000ffff047224 */ /* 0x000fe400078e0003 */
[----:B------:R-:W-:-:S08]  /*1e40*/  ISETP.NE.AND.EX P0, PT, RZ, c[0x0][0x204], PT, P0 ;  /* 0x00008100ff007a0c */ /* 0x000fd00003f05300 */
.L_x_2168:
        /* <DEDUP_REMOVED lines=11> */
[----:B------:R-:W-:Y:S01]  /*1f00*/  @P2 MOV R9, RZ ;  /* 0x000000ff00092202 */ /* 0x000fe20000000f00 */
[----:B------:R-:W-:Y:S05]  /*1f10*/  @P2 BRA `(.L_x_2167) ;  /* 0x0000004000002947 */ /* 0x000fea0003800000 */
.L_x_2166:
[----:B------:R-:W0:Y:S02]  /*1f20*/  LDS R6, [R10] ;  /* 0x000000000a067984 */ /* 0x000e240000000800 */
[----:B0-2---:R-:W-:-:S04]  /*1f30*/  FADD.FTZ R6, -R11, R6 ;  /* 0x000000060b067221 */ /* 0x005fc80000010100 */
[----:B------:R-:W-:-:S04]  /*1f40*/  FMUL.FTZ R6, R6, 1.4426950216293334961 ;  /* 0x3fb8aa3b06067820 */ /* 0x000fc80000410000 */
[----:B------:R0:W2:Y:S03]  /*1f50*/  MUFU.EX2 R9, R6 ;  /* 0x0000000600097308 */ /* 0x0000a60000000800 */
.L_x_2167:
[----:B------:R-:W-:Y:S05]  /*1f60*/  BSYNC B1 ;  /* 0x0000000000017941 */ /* 0x000fea0003800000 */
.L_x_2165:
[----:B--2---:R2:W-:Y:S01]  /*1f70*/  STS [R10], R9 ;  /* 0x000000090a007388 */ /* 0x0045e20000000800 */
[----:B------:R-:W-:Y:S01]  /*1f80*/  IADD3 R4, R4, 0x40, RZ ;  /* 0x0000004004047810 */ /* 0x000fe20007ffe0ff */
[----:B------:R-:W-:-:S03]  /*1f90*/  FADD.FTZ R8, R9, R8 ;  /* 0x0000000809087221 */ /* 0x000fc60000010000 */
[----:B------:R-:W-:-:S13]  /*1fa0*/  ISETP.GT.AND P2, PT, R4, UR9, PT ;  /* 0x0000000904007c0c */ /* 0x000fda000bf44270 */
[----:B--2---:R-:W-:Y:S05]  /*1fb0*/  @!P2 BRA `(.L_x_2168) ;  /* 0xfffffe900000a947 */ /* 0x004fea000383ffff */
.L_x_2164:
[----:B0-----:R-:W-:Y:S05]  /*1fc0*/  BSYNC B0 ;  /* 0x0000000000007941 */ /* 0x001fea0003800000 */
.L_x_2163:
[----:B------:R-:W0:Y:S01]  /*1fd0*/  SHFL.BFLY PT, R7, R8, 0x10, 0x1f ;  /* 0x0e001f0008077f89 */ /* 0x000e2200000e0000 */
[----:B------:R-:W-:Y:S01]  /*1fe0*/  LOP3.LUT P0, R10, R5, 0x1f, RZ, 0xc0, !PT ;  /* 0x0000001f050a7812 */ /* 0x000fe2000780c0ff */
        /* <DEDUP_REMOVED lines=33> */
.L_x_2169:
[----:B------:R-:W-:Y:S01]  /*2200*/  BSSY B0, `(.L_x_2170) ;  /* 0x0000011000007945 */ /* 0x000fe20003800000 */
[----:B------:R-:W-:Y:S05]  /*2210*/  @P1 BRA `(.L_x_2171) ;  /* 0x000000f000001947 */ /* 0x000fea0003800000 */
[----:B0-----:R-:W-:-:S04]  /*2220*/  FADD.FTZ R4, R4, 9.9999999747524270788e-07 ;  /* 0x358637bd04047421 */ /* 0x001fc80000010000 */
[----:B------:R0:W1:Y:S03]  /*2230*/  MUFU.RCP R10, R4 ;  /* 0x00000004000a7308 */ /* 0x0000660000001000 */
.L_x_2172:
[C---:B0-----:R-:W-:Y:S02]  /*2240*/  IADD3 R4, R3.reuse, -UR11, RZ ;  /* 0x8000000b03047c10 */ /* 0x041fe4000fffe0ff */
[C---:B------:R-:W-:Y:S02]  /*2250*/  @P0 IADD3 R8, P1, R3.reuse, UR6, RZ ;  /* 0x0000000603080c10 */ /* 0x040fe4000ff3e0ff */
        /* <DEDUP_REMOVED lines=11> */
.L_x_2171:
[----:B------:R-:W-:Y:S05]  /*2310*/  BSYNC B0 ;  /* 0x0000000000007941 */ /* 0x000fea0003800000 */
.L_x_2170:
[----:B------:R-:W-:Y:S01]  /*2320*/  USHF.R.S32.HI UR5, URZ, 0x1f, UR9 ;  /* 0x0000001f3f057899 */ /* 0x000fe20008011409 */
[----:B0-----:R-:W-:Y:S01]  /*2330*/  SHF.R.S32.HI R4, RZ, 0x1f, R5 ;  /* 0x0000001fff047819 */ /* 0x001fe20000011405 */
[----:B------:R-:W-:Y:S01]  /*2340*/  CS2R R10, SRZ ;  /* 0x00000000000a7805 */ /* 0x000fe2000001ff00 */
[----:B------:R-:W-:Y:S01]  /*2350*/  ISETP.NE.U32.AND P0, PT, RZ, c[0x0][0x190], PT ;  /* 0x00006400ff007a0c */ /* 0x000fe20003f05070 */
[----:B------:R-:W-:Y:S01]  /*2360*/  ULEA.HI UR5, UR5, UR9, URZ, 0x3 ;  /* 0x0000000905057291 */ /* 0x000fe2000f8f183f */
[----:B------:R-:W-:-:S02]  /*2370*/  LEA.HI R3, R4, R5, RZ, 0x3 ;  /* 0x0000000504037211 */ /* 0x000fc400078f18ff */
[----:B------:R-:W-:Y:S01]  /*2380*/  ISETP.NE.AND.EX P0, PT, RZ, c[0x0][0x194], PT, P0 ;  /* 0x00006500ff007a0c */ /* 0x000fe20003f05300 */
[----:B------:R-:W-:Y:S01]  /*2390*/  ULOP3.LUT UR5, UR5, 0xfffffff8, URZ, 0xc0, !UPT ;  /* 0xfffffff805057892 */ /* 0x000fe2000f8ec03f */
[----:B------:R-:W-:Y:S02]  /*23a0*/  SHF.R.S32.HI R7, RZ, 0x3, R3 ;  /* 0x00000003ff077819 */ /* 0x000fe40000011403 */
[----:B------:R-:W-:Y:S01]  /*23b0*/  LOP3.LUT R4, R3, 0x3ffffff8, RZ, 0xc0, !PT ;  /* 0x3ffffff803047812 */ /* 0x000fe200078ec0ff */
[----:B------:R-:W-:-:S04]  /*23c0*/  UIADD3 UR5, -UR5, UR9, URZ ;  /* 0x0000000905057290 */ /* 0x000fc8000fffe13f */
[----:B------:R-:W-:Y:S02]  /*23d0*/  IMAD.IADD R4, R5, 0x1, -R4 ;  /* 0x0000000105047824 */ /* 0x000fe400078e0a04 */
[----:B------:R-:W-:Y:S02]  /*23e0*/  ISETP.NE.OR P0, PT, R7, UR5, !P0 ;  /* 0x0000000507007c0c */ /* 0x000fe4000c705670 */
[----:B------:R-:W-:-:S11]  /*23f0*/  IMAD.SHL.U32 R32, R4, 0x4, RZ ;  /* 0x0000000404207824 */ /* 0x000fd600078e00ff */
[----:B------:R-:W0:Y:S01]  /*2400*/  @!P0 S2R R9, SR_CTAID.X ;  /* 0x0000000000098919 */ /* 0x000e220000002500 */
[----:B------:R-:W-:Y:S01]  /*2410*/  ULDC UR6, c[0x0][0x1d4] ;  /* 0x0000750000067ab9 */ /* 0x000fe20000000800 */
[----:B------:R-:W-:Y:S01]  /*2420*/  @!P0 IMAD.MOV.U32 R13, RZ, RZ, 0x4 ;  /* 0x00000004ff0d8424 */ /* 0x000fe200078e00ff */
[----:B------:R-:W-:Y:S01]  /*2430*/  UISETP.LT.AND UP0, UPT, UR9, UR6, UPT ;  /* 0x000000060900728c */ /* 0x000fe2000bf01270 */
[----:B------:R-:W-:-:S03]  /*2440*/  IADD3 R6, R7, UR11, RZ ;  /* 0x0000000b07067c10 */ /* 0x000fc6000fffe0ff */
[----:B------:R-:W-:Y:S01]  /*2450*/  USEL UR6, UR9, UR6, UP0 ;  /* 0x0000000609067287 */ /* 0x000fe20008000000 */
[----:B0-----:R-:W-:Y:S02]  /*2460*/  @!P0 LEA R12, R9, R32, 0x5 ;  /* 0x00000020090c8211 */ /* 0x001fe400078e28ff */
[----:B------:R-:W-:-:S03]  /*2470*/  CS2R R8, SRZ ;  /* 0x0000000000087805 */ /* 0x000fc6000001ff00 */
[----:B------:R-:W-:-:S05]  /*2480*/  @!P0 IMAD.WIDE R12, R12, R13, c[0x0][0x190] ;  /* 0x000064000c0c8625 */ /* 0x000fca00078e020d */
[----:B------:R0:W5:Y:S04]  /*2490*/  @!P0 LDG.E.128 R8, [R12.64] ;  /* 0x0000000e0c088981 */ /* 0x000168000c1e1d00 */
[----:B------:R-:W-:Y:S01]  /*24a0*/  BAR.SYNC.DEFER_BLOCKING 0x0 ;  /* 0x0000000000007b1d */ /* 0x000fe20000010000 */
[----:B------:R-:W-:Y:S01]  /*24b0*/  ISETP.GE.AND P0, PT, R6, UR6, PT ;  /* 0x0000000606007c0c */ /* 0x000fe2000bf06270 */
[----:B------:R-:W-:Y:S01]  /*24c0*/  IMAD.U32 R3, RZ, RZ, UR12 ;  /* 0x0000000cff037e24 */ /* 0x000fe2000f8e00ff */
[----:B------:R-:W-:Y:S01]  /*24d0*/  ISETP.NE.AND P1, PT, R7, UR5, PT ;  /* 0x0000000507007c0c */ /* 0x000fe2000bf25270 */
[----:B------:R-:W-:Y:S01]  /*24e0*/  CS2R R22, SRZ ;  /* 0x0000000000167805 */ /* 0x000fe2000001ff00 */
[----:B------:R-:W-:Y:S01]  /*24f0*/  CS2R R20, SRZ ;  /* 0x0000000000147805 */ /* 0x000fe2000001ff00 */
[----:B------:R-:W-:Y:S01]  /*2500*/  IMAD R3, R3, c[0x0][0x1d4], R32 ;  /* 0x0000750003037a24 */ /* 0x000fe200078e0220 */
[----:B------:R-:W-:Y:S04]  /*2510*/  BSSY B0, `(.L_x_2173) ;  /* 0x00000f5000007945 */ /* 0x000fe80003800000 */
[----:B------:R-:W-:-:S03]  /*2520*/  SHF.R.S32.HI R4, RZ, 0x1f, R3 ;  /* 0x0000001fff047819 */ /* 0x000fc60000011403 */
[----:B------:R-:W-:Y:S05]  /*2530*/  @P0 BRA `(.L_x_2174) ;  /* 0x00000f2000000947 */ /* 0x000fea0003800000 */
[----:B0-----:R-:W-:Y:S01]  /*2540*/  IMAD.U32 R12, RZ, RZ, UR11 ;  /* 0x0000000bff0c7e24 */ /* 0x001fe2000f8e00ff */
[----:B------:R-:W-:Y:S01]  /*2550*/  ULOP3.LUT UR5, URZ, UR6, URZ, 0x33, !UPT ;  /* 0x000000063f057292 */ /* 0x000fe2000f8e333f */
[----:B------:R-:W-:Y:S01]  /*2560*/  BSSY B1, `(.L_x_2175) ;  /* 0x0000022000017945 */ /* 0x000fe20003800000 */
[----:B------:R-:W-:Y:S01]  /*2570*/  IMAD.MOV.U32 R34, RZ, RZ, R6 ;  /* 0x000000ffff227224 */ /* 0x000fe200078e0006 */
        /* <DEDUP_REMOVED lines=8> */
[----:B------:R-:W-:Y:S01]  /*2600*/  SHF.L.U32 R13, R6, 0x5, RZ ;  /* 0x00000005060d7819 */ /* 0x000fe200000006ff */
[----:B------:R-:W-:Y:S01]  /*2610*/  IMAD.MOV.U32 R16, RZ, RZ, R12 ;  /* 0x000000ffff107224 */ /* 0x000fe200078e000c */
[----:B------:R-:W-:Y:S01]  /*2620*/  LEA R17, R7, 0x90, 0x2 ;  /* 0x0000009007117811 */ /* 0x000fe200078e10ff */
[----:B------:R-:W-:Y:S01]  /*2630*/  IMAD.MOV.U32 R34, RZ, RZ, R6 ;  /* 0x000000ffff227224 */ /* 0x000fe200078e0006 */
[----:B------:R-:W-:Y:S01]  /*2640*/  IADD3 R24, P0, R3, R13, RZ ;  /* 0x0000000d03187210 */ /* 0x000fe20007f1e0ff */
[----:B------:R-:W-:-:S03]  /*2650*/  IMAD.MOV.U32 R20, RZ, RZ, RZ ;  /* 0x000000ffff147224 */ /* 0x000fc600078e00ff */
[----:B------:R-:W-:Y:S02]  /*2660*/  LEA.HI.X.SX32 R13, R13, R4, 0x1, P0 ;  /* 0x000000040d0d7211 */ /* 0x000fe400000f0eff */
[----:B------:R-:W-:-:S04]  /*2670*/  LEA R19, P0, R24, c[0x0][0x1a0], 0x2 ;  /* 0x0000680018137a11 */ /* 0x000fc800078010ff */
[----:B------:R-:W-:-:S04]  /*2680*/  LEA.HI.X R24, R24, c[0x0][0x1a4], R13, 0x2, P0 ;  /* 0x0000690018187a11 */ /* 0x000fc800000f140d */
.L_x_2177:
        /* <DEDUP_REMOVED lines=15> */
.L_x_2176:
[----:B------:R-:W-:Y:S05]  /*2780*/  BSYNC B1 ;  /* 0x0000000000017941 */ /* 0x000fea0003800000 */
.L_x_2175:
        /* <DEDUP_REMOVED lines=18> */
.L_x_2180:
[----:B------:R-:W2:Y:S04]  /*28b0*/  LDG.E.128 R28, [R38.64] ;  /* 0x0000000e261c7981 */ /* 0x000ea8000c1e1d00 */
[----:B------:R-:W3:Y:S04]  /*28c0*/  LDG.E.128 R16, [R38.64+0x400] ;  /* 0x0004000e26107981 */ /* 0x000ee8000c1e1d00 */
[----:B------:R-:W4:Y:S04]  /*28d0*/  LDG.E.128 R12, [R38.64+0x800] ;  /* 0x0008000e260c7981 */ /* 0x000f28000c1e1d00 */
[----:B------:R-:W4:Y:S04]  /*28e0*/  LDG.E.128 R24, [R38.64+0xc00] ;  /* 0x000c000e26187981 */ /* 0x000f28000c1e1d00 */
[----:B------:R-:W2:Y:S04]  /*28f0*/  LDS R41, [R33+-0x40] ;  /* 0xffffc00021297984 */ /* 0x000ea80000000800 */
[----:B------:R-:W3:Y:S04]  /*2900*/  LDS R42, [R33+-0x20] ;  /* 0xffffe000212a7984 */ /* 0x000ee80000000800 */
[----:B------:R-:W4:Y:S01]  /*2910*/  LDS R40, [R33] ;  /* 0x0000000021287984 */ /* 0x000f220000000800 */
[----:B--2---:R-:W-:-:S02]  /*2920*/  FFMA.FTZ R43, R28, R41, R20 ;  /* 0x000000291c2b7223 */ /* 0x004fc40000010014 */
[-C--:B------:R-:W-:Y:S02]  /*2930*/  FFMA.FTZ R21, R29, R41.reuse, R21 ;  /* 0x000000291d157223 */ /* 0x080fe40000010015 */
[-C--:B------:R-:W-:Y:S02]  /*2940*/  FFMA.FTZ R45, R30, R41.reuse, R22 ;  /* 0x000000291e2d7223 */ /* 0x080fe40000010016 */
[----:B------:R-:W-:Y:S02]  /*2950*/  FFMA.FTZ R23, R31, R41, R23 ;  /* 0x000000291f177223 */ /* 0x000fe40000010017 */
[----:B------:R-:W2:Y:S01]  /*2960*/  LDG.E.128 R28, [R38.64+0x1000] ;  /* 0x0010000e261c7981 */ /* 0x000ea2000c1e1d00 */
[-C--:B---3--:R-:W-:Y:S02]  /*2970*/  FFMA.FTZ R16, R16, R42.reuse, R43 ;  /* 0x0000002a10107223 */ /* 0x088fe4000001002b */
[-C--:B------:R-:W-:Y:S01]  /*2980*/  FFMA.FTZ R17, R17, R42.reuse, R21 ;  /* 0x0000002a11117223 */ /* 0x080fe20000010015 */
[----:B------:R-:W0:Y:S01]  /*2990*/  LDS R41, [R33+0x20] ;  /* 0x0000200021297984 */ /* 0x000e220000000800 */
[----:B------:R-:W-:-:S02]  /*29a0*/  FFMA.FTZ R43, R19, R42, R23 ;  /* 0x0000002a132b7223 */ /* 0x000fc40000010017 */
[----:B------:R-:W-:Y:S01]  /*29b0*/  FFMA.FTZ R45, R18, R42, R45 ;  /* 0x0000002a122d7223 */ /* 0x000fe2000001002d */
[----:B------:R-:W3:Y:S01]  /*29c0*/  LDG.E.128 R20, [R38.64+0x1400] ;  /* 0x0014000e26147981 */ /* 0x000ee2000c1e1d00 */
[-C--:B----4-:R-:W-:Y:S02]  /*29d0*/  FFMA.FTZ R12, R12, R40.reuse, R16 ;  /* 0x000000280c0c7223 */ /* 0x090fe40000010010 */
[-C--:B------:R-:W-:Y:S02]  /*29e0*/  FFMA.FTZ R44, R13, R40.reuse, R17 ;  /* 0x000000280d2c7223 */ /* 0x080fe40000010011 */
[----:B------:R-:W4:Y:S01]  /*29f0*/  LDG.E.128 R16, [R38.64+0x1800] ;  /* 0x0018000e26107981 */ /* 0x000f22000c1e1d00 */
[-C--:B------:R-:W-:Y:S02]  /*2a00*/  FFMA.FTZ R42, R14, R40.reuse, R45 ;  /* 0x000000280e2a7223 */ /* 0x080fe4000001002d */
[----:B------:R-:W-:Y:S02]  /*2a10*/  FFMA.FTZ R40, R15, R40, R43 ;  /* 0x000000280f287223 */ /* 0x000fe4000001002b */
[----:B0-----:R-:W-:-:S02]  /*2a20*/  FFMA.FTZ R43, R24, R41, R12 ;  /* 0x00000029182b7223 */ /* 0x001fc4000001000c */
[----:B------:R-:W4:Y:S01]  /*2a30*/  LDG.E.128 R12, [R38.64+0x1c00] ;  /* 0x001c000e260c7981 */ /* 0x000f22000c1e1d00 */
[----:B------:R-:W-:-:S03]  /*2a40*/  FFMA.FTZ R24, R25, R41, R44 ;  /* 0x0000002919187223 */ /* 0x000fc6000001002c */
[----:B------:R-:W2:Y:S01]  /*2a50*/  LDS R25, [R33+0x40] ;  /* 0x0000400021197984 */ /* 0x000ea20000000800 */
[----:B------:R-:W-:-:S03]  /*2a60*/  FFMA.FTZ R26, R26, R41, R42 ;  /* 0x000000291a1a7223 */ /* 0x000fc6000001002a */
[----:B------:R-:W3:Y:S01]  /*2a70*/  LDS R42, [R33+0x60] ;  /* 0x00006000212a7984 */ /* 0x000ee20000000800 */
[----:B------:R-:W-:-:S03]  /*2a80*/  FFMA.FTZ R40, R27, R41, R40 ;  /* 0x000000291b287223 */ /* 0x000fc60000010028 */
[----:B------:R-:W4:Y:S01]  /*2a90*/  LDS R41, [R33+0x80] ;  /* 0x0000800021297984 */ /* 0x000f220000000800 */
[-C--:B--2---:R-:W-:Y:S02]  /*2aa0*/  FFMA.FTZ R31, R31, R25.reuse, R40 ;  /* 0x000000191f1f7223 */ /* 0x084fe40000010028 */
[-C--:B------:R-:W-:Y:S01]  /*2ab0*/  FFMA.FTZ R43, R28, R25.reuse, R43 ;  /* 0x000000191c2b7223 */ /* 0x080fe2000001002b */
[----:B------:R-:W0:Y:S01]  /*2ac0*/  LDS R40, [R33+0xa0] ;  /* 0x0000a00021287984 */ /* 0x000e220000000800 */
[-C--:B------:R-:W-:Y:S02]  /*2ad0*/  FFMA.FTZ R29, R29, R25.reuse, R24 ;  /* 0x000000191d1d7223 */ /* 0x080fe40000010018 */
[----:B------:R-:W-:Y:S02]  /*2ae0*/  FFMA.FTZ R45, R30, R25, R26 ;  /* 0x000000191e2d7223 */ /* 0x000fe4000001001a */
[----:B------:R-:W2:Y:S01]  /*2af0*/  LDG.E.128 R24, [R38.64+0x2000] ;  /* 0x0020000e26187981 */ /* 0x000ea2000c1e1d00 */
[----:B---3--:R-:W-:-:S02]  /*2b00*/  FFMA.FTZ R20, R20, R42, R43 ;  /* 0x0000002a14147223 */ /* 0x008fc4000001002b */
[-C--:B------:R-:W-:Y:S02]  /*2b10*/  FFMA.FTZ R28, R21, R42.reuse, R29 ;  /* 0x0000002a151c7223 */ /* 0x080fe4000001001d */
[-C--:B------:R-:W-:Y:S02]  /*2b20*/  FFMA.FTZ R43, R22, R42.reuse, R45 ;  /* 0x0000002a162b7223 */ /* 0x080fe4000001002d */
[----:B------:R-:W-:Y:S02]  /*2b30*/  FFMA.FTZ R42, R23, R42, R31 ;  /* 0x0000002a172a7223 */ /* 0x000fe4000001001f */
[-C--:B----4-:R-:W-:Y:S02]  /*2b40*/  FFMA.FTZ R45, R16, R41.reuse, R20 ;  /* 0x00000029102d7223 */ /* 0x090fe40000010014 */
[----:B------:R-:W3:Y:S01]  /*2b50*/  LDG.E.128 R20, [R38.64+0x2400] ;  /* 0x0024000e26147981 */ /* 0x000ee2000c1e1d00 */
[----:B------:R-:W-:-:S03]  /*2b60*/  FFMA.FTZ R17, R17, R41, R28 ;  /* 0x0000002911117223 */ /* 0x000fc6000001001c */
[----:B------:R-:W4:Y:S01]  /*2b70*/  LDG.E.128 R28, [R38.64+0x2800] ;  /* 0x0028000e261c7981 */ /* 0x000f22000c1e1d00 */
[-C--:B------:R-:W-:Y:S02]  /*2b80*/  FFMA.FTZ R43, R18, R41.reuse, R43 ;  /* 0x00000029122b7223 */ /* 0x080fe4000001002b */
[----:B------:R-:W-:Y:S02]  /*2b90*/  FFMA.FTZ R41, R19, R41, R42 ;  /* 0x0000002913297223 */ /* 0x000fe4000001002a */
[----:B------:R-:W-:Y:S01]  /*2ba0*/  LDS R42, [R33+0xe0] ;  /* 0x0000e000212a7984 */ /* 0x000fe20000000800 */
[-C--:B0-----:R-:W-:Y:S02]  /*2bb0*/  FFMA.FTZ R45, R12, R40.reuse, R45 ;  /* 0x000000280c2d7223 */ /* 0x081fe4000001002d */
[-C--:B------:R-:W-:Y:S02]  /*2bc0*/  FFMA.FTZ R12, R13, R40.reuse, R17 ;  /* 0x000000280d0c7223 */ /* 0x080fe40000010011 */
[----:B------:R-:W4:Y:S04]  /*2bd0*/  LDG.E.128 R16, [R38.64+0x2c00] ;  /* 0x002c000e26107981 */ /* 0x000f28000c1e1d00 */
[----:B------:R-:W2:Y:S01]  /*2be0*/  LDS R13, [R33+0xc0] ;  /* 0x0000c000210d7984 */ /* 0x000ea20000000800 */
[----:B------:R-:W-:-:S02]  /*2bf0*/  FFMA.FTZ R14, R14, R40, R43 ;  /* 0x000000280e0e7223 */ /* 0x000fc4000001002b */
[----:B------:R-:W-:Y:S02]  /*2c00*/  FFMA.FTZ R40, R15, R40, R41 ;  /* 0x000000280f287223 */ /* 0x000fe40000010029 */
[----:B------:R-:W4:Y:S02]  /*2c10*/  LDS R41, [R33+0x100] ;  /* 0x0001000021297984 */ /* 0x000f240000000800 */
[-C--:B--2---:R-:W-:Y:S02]  /*2c20*/  FFMA.FTZ R27, R27, R13.reuse, R40 ;  /* 0x0000000d1b1b7223 */ /* 0x084fe40000010028 */
[-C--:B------:R-:W-:Y:S01]  /*2c30*/  FFMA.FTZ R45, R24, R13.reuse, R45 ;  /* 0x0000000d182d7223 */ /* 0x080fe2000001002d */
[----:B------:R-:W0:Y:S01]  /*2c40*/  LDS R40, [R33+0x120] ;  /* 0x0001200021287984 */ /* 0x000e220000000800 */
[-C--:B------:R-:W-:Y:S02]  /*2c50*/  FFMA.FTZ R25, R25, R13.reuse, R12 ;  /* 0x0000000d19197223 */ /* 0x080fe4000001000c */
[----:B------:R-:W-:-:S02]  /*2c60*/  FFMA.FTZ R43, R26, R13, R14 ;  /* 0x0000000d1a2b7223 */ /* 0x000fc4000001000e */
[----:B------:R1:W2:Y:S01]  /*2c70*/  LDG.E.128 R12, [R38.64+0x3000] ;  /* 0x0030000e260c7981 */ /* 0x0002a2000c1e1d00 */
[-C--:B---3--:R-:W-:Y:S02]  /*2c80*/  FFMA.FTZ R45, R20, R42.reuse, R45 ;  /* 0x0000002a142d7223 */ /* 0x088fe4000001002d */
[-C--:B------:R-:W-:Y:S02]  /*2c90*/  FFMA.FTZ R24, R21, R42.reuse, R25 ;  /* 0x0000002a15187223 */ /* 0x080fe40000010019 */
[-C--:B------:R-:W-:Y:S02]  /*2ca0*/  FFMA.FTZ R43, R22, R42.reuse, R43 ;  /* 0x0000002a162b7223 */ /* 0x080fe4000001002b */
[----:B------:R-:W-:Y:S02]  /*2cb0*/  FFMA.FTZ R42, R23, R42, R27 ;  /* 0x0000002a172a7223 */ /* 0x000fe4000001001b */
[----:B------:R1:W3:Y:S01]  /*2cc0*/  LDG.E.128 R20, [R38.64+0x3400] ;  /* 0x0034000e26147981 */ /* 0x0002e2000c1e1d00 */
[----:B----4-:R-:W-:-:S02]  /*2cd0*/  FFMA.FTZ R45, R28, R41, R45 ;  /* 0x000000291c2d7223 */ /* 0x010fc4000001002d */
[-C--:B------:R-:W-:Y:S02]  /*2ce0*/  FFMA.FTZ R29, R29, R41.reuse, R24 ;  /* 0x000000291d1d7223 */ /* 0x080fe40000010018 */
[----:B------:R1:W4:Y:S01]  /*2cf0*/  LDG.E.128 R24, [R38.64+0x3800] ;  /* 0x0038000e26187981 */ /* 0x000322000c1e1d00 */
[-C--:B------:R-:W-:Y:S02]  /*2d00*/  FFMA.FTZ R43, R30, R41.reuse, R43 ;  /* 0x000000291e2b7223 */ /* 0x080fe4000001002b */
[----:B------:R-:W-:Y:S02]  /*2d10*/  FFMA.FTZ R41, R31, R41, R42 ;  /* 0x000000291f297223 */ /* 0x000fe4000001002a */
[-C--:B0-----:R-:W-:Y:S02]  /*2d20*/  FFMA.FTZ R45, R16, R40.reuse, R45 ;  /* 0x00000028102d7223 */ /* 0x081fe4000001002d */
[-C--:B------:R-:W-:Y:S02]  /*2d30*/  FFMA.FTZ R16, R17, R40.reuse, R29 ;  /* 0x0000002811107223 */ /* 0x080fe4000001001d */
[----:B------:R1:W4:Y:S01]  /*2d40*/  LDG.E.128 R28, [R38.64+0x3c00] ;  /* 0x003c000e261c7981 */ /* 0x000322000c1e1d00 */
[----:B------:R-:W-:-:S03]  /*2d50*/  FFMA.FTZ R43, R18, R40, R43 ;  /* 0x00000028122b7223 */ /* 0x000fc6000001002b */
[----:B------:R-:W2:Y:S01]  /*2d60*/  LDS R18, [R33+0x140] ;  /* 0x0001400021127984 */ /* 0x000ea20000000800 */
[----:B------:R-:W-:-:S03]  /*2d70*/  FFMA.FTZ R41, R19, R40, R41 ;  /* 0x0000002813297223 */ /* 0x000fc60000010029 */
[----:B------:R-:W3:Y:S04]  /*2d80*/  LDS R19, [R33+0x160] ;  /* 0x0001600021137984 */ /* 0x000ee80000000800 */
[----:B------:R-:W4:Y:S01]  /*2d90*/  LDS R17, [R33+0x180] ;  /* 0x0001800021117984 */ /* 0x000f220000000800 */
[----:B-1----:R-:W-:Y:S02]  /*2da0*/  IADD3 R38, P2, R38, 0x4000, RZ ;  /* 0x0000400026267810 */ /* 0x002fe40007f5e0ff */
[----:B------:R-:W-:-:S03]  /*2db0*/  IADD3 R34, R34, 0x80, RZ ;  /* 0x0000008022227810 */ /* 0x000fc60007ffe0ff */
[----:B------:R-:W-:Y:S01]  /*2dc0*/  IMAD.X R39, RZ, RZ, R39, P2 ;  /* 0x000000ffff277224 */ /* 0x000fe200010e0627 */
[----:B------:R-:W-:Y:S01]  /*2dd0*/  ISETP.GE.AND P2, PT, R34, R35, PT ;  /* 0x000000232200720c */ /* 0x000fe20003f46270 */
[-C--:B--2---:R-:W-:Y:S02]  /*2de0*/  FFMA.FTZ R45, R12, R18.reuse, R45 ;  /* 0x000000120c2d7223 */ /* 0x084fe4000001002d */
[----:B------:R0:W1:Y:S01]  /*2df0*/  LDS R12, [R33+0x1a0] ;  /* 0x0001a000210c7984 */ /* 0x0000620000000800 */
[-C--:B------:R-:W-:Y:S02]  /*2e00*/  FFMA.FTZ R16, R13, R18.reuse, R16 ;  /* 0x000000120d107223 */ /* 0x080fe40000010010 */
[-C--:B------:R-:W-:Y:S02]  /*2e10*/  FFMA.FTZ R14, R14, R18.reuse, R43 ;  /* 0x000000120e0e7223 */ /* 0x080fe4000001002b */
[----:B------:R-:W-:Y:S02]  /*2e20*/  FFMA.FTZ R18, R15, R18, R41 ;  /* 0x000000120f127223 */ /* 0x000fe40000010029 */
[----:B---3--:R-:W-:-:S02]  /*2e30*/  FFMA.FTZ R20, R20, R19, R45 ;  /* 0x0000001314147223 */ /* 0x008fc4000001002d */
[-C--:B------:R-:W-:Y:S02]  /*2e40*/  FFMA.FTZ R16, R21, R19.reuse, R16 ;  /* 0x0000001315107223 */ /* 0x080fe40000010010 */
[-C--:B------:R-:W-:Y:S02]  /*2e50*/  FFMA.FTZ R14, R22, R19.reuse, R14 ;  /* 0x00000013160e7223 */ /* 0x080fe4000001000e */
[----:B------:R-:W-:Y:S02]  /*2e60*/  FFMA.FTZ R18, R23, R19, R18 ;  /* 0x0000001317127223 */ /* 0x000fe40000010012 */
[-C--:B----4-:R-:W-:Y:S02]  /*2e70*/  FFMA.FTZ R13, R24, R17.reuse, R20 ;  /* 0x00000011180d7223 */ /* 0x090fe40000010014 */
[-C--:B------:R-:W-:Y:S02]  /*2e80*/  FFMA.FTZ R16, R25, R17.reuse, R16 ;  /* 0x0000001119107223 */ /* 0x080fe40000010010 */
[----:B------:R-:W-:-:S02]  /*2e90*/  FFMA.FTZ R15, R26, R17, R14 ;  /* 0x000000111a0f7223 */ /* 0x000fc4000001000e */
[----:B------:R-:W-:Y:S01]  /*2ea0*/  FFMA.FTZ R18, R27, R17, R18 ;  /* 0x000000111b127223 */ /* 0x000fe20000010012 */
[----:B0-----:R-:W-:Y:S01]  /*2eb0*/  IADD3 R33, R33, 0x200, RZ ;  /* 0x0000020021217810 */ /* 0x001fe20007ffe0ff */
[-C--:B-1----:R-:W-:Y:S02]  /*2ec0*/  FFMA.FTZ R20, R28, R12.reuse, R13 ;  /* 0x0000000c1c147223 */ /* 0x082fe4000001000d */
[-C--:B------:R-:W-:Y:S02]  /*2ed0*/  FFMA.FTZ R21, R29, R12.reuse, R16 ;  /* 0x0000000c1d157223 */ /* 0x080fe40000010010 */
[-C--:B------:R-:W-:Y:S02]  /*2ee0*/  FFMA.FTZ R22, R30, R12.reuse, R15 ;  /* 0x0000000c1e167223 */ /* 0x080fe4000001000f */
[----:B------:R-:W-:Y:S01]  /*2ef0*/  FFMA.FTZ R23, R31, R12, R18 ;  /* 0x0000000c1f177223 */ /* 0x000fe20000010012 */
[----:B------:R-:W-:Y:S05]  /*2f00*/  @!P2 BRA `(.L_x_2180) ;  /* 0xfffff9a00000a947 */ /* 0x000fea000383ffff */
.L_x_2179:
[----:B------:R-:W-:Y:S05]  /*2f10*/  BSYNC B1 ;  /* 0x0000000000017941 */ /* 0x000fea0003800000 */
.L_x_2178:
[----:B------:R-:W-:Y:S01]  /*2f20*/  IADD3 R12, -R34, UR6, RZ ;  /* 0x00000006220c7c10 */ /* 0x000fe2000fffe1ff */
[----:B------:R-:W-:Y:S03]  /*2f30*/  BSSY B1, `(.L_x_2181) ;  /* 0x0000038000017945 */ /* 0x000fe60003800000 */
[----:B------:R-:W-:-:S13]  /*2f40*/  ISETP.GT.AND P2, PT, R12, 0x20, PT ;  /* 0x000000200c00780c */ /* 0x000fda0003f44270 */
        /* <DEDUP_REMOVED lines=13> */
[----:B------:R1:W2:Y:S01]  /*3020*/  LDG.E.128 R20, [R38.64+0x1000] ;  /* 0x0010000e26147981 */ /* 0x0002a2000c1e1d00 */
[-C--:B---3--:R-:W-:Y:S02]  /*3030*/  FFMA.FTZ R43, R24, R41.reuse, R28 ;  /* 0x00000029182b7223 */ /* 0x088fe4000001001c */
[-C--:B------:R-:W-:Y:S02]  /*3040*/  FFMA.FTZ R42, R25, R41.reuse, R42 ;  /* 0x00000029192a7223 */ /* 0x080fe4000001002a */
[----:B------:R-:W-:-:S02]  /*3050*/  FFMA.FTZ R29, R26, R41, R30 ;  /* 0x000000291a1d7223 */ /* 0x000fc4000001001e */
[----:B------:R-:W-:Y:S02]  /*3060*/  FFMA.FTZ R44, R27, R41, R44 ;  /* 0x000000291b2c7223 */ /* 0x000fe4000001002c */
[----:B------:R1:W3:Y:S01]  /*3070*/  LDG.E.128 R24, [R38.64+0x1400] ;  /* 0x0014000e26187981 */ /* 0x0002e2000c1e1d00 */
[-C--:B----4-:R-:W-:Y:S02]  /*3080*/  FFMA.FTZ R43, R16, R40.reuse, R43 ;  /* 0x00000028102b7223 */ /* 0x090fe4000001002b */
[-C--:B------:R-:W-:Y:S02]  /*3090*/  FFMA.FTZ R42, R17, R40.reuse, R42 ;  /* 0x00000028112a7223 */ /* 0x080fe4000001002a */
[-C--:B------:R-:W-:Y:S02]  /*30a0*/  FFMA.FTZ R41, R18, R40.reuse, R29 ;  /* 0x0000002812297223 */ /* 0x080fe4000001001d */
[----:B------:R-:W-:Y:S01]  /*30b0*/  FFMA.FTZ R40, R19, R40, R44 ;  /* 0x0000002813287223 */ /* 0x000fe2000001002c */
[----:B------:R1:W4:Y:S04]  /*30c0*/  LDG.E.128 R28, [R38.64+0x1c00] ;  /* 0x001c000e261c7981 */ /* 0x000328000c1e1d00 */
[----:B------:R1:W4:Y:S01]  /*30d0*/  LDG.E.128 R16, [R38.64+0x1800] ;  /* 0x0018000e26107981 */ /* 0x000322000c1e1d00 */
[----:B0-----:R-:W-:-:S03]  /*30e0*/  FFMA.FTZ R43, R12, R35, R43 ;  /* 0x000000230c2b7223 */ /* 0x001fc6000001002b */
[----:B------:R-:W2:Y:S01]  /*30f0*/  LDS R12, [R33+0x40] ;  /* 0x00004000210c7984 */ /* 0x000ea20000000800 */
[----:B------:R-:W-:-:S03]  /*3100*/  FFMA.FTZ R15, R15, R35, R40 ;  /* 0x000000230f0f7223 */ /* 0x000fc60000010028 */
[----:B------:R-:W3:Y:S01]  /*3110*/  LDS R40, [R33+0x60] ;  /* 0x0000600021287984 */ /* 0x000ee20000000800 */
[-C--:B------:R-:W-:Y:S02]  /*3120*/  FFMA.FTZ R13, R13, R35.reuse, R42 ;  /* 0x000000230d0d7223 */ /* 0x080fe4000001002a */
[----:B------:R-:W-:Y:S02]  /*3130*/  FFMA.FTZ R41, R14, R35, R41 ;  /* 0x000000230e297223 */ /* 0x000fe40000010029 */
[----:B------:R-:W4:Y:S04]  /*3140*/  LDS R35, [R33+0x80] ;  /* 0x0000800021237984 */ /* 0x000f280000000800 */
[----:B------:R0:W2:Y:S01]  /*3150*/  LDS R14, [R33+0xa0] ;  /* 0x0000a000210e7984 */ /* 0x0000a20000000800 */
[----:B-1----:R-:W-:-:S02]  /*3160*/  IADD3 R38, P0, R38, 0x2000, RZ ;  /* 0x0000200026267810 */ /* 0x002fc40007f1e0ff */
[----:B------:R-:W-:-:S03]  /*3170*/  IADD3 R34, R34, 0x40, RZ ;  /* 0x0000004022227810 */ /* 0x000fc60007ffe0ff */
[----:B------:R-:W-:Y:S01]  /*3180*/  IMAD.X R39, RZ, RZ, R39, P0 ;  /* 0x000000ffff277224 */ /* 0x000fe200000e0627 */
[----:B------:R-:W-:Y:S02]  /*3190*/  PLOP3.LUT P0, PT, PT, PT, PT, 0x8, 0x0 ;  /* 0x000000000000781c */ /* 0x000fe40003f0e170 */
[----:B0-----:R-:W-:Y:S01]  /*31a0*/  IADD3 R33, R33, 0x100, RZ ;  /* 0x0000010021217810 */ /* 0x001fe20007ffe0ff */
[-C--:B--2---:R-:W-:Y:S02]  /*31b0*/  FFMA.FTZ R43, R20, R12.reuse, R43 ;  /* 0x0000000c142b7223 */ /* 0x084fe4000001002b */
[-C--:B------:R-:W-:Y:S02]  /*31c0*/  FFMA.FTZ R13, R21, R12.reuse, R13 ;  /* 0x0000000c150d7223 */ /* 0x080fe4000001000d */
[-C--:B------:R-:W-:Y:S02]  /*31d0*/  FFMA.FTZ R41, R22, R12.reuse, R41 ;  /* 0x0000000c16297223 */ /* 0x080fe40000010029 */
[----:B------:R-:W-:-:S02]  /*31e0*/  FFMA.FTZ R15, R23, R12, R15 ;  /* 0x0000000c170f7223 */ /* 0x000fc4000001000f */
[-C--:B---3--:R-:W-:Y:S02]  /*31f0*/  FFMA.FTZ R24, R24, R40.reuse, R43 ;  /* 0x0000002818187223 */ /* 0x088fe4000001002b */
[-C--:B------:R-:W-:Y:S02]  /*3200*/  FFMA.FTZ R12, R25, R40.reuse, R13 ;  /* 0x00000028190c7223 */ /* 0x080fe4000001000d */
[-C--:B------:R-:W-:Y:S02]  /*3210*/  FFMA.FTZ R26, R26, R40.reuse, R41 ;  /* 0x000000281a1a7223 */ /* 0x080fe40000010029 */
[----:B------:R-:W-:Y:S02]  /*3220*/  FFMA.FTZ R40, R27, R40, R15 ;  /* 0x000000281b287223 */ /* 0x000fe4000001000f */
[-C--:B----4-:R-:W-:Y:S02]  /*3230*/  FFMA.FTZ R13, R16, R35.reuse, R24 ;  /* 0x00000023100d7223 */ /* 0x090fe40000010018 */
[----:B------:R-:W-:-:S02]  /*3240*/  FFMA.FTZ R12, R17, R35, R12 ;  /* 0x00000023110c7223 */ /* 0x000fc4000001000c */
[-C--:B------:R-:W-:Y:S02]  /*3250*/  FFMA.FTZ R15, R18, R35.reuse, R26 ;  /* 0x00000023120f7223 */ /* 0x080fe4000001001a */
[----:B------:R-:W-:Y:S02]  /*3260*/  FFMA.FTZ R19, R19, R35, R40 ;  /* 0x0000002313137223 */ /* 0x000fe40000010028 */
[-C--:B------:R-:W-:Y:S02]  /*3270*/  FFMA.FTZ R20, R28, R14.reuse, R13 ;  /* 0x0000000e1c147223 */ /* 0x080fe4000001000d */
[-C--:B------:R-:W-:Y:S02]  /*3280*/  FFMA.FTZ R21, R29, R14.reuse, R12 ;  /* 0x0000000e1d157223 */ /* 0x080fe4000001000c */
[-C--:B------:R-:W-:Y:S02]  /*3290*/  FFMA.FTZ R22, R30, R14.reuse, R15 ;  /* 0x0000000e1e167223 */ /* 0x080fe4000001000f */
[----:B------:R-:W-:-:S02]  /*32a0*/  FFMA.FTZ R23, R31, R14, R19 ;  /* 0x0000000e1f177223 */ /* 0x000fc40000010013 */
.L_x_2182:
[----:B------:R-:W-:Y:S05]  /*32b0*/  BSYNC B1 ;  /* 0x0000000000017941 */ /* 0x000fea0003800000 */
.L_x_2181:
        /* <DEDUP_REMOVED lines=26> */
.L_x_2174:
[----:B0-----:R-:W-:Y:S05]  /*3460*/  BSYNC B0 ;  /* 0x0000000000007941 */ /* 0x001fea0003800000 */
.L_x_2173:
        /* <DEDUP_REMOVED lines=11> */
.L_x_2189:
        /* <DEDUP_REMOVED lines=38> */
.L_x_2188:
[----:B------:R-:W-:Y:S05]  /*3780*/  BSYNC B2 ;  /* 0x0000000000027941 */ /* 0x000fea0003800000 */
.L_x_2187:
[----:B------:R-:W-:Y:S02]  /*3790*/  IADD3 R6, R6, 0x8, RZ ;  /* 0x0000000806067810 */ /* 0x000fe40007ffe0ff */
[----:B------:R-:W-:Y:S01]  /*37a0*/  IADD3 R17, R17, 0x20, RZ ;  /* 0x0000002011117810 */ /* 0x000fe20007ffe0ff */
[----:B------:R-:W-:Y:S05]  /*37b0*/  @P0 BRA `(.L_x_2189) ;  /* 0xfffffd6000000947 */ /* 0x000fea000383ffff */
.L_x_2186:
[----:B------:R-:W-:Y:S05]  /*37c0*/  BSYNC B1 ;  /* 0x0000000000017941 */ /* 0x000fea0003800000 */
.L_x_2185:
[----:B------:R-:W-:-:S13]  /*37d0*/  ISETP.GE.U32.AND P0, PT, R16, 0x18, PT ;  /* 0x000000181000780c */ /* 0x000fda0003f06070 */
[----:B------:R-:W-:Y:S05]  /*37e0*/  @!P0 BRA `(.L_x_2184) ;  /* 0x000009f000008947 */ /* 0x000fea0003800000 */
[----:B------:R-:W-:Y:S01]  /*37f0*/  LEA R12, R6, 0x40, 0x2 ;  /* 0x00000040060c7811 */ /* 0x000fe200078e10ff */
[----:B------:R-:W-:-:S04]  /*3800*/  IMAD.U32 R13, RZ, RZ, UR11 ;  /* 0x0000000bff0d7e24 */ /* 0x000fc8000f8e00ff */
[----:B------:R-:W-:-:S05]  /*3810*/  IMAD R12, R13, -0x4, R12 ;  /* 0xfffffffc0d0c7824 */ /* 0x000fca00078e020c */
[----:B------:R-:W-:Y:S02]  /*3820*/  IADD3 R16, R12, 0x90, RZ ;  /* 0x000000900c107810 */ /* 0x000fe40007ffe0ff */
.L_x_2198:
        /* <DEDUP_REMOVED lines=42> */
.L_x_2191:
[----:B------:R-:W-:Y:S05]  /*3ad0*/  BSYNC B1 ;  /* 0x0000000000017941 */ /* 0x000fea0003800000 */
.L_x_2190:
        /* <DEDUP_REMOVED lines=35> */
.L_x_2193:
[----:B------:R-:W-:Y:S05]  /*3d10*/  BSYNC B1 ;  /* 0x0000000000017941 */ /* 0x000fea0003800000 */
.L_x_2192:
        /* <DEDUP_REMOVED lines=35> */
.L_x_2195:
[----:B------:R-:W-:Y:S05]  /*3f50*/  BSYNC B1 ;  /* 0x0000000000017941 */ /* 0x000fea0003800000 */
.L_x_2194:
        /* <DEDUP_REMOVED lines=35> */
.L_x_2197:
[----:B------:R-:W-:Y:S05]  /*4190*/  BSYNC B1 ;  /* 0x0000000000017941 */ /* 0x000fea0003800000 */
.L_x_2196:
[----:B------:R-:W-:Y:S02]  /*41a0*/  IADD3 R6, R6, 0x20, RZ ;  /* 0x0000002006067810 */ /* 0x000fe40007ffe0ff */
[----:B------:R-:W-:-:S02]  /*41b0*/  IADD3 R16, R16, 0x80, RZ ;  /* 0x0000008010107810 */ /* 0x000fc40007ffe0ff */
[----:B------:R-:W-:-:S13]  /*41c0*/  ISETP.GE.AND P0, PT, R6, UR9, PT ;  /* 0x0000000906007c0c */ /* 0x000fda000bf06270 */
[----:B------:R-:W-:Y:S05]  /*41d0*/  @!P0 BRA `(.L_x_2198) ;  /* 0xfffff65000008947 */ /* 0x000fea000383ffff */
.L_x_2184:
[----:B------:R-:W-:Y:S05]  /*41e0*/  BSYNC B0 ;  /* 0x0000000000007941 */ /* 0x000fea0003800000 */
.L_x_2183:
        /* <DEDUP_REMOVED lines=11> */
[----:B------:R-:W0:Y:S01]  /*42a0*/  LDS R2, [R2+0x90] ;  /* 0x0000900002027984 */ /* 0x000e220000000800 */
[----:B------:R-:W-:Y:S01]  /*42b0*/  UISETP.NE.AND.EX UP0, UPT, URZ, UR7, UPT, UP0 ;  /* 0x000000073f00728c */ /* 0x000fe2000bf05300 */
[----:B------:R-:W-:-:S05]  /*42c0*/  ISETP.NE.AND P3, PT, R3, 0x2, PT ;  /* 0x000000020300780c */ /* 0x000fca0003f65270 */
        /* <DEDUP_REMOVED lines=15> */
[----:B---3--:R-:W-:Y:S01]  /*43c0*/  IMAD.U32 R25, RZ, RZ, UR8 ;  /* 0x00000008ff197e24 */ /* 0x008fe2000f8e00ff */
[----:B------:R-:W-:-:S03]  /*43d0*/  SHF.L.U32 R0, R0, 0x5, RZ ;  /* 0x0000000500007819 */ /* 0x000fc600000006ff */
[----:B------:R-:W-:-:S05]  /*43e0*/  IMAD R25, R25, c[0x0][0x1d4], R32 ;  /* 0x0000750019197a24 */ /* 0x000fca00078e0220 */
[----:B------:R-:W-:Y:S02]  /*43f0*/  SHF.R.S32.HI R33, RZ, 0x1f, R25 ;  /* 0x0000001fff217819 */ /* 0x000fe40000011419 */
[----:B------:R-:W-:-:S04]  /*4400*/  IADD3 R25, P1, R0, R25, RZ ;  /* 0x0000001900197210 */ /* 0x000fc80007f3e0ff */
[----:B------:R-:W-:Y:S02]  /*4410*/  LEA.HI.X.SX32 R0, R0, R33, 0x1, P1 ;  /* 0x0000002100007211 */ /* 0x000fe400008f0eff */
[----:B----4-:R-:W-:Y:S02]  /*4420*/  @!P3 PRMT R3, R24, 0x9910, RZ ;  /* 0x000099101803b816 */ /* 0x010fe400000000ff */
[--C-:B------:R-:W-:Y:S02]  /*4430*/  @!P3 SHF.R.U32.HI R4, RZ, 0x10, R24.reuse ;  /* 0x00000010ff04b819 */ /* 0x100fe40000011618 */
[----:B------:R-:W-:Y:S02]  /*4440*/  @!P3 SHF.R.S32.HI R3, RZ, 0x8, R3 ;  /* 0x00000008ff03b819 */ /* 0x000fe40000011403 */
[----:B------:R-:W-:Y:S01]  /*4450*/  @!P3 SHF.R.U32.HI R6, RZ, 0x18, R24 ;  /* 0x00000018ff06b819 */ /* 0x000fe20000011618 */
        /* <DEDUP_REMOVED lines=23> */
.L_x_2200:
[----:B------:R-:W-:Y:S05]  /*45d0*/  BSYNC B0 ;  /* 0x0000000000007941 */ /* 0x000fea0003800000 */
.L_x_2199:
[----:B------:R-:W-:Y:S01]  /*45e0*/  BAR.SYNC.DEFER_BLOCKING 0x0 ;  /* 0x0000000000007b1d */ /* 0x000fe20000010000 */
[----:B------:R-:W-:-:S04]  /*45f0*/  LOP3.LUT R0, R5, 0xfffffff0, RZ, 0xc0, !PT ;  /* 0xfffffff005007812 */ /* 0x000fc800078ec0ff */
[----:B------:R-:W-:Y:S02]  /*4600*/  ISETP.NE.AND P1, PT, R0, 0x10, PT ;  /* 0x000000100000780c */ /* 0x000fe40003f25270 */
[C---:B------:R-:W-:Y:S01]  /*4610*/  LOP3.LUT R0, R5.reuse, 0xfffffff8, RZ, 0xc0, !PT ;  /* 0xfffffff805007812 */ /* 0x040fe200078ec0ff */
[----:B------:R-:W-:Y:S04]  /*4620*/  @!P2 STS.128 [R7.X4+-0x170], R20 ;  /* 0xfffe90140700a388 */ /* 0x000fe80000004c00 */
[----:B------:R-:W-:Y:S01]  /*4630*/  BAR.SYNC.DEFER_BLOCKING 0x0 ;  /* 0x0000000000007b1d */ /* 0x000fe20000010000 */
[----:B------:R-:W-:-:S05]  /*4640*/  ISETP.GT.AND P2, PT, R5, 0xf, PT ;  /* 0x0000000f0500780c */ /* 0x000fca0003f44270 */
[----:B-1---5:R-:W0:Y:S02]  /*4650*/  @!P0 LDS.128 R8, [R7.X4+0x90] ;  /* 0x0000900007088984 */ /* 0x022e240000004c00 */
[----:B0-----:R-:W-:Y:S02]  /*4660*/  @!P0 FADD.FTZ R20, R20, R8 ;  /* 0x0000000814148221 */ /* 0x001fe40000010000 */
[----:B------:R-:W-:Y:S02]  /*4670*/  @!P0 FADD.FTZ R21, R21, R9 ;  /* 0x0000000915158221 */ /* 0x000fe40000010000 */
[----:B------:R-:W-:Y:S02]  /*4680*/  @!P0 FADD.FTZ R22, R22, R10 ;  /* 0x0000000a16168221 */ /* 0x000fe40000010000 */
[----:B------:R-:W-:Y:S01]  /*4690*/  @!P0 FADD.FTZ R23, R23, R11 ;  /* 0x0000000b17178221 */ /* 0x000fe20000010000 */
[----:B------:R-:W-:Y:S01]  /*46a0*/  BAR.SYNC.DEFER_BLOCKING 0x0 ;  /* 0x0000000000007b1d */ /* 0x000fe20000010000 */
[----:B------:R-:W-:-:S05]  /*46b0*/  ISETP.NE.AND P0, PT, R0, 0x8, PT ;  /* 0x000000080000780c */ /* 0x000fca0003f05270 */
[----:B------:R-:W-:Y:S04]  /*46c0*/  @!P1 STS.128 [R7.X4+-0x70], R20 ;  /* 0xffff901407009388 */ /* 0x000fe80000004c00 */
[----:B------:R-:W-:Y:S01]  /*46d0*/  BAR.SYNC.DEFER_BLOCKING 0x0 ;  /* 0x0000000000007b1d */ /* 0x000fe20000010000 */
[C---:B------:R-:W-:Y:S02]  /*46e0*/  ISETP.GT.AND P1, PT, R5.reuse, 0x7, PT ;  /* 0x000000070500780c */ /* 0x040fe40003f24270 */
[----:B------:R-:W-:-:S03]  /*46f0*/  IADD3 R5, R5, 0x7, RZ ;  /* 0x0000000705057810 */ /* 0x000fc60007ffe0ff */
        /* <DEDUP_REMOVED lines=51> */
.L_x_2150:
[----:B------:R-:W-:Y:S01]  /*4a30*/  IMAD.MOV.U32 R26, RZ, RZ, 0x10 ;  /* 0x00000010ff1a7424 */ /* 0x000fe200078e00ff */
[----:B------:R-:W-:Y:S01]  /*4a40*/  MOV R20, 0x4a80 ;  /* 0x00004a8000147802 */ /* 0x000fe20000000f00 */
[----:B------:R-:W-:Y:S02]  /*4a50*/  IMAD.MOV.U32 R23, RZ, RZ, 0x1f ;  /* 0x0000001fff177424 */ /* 0x000fe400078e00ff */
[----:B------:R-:W-:Y:S02]  /*4a60*/  IMAD.MOV.U32 R22, RZ, RZ, -0x1 ;  /* 0xffffffffff167424 */ /* 0x000fe400078e00ff */
[----:B01----:R-:W-:Y:S05]  /*4a70*/  CALL.REL.NOINC `($__internal_23_$__cuda_sm70_shflsync_bfly_p) ;  /* 0x000003a000007944 */ /* 0x003fea0003c00000 */
[----:B01----:R-:W-:Y:S05]  /*4a80*/  BRA `(.L_x_2201) ;  /* 0xffffc50000007947 */ /* 0x003fea000383ffff */
.L_x_2151:
[----:B------:R-:W-:Y:S01]  /*4a90*/  HFMA2.MMA R26, -RZ, RZ, 0, 4.76837158203125e-07 ;  /* 0x00000008ff1a7435 */ /* 0x000fe200000001ff */
[----:B------:R-:W-:Y:S01]  /*4aa0*/  IMAD.MOV.U32 R23, RZ, RZ, 0x1f ;  /* 0x0000001fff177424 */ /* 0x000fe200078e00ff */
[----:B------:R-:W-:Y:S01]  /*4ab0*/  MOV R20, 0x4ae0 ;  /* 0x00004ae000147802 */ /* 0x000fe20000000f00 */
[----:B------:R-:W-:-:S03]  /*4ac0*/  IMAD.MOV.U32 R22, RZ, RZ, -0x1 ;  /* 0xffffffffff167424 */ /* 0x000fc600078e00ff */
[----:B01----:R-:W-:Y:S05]  /*4ad0*/  CALL.REL.NOINC `($__internal_23_$__cuda_sm70_shflsync_bfly_p) ;  /* 0x0000034000007944 */ /* 0x003fea0003c00000 */
[----:B01----:R-:W-:Y:S01]  /*4ae0*/  FADD.FTZ R27, R27, R23 ;  /* 0x000000171b1b7221 */ /* 0x003fe20000010000 */
[----:B------:R-:W-:Y:S01]  /*4af0*/  MOV R23, 0x1f ;  /* 0x0000001f00177802 */ /* 0x000fe20000000f00 */
[----:B------:R-:W-:Y:S01]  /*4b00*/  IMAD.MOV.U32 R26, RZ, RZ, 0x4 ;  /* 0x00000004ff1a7424 */ /* 0x000fe200078e00ff */
[----:B------:R-:W-:Y:S01]  /*4b10*/  MOV R20, 0x4b40 ;  /* 0x00004b4000147802 */ /* 0x000fe20000000f00 */
[----:B------:R-:W-:-:S02]  /*4b20*/  IMAD.MOV.U32 R22, RZ, RZ, -0x1 ;  /* 0xffffffffff167424 */ /* 0x000fc400078e00ff */
[----:B------:R-:W-:Y:S05]  /*4b30*/  CALL.REL.NOINC `($__internal_23_$__cuda_sm70_shflsync_bfly_p) ;  /* 0x000002e000007944 */ /* 0x000fea0003c00000 */
[----:B01----:R-:W-:Y:S01]  /*4b40*/  FADD.FTZ R27, R27, R23 ;  /* 0x000000171b1b7221 */ /* 0x003fe20000010000 */
[----:B------:R-:W-:Y:S01]  /*4b50*/  MOV R22, 0xffffffff ;  /* 0xffffffff00167802 */ /* 0x000fe20000000f00 */
[----:B------:R-:W-:Y:S01]  /*4b60*/  IMAD.MOV.U32 R26, RZ, RZ, 0x2 ;  /* 0x00000002ff1a7424 */ /* 0x000fe200078e00ff */
[----:B------:R-:W-:Y:S01]  /*4b70*/  MOV R20, 0x4ba0 ;  /* 0x00004ba000147802 */ /* 0x000fe20000000f00 */
[----:B------:R-:W-:-:S02]  /*4b80*/  IMAD.MOV.U32 R23, RZ, RZ, 0x1f ;  /* 0x0000001fff177424 */ /* 0x000fc400078e00ff */
[----:B------:R-:W-:Y:S05]  /*4b90*/  CALL.REL.NOINC `($__internal_23_$__cuda_sm70_shflsync_bfly_p) ;  /* 0x0000028000007944 */ /* 0x000fea0003c00000 */
[----:B-1----:R-:W-:Y:S01]  /*4ba0*/  FADD.FTZ R4, R27, R23 ;  /* 0x000000171b047221 */ /* 0x002fe20000010000 */
[----:B------:R-:W-:Y:S01]  /*4bb0*/  MOV R20, 0x4c10 ;  /* 0x00004c1000147802 */ /* 0x000fe20000000f00 */
[----:B0-----:R-:W-:-:S02]  /*4bc0*/  IMAD.MOV.U32 R26, RZ, RZ, 0x1 ;  /* 0x00000001ff1a7424 */ /* 0x001fc400078e00ff */
[----:B------:R-:W-:Y:S01]  /*4bd0*/  IMAD.MOV.U32 R23, RZ, RZ, 0x1f ;  /* 0x0000001fff177424 */ /* 0x000fe200078e00ff */
[----:B------:R-:W-:Y:S01]  /*4be0*/  MOV R27, R4 ;  /* 0x00000004001b7202 */ /* 0x000fe20000000f00 */
[----:B------:R-:W-:Y:S02]  /*4bf0*/  IMAD.MOV.U32 R22, RZ, RZ, -0x1 ;  /* 0xffffffffff167424 */ /* 0x000fe400078e00ff */
[----:B------:R-:W-:Y:S05]  /*4c00*/  CALL.REL.NOINC `($__internal_23_$__cuda_sm70_shflsync_bfly_p) ;  /* 0x0000021000007944 */ /* 0x000fea0003c00000 */
[----:B01----:R-:W-:Y:S05]  /*4c10*/  BRA `(.L_x_2202) ;  /* 0xffffc40000007947 */ /* 0x003fea000383ffff */
.L_x_2156:
[----:B------:R-:W-:Y:S01]  /*4c20*/  IMAD.MOV.U32 R26, RZ, RZ, 0x2 ;  /* 0x00000002ff1a7424 */ /* 0x000fe200078e00ff */
[----:B------:R-:W-:Y:S01]  /*4c30*/  MOV R20, 0x4c70 ;  /* 0x00004c7000147802 */ /* 0x000fe20000000f00 */
[----:B------:R-:W-:Y:S02]  /*4c40*/  IMAD.MOV.U32 R23, RZ, RZ, 0x1f ;  /* 0x0000001fff177424 */ /* 0x000fe400078e00ff */
[----:B------:R-:W-:Y:S02]  /*4c50*/  IMAD.MOV.U32 R22, RZ, RZ, -0x1 ;  /* 0xffffffffff167424 */ /* 0x000fe400078e00ff */
[----:B------:R-:W-:Y:S05]  /*4c60*/  CALL.REL.NOINC `($__internal_23_$__cuda_sm70_shflsync_bfly_p) ;  /* 0x000001b000007944 */ /* 0x000fea0003c00000 */
[----:B01----:R-:W-:Y:S05]  /*4c70*/  BRA `(.L_x_2203) ;  /* 0xffffcdc000007947 */ /* 0x003fea000383ffff */
.L_x_2157:
[----:B------:R-:W-:Y:S01]  /*4c80*/  HFMA2.MMA R26, -RZ, RZ, 0, 5.9604644775390625e-08 ;  /* 0x00000001ff1a7435 */ /* 0x000fe200000001ff */
[----:B------:R-:W-:Y:S01]  /*4c90*/  IMAD.MOV.U32 R23, RZ, RZ, 0x1f ;  /* 0x0000001fff177424 */ /* 0x000fe200078e00ff */
[----:B------:R-:W-:Y:S01]  /*4ca0*/  MOV R20, 0x4cd0 ;  /* 0x00004cd000147802 */ /* 0x000fe20000000f00 */
[----:B------:R-:W-:-:S03]  /*4cb0*/  IMAD.MOV.U32 R22, RZ, RZ, -0x1 ;  /* 0xffffffffff167424 */ /* 0x000fc600078e00ff */
[----:B------:R-:W-:Y:S05]  /*4cc0*/  CALL.REL.NOINC `($__internal_23_$__cuda_sm70_shflsync_bfly_p) ;  /* 0x0000015000007944 */ /* 0x000fea0003c00000 */
[----:B01----:R-:W-:Y:S05]  /*4cd0*/  BRA `(.L_x_2204) ;  /* 0xffffcd9000007947 */ /* 0x003fea000383ffff */
.L_x_2161:
[----:B------:R-:W-:Y:S01]  /*4ce0*/  IMAD.MOV.U32 R27, RZ, RZ, R7 ;  /* 0x000000ffff1b7224 */ /* 0x000fe200078e0007 */
[----:B------:R-:W-:Y:S01]  /*4cf0*/  MOV R26, 0x10 ;  /* 0x00000010001a7802 */ /* 0x000fe20000000f00 */
[----:B------:R-:W-:Y:S01]  /*4d00*/  IMAD.MOV.U32 R23, RZ, RZ, 0x1f ;  /* 0x0000001fff177424 */ /* 0x000fe200078e00ff */
[----:B------:R-:W-:Y:S01]  /*4d10*/  MOV R20, 0x4d40 ;  /* 0x00004d4000147802 */ /* 0x000fe20000000f00 */
[----:B------:R-:W-:-:S02]  /*4d20*/  IMAD.MOV.U32 R22, RZ, RZ, -0x1 ;  /* 0xffffffffff167424 */ /* 0x000fc400078e00ff */
[----:B01----:R-:W-:Y:S05]  /*4d30*/  CALL.REL.NOINC `($__internal_23_$__cuda_sm70_shflsync_bfly_p) ;  /* 0x000000e000007944 */ /* 0x003fea0003c00000 */
[----:B01----:R-:W-:Y:S05]  /*4d40*/  BRA `(.L_x_2205) ;  /* 0xffffcf3000007947 */ /* 0x003fea000383ffff */
.L_x_2162:
[----:B------:R-:W-:Y:S01]  /*4d50*/  HFMA2.MMA R23, -RZ, RZ, 0, 1.847743988037109375e-06 ;  /* 0x0000001fff177435 */ /* 0x000fe200000001ff */
[----:B------:R-:W-:Y:S01]  /*4d60*/  IMAD.MOV.U32 R26, RZ, RZ, 0x8 ;  /* 0x00000008ff1a7424 */ /* 0x000fe200078e00ff */
[----:B------:R-:W-:Y:S01]  /*4d70*/  MOV R20, 0x4da0 ;  /* 0x00004da000147802 */ /* 0x000fe20000000f00 */
[----:B------:R-:W-:-:S03]  /*4d80*/  IMAD.MOV.U32 R22, RZ, RZ, -0x1 ;  /* 0xffffffffff167424 */ /* 0x000fc600078e00ff */
[----:B012---:R-:W-:Y:S05]  /*4d90*/  CALL.REL.NOINC `($__internal_23_$__cuda_sm70_shflsync_bfly_p) ;  /* 0x0000008000007944 */ /* 0x007fea0003c00000 */
[----:B-1----:R-:W-:Y:S01]  /*4da0*/  FMNMX.FTZ R3, R27, R23, !PT ;  /* 0x000000171b037209 */ /* 0x002fe20007810000 */
[----:B0-----:R-:W-:Y:S01]  /*4db0*/  IMAD.MOV.U32 R26, RZ, RZ, 0x4 ;  /* 0x00000004ff1a7424 */ /* 0x001fe200078e00ff */
[----:B------:R-:W-:Y:S01]  /*4dc0*/  MOV R22, 0xffffffff ;  /* 0xffffffff00167802 */ /* 0x000fe20000000f00 */
[----:B------:R-:W-:Y:S01]  /*4dd0*/  IMAD.MOV.U32 R23, RZ, RZ, 0x1f ;  /* 0x0000001fff177424 */ /* 0x000fe200078e00ff */
[----:B------:R-:W-:Y:S01]  /*4de0*/  MOV R20, 0x4e10 ;  /* 0x00004e1000147802 */ /* 0x000fe20000000f00 */
[----:B------:R-:W-:-:S02]  /*4df0*/  IMAD.MOV.U32 R27, RZ, RZ, R3 ;  /* 0x000000ffff1b7224 */ /* 0x000fc400078e0003 */
[----:B------:R-:W-:Y:S05]  /*4e00*/  CALL.REL.NOINC `($__internal_23_$__cuda_sm70_shflsync_bfly_p) ;  /* 0x0000001000007944 */ /* 0x000fea0003c00000 */
[----:B01----:R-:W-:Y:S05]  /*4e10*/  BRA `(.L_x_2206) ;  /* 0xffffceb000007947 */ /* 0x003fea000383ffff */
        .weak           $__internal_23_$__cuda_sm70_shflsync_bfly_p
        .type           $__internal_23_$__cuda_sm70_shflsync_bfly_p,@function
        .size           $__internal_23_$__cuda_sm70_shflsync_bfly_p,(.L_x_2231 - $__internal_23_$__cuda_sm70_shflsync_bfly_p)
$__internal_23_$__cuda_sm70_shflsync_bfly_p:
[----:B------:R-:W-:Y:S01]  /*4e20*/  IMAD.MOV.U32 R21, RZ, RZ, 0x0 ;  /* 0x00000000ff157424 */ /* 0x000fe200078e00ff */
[----:B------:R-:W-:Y:S04]  /*4e30*/  WARPSYNC R22 ;  /* 0x0000001600007348 */ /* 0x000fe80003800000 */
[----:B------:R0:W1:Y:S01]  /*4e40*/  SHFL.BFLY PT, R23, R27, R26, R23 ;  /* 0x0c00001a1b177389 */ /* 0x00006200000e0017 */
[----:B------:R-:W-:Y:S05]  /*4e50*/  RET.REL.NODEC R20 `(_ZN4mmha33masked_multihead_attention_kernelIfLi32ELi32ELi4ELi8ELi64ELb0ELb0EEEv26Multihead_attention_paramsIT_XT5_EE) ;  /* 0xffffb1a014007950 */ /* 0x000fea0003c3ffff */
.L_x_2207:
        /* <DEDUP_REMOVED lines=10> */
.L_x_2231:


//--------------------- .nv.global.init           --------------------------
	.section	.nv.global.init,"aw",@progbits
.nv.global.init:
	.type		$str,@object
	.size		$str,($str$1 - $str)
$str:
        /*0000*/ 	.byte	0x68, 0x61, 0x6c, 0x66, 0x5f, 0x72, 0x6f, 0x74, 0x61, 0x72, 0x79, 0x5f, 0x64, 0x69, 0x6d, 0x20
        /*0010*/ 	.byte	0x25, 0x20, 0x51, 0x4b, 0x5f, 0x56, 0x45, 0x43, 0x5f, 0x53, 0x49, 0x5a, 0x45, 0x20, 0x3d, 0x3d
        /*0020*/ 	.byte	0x20, 0x30, 0x00
	.type		$str$1,@object
	.size		$str$1,(__unnamed_10 - $str$1)
$str$1:
        /*0023*/ 	.byte	0x2f, 0x74, 0x6d, 0x70, 0x2f, 0x6f, 0x73, 0x73, 0x5f, 0x6b, 0x65, 0x72, 0x6e, 0x65, 0x6c, 0x73
        /* <DEDUP_REMOVED lines=8> */
        /*00b3*/ 	.byte	0x6c, 0x61, 0x74, 0x65, 0x2e, 0x68, 0x70, 0x70, 0x00
	.type		__unnamed_10,@object
	.size		__unnamed_10,(__unnamed_11 - __unnamed_10)
__unnamed_10:
        /* <DEDUP_REMOVED lines=19> */
	.type		__unnamed_11,@object
	.size		__unnamed_11,(__unnamed_7 - __unnamed_11)
__unnamed_11:
        /* <DEDUP_REMOVED lines=18> */
        /*0305*/ 	.byte	0x53, 0x20, 0x3d, 0x20, 0x74, 0x72, 0x75, 0x65, 0x5d, 0x00
	.type		__unnamed_7,@object
	.size		__unnamed_7,(__unnamed_12 - __unnamed_7)
__unnamed_7:
        /* <DEDUP_REMOVED lines=19> */
	.type		__unnamed_12,@object
	.size		__unnamed_12,(__unnamed_4 - __unnamed_12)
__unnamed_12:
        /* <DEDUP_REMOVED lines=19> */
	.type		__unnamed_4,@object
	.size		__unnamed_4,(__unnamed_9 - __unnamed_4)
__unnamed_4:
        /* <DEDUP_REMOVED lines=19> */
	.type		__unnamed_9,@object
	.size		__unnamed_9,(__unnamed_1 - __unnamed_9)
__unnamed_9:
        /* <DEDUP_REMOVED lines=18> */
        /*07ad*/ 	.byte	0x53, 0x20, 0x3d, 0x20, 0x66, 0x61, 0x6c, 0x73, 0x65, 0x5d, 0x00
	.type		__unnamed_1,@object
	.size		__unnamed_1,(__unnamed_5 - __unnamed_1)
__unnamed_1:
        /* <DEDUP_REMOVED lines=19> */
	.type		__unnamed_5,@object
	.size		__unnamed_5,(__unnamed_6 - __unnamed_5)
__unnamed_5:
        /* <DEDUP_REMOVED lines=19> */
	.type		__unnamed_6,@object
	.size		__unnamed_6,(__unnamed_8 - __unnamed_6)
__unnamed_6:
        /* <DEDUP_REMOVED lines=19> */
	.type		__unnamed_8,@object
	.size		__unnamed_8,(__unnamed_3 - __unnamed_8)
__unnamed_8:
        /* <DEDUP_REMOVED lines=19> */
	.type		__unnamed_3,@object
	.size		__unnamed_3,(__unnamed_2 - __unnamed_3)
__unnamed_3:
        /* <DEDUP_REMOVED lines=18> */
        /*0d84*/ 	.byte	0x4d, 0x53, 0x20, 0x3d, 0x20, 0x66, 0x61, 0x6c, 0x73, 0x65, 0x5d, 0x00
	.type		__unnamed_2,@object
	.size		__unnamed_2,(.L_1 - __unnamed_2)
__unnamed_2:
        /* <DEDUP_REMOVED lines=19> */
.L_1:


//--------------------- .nv.shared._ZN4mmha33masked_multihead_attention_kernelItLi32ELi32ELi1ELi4ELi256ELb1ELb1EEEv26Multihead_attention_paramsIT_XT5_EE --------------------------
	.section	.nv.shared._ZN4mmha33masked_multihead_attention_kernelItLi32ELi32ELi1ELi4ELi256ELb1ELb1EEEv26Multihead_attention_paramsIT_XT5_EE,"aw",@nobits
	.sectionflags	@""
	.align	16
.nv.shared._ZN4mmha33masked_multihead_attention_kernelItLi32ELi32ELi1ELi4ELi256ELb1ELb1EEEv26Multihead_attention_paramsIT_XT5_EE:
	.zero		192


//--------------------- .nv.shared._ZN4mmha33masked_multihead_attention_kernelItLi32ELi32ELi2ELi4ELi128ELb1ELb1EEEv26Multihead_attention_paramsIT_XT5_EE --------------------------
	.section	.nv.shared._ZN4mmha33masked_multihead_attention_kernelItLi32ELi32ELi2ELi4ELi128ELb1ELb1EEEv26Multihead_attention_paramsIT_XT5_EE,"aw",@nobits
	.sectionflags	@""
	.align	16
.nv.shared._ZN4mmha33masked_multihead_attention_kernelItLi32ELi32ELi2ELi4ELi128ELb1ELb1EEEv26Multihead_attention_paramsIT_XT5_EE:
	.zero		160


//--------------------- .nv.shared._ZN4mmha33masked_multihead_attention_kernelItLi32ELi32ELi4ELi4ELi64ELb1ELb1EEEv26Multihead_attention_paramsIT_XT5_EE --------------------------
	.section	.nv.shared._ZN4mmha33masked_multihead_attention_kernelItLi32ELi32ELi4ELi4ELi64ELb1ELb1EEEv26Multihead_attention_paramsIT_XT5_EE,"aw",@nobits
	.sectionflags	@""
	.align	16
.nv.shared._ZN4mmha33masked_multihead_attention_kernelItLi32ELi32ELi4ELi4ELi64ELb1ELb1EEEv26Multihead_attention_paramsIT_XT5_EE:
	.zero		144


//--------------------- .nv.shared._ZN4mmha33masked_multihead_attention_kernelItLi32ELi32ELi1ELi4ELi256ELb1ELb0EEEv26Multihead_attention_paramsIT_XT5_EE --------------------------
	.section	.nv.shared._ZN4mmha33masked_multihead_attention_kernelItLi32ELi32ELi1ELi4ELi256ELb1ELb0EEEv26Multihead_attention_paramsIT_XT5_EE,"aw",@nobits
	.sectionflags	@""
	.align	16
.nv.shared._ZN4mmha33masked_multihead_attention_kernelItLi32ELi32ELi1ELi4ELi256ELb1ELb0EEEv26Multihead_attention_paramsIT_XT5_EE:
	.zero		192


//--------------------- .nv.shared._ZN4mmha33masked_multihead_attention_kernelItLi32ELi32ELi2ELi4ELi128ELb1ELb0EEEv26Multihead_attention_paramsIT_XT5_EE --------------------------
	.section	.nv.shared._ZN4mmha33masked_multihead_attention_kernelItLi32ELi32ELi2ELi4ELi128ELb1ELb0EEEv26Multihead_attention_paramsIT_XT5_EE,"aw",@nobits
	.sectionflags	@""
	.align	16
.nv.shared._ZN4mmha33masked_multihead_attention_kernelItLi32ELi32ELi2ELi4ELi128ELb1ELb0EEEv26Multihead_attention_paramsIT_XT5_EE:
	.zero		160


//--------------------- .nv.shared._ZN4mmha33masked_multihead_attention_kernelItLi32ELi32ELi4ELi4ELi64ELb1ELb0EEEv26Multihead_attention_paramsIT_XT5_EE --------------------------
	.section	.nv.shared._ZN4mmha33masked_multihead_attention_kernelItLi32ELi32ELi4ELi4ELi64ELb1ELb0EEEv26Multihead_attention_paramsIT_XT5_EE,"aw",@nobits
	.sectionflags	@""
	.align	16
.nv.shared._ZN4mmha33masked_multihead_attention_kernelItLi32ELi32ELi4ELi4ELi64ELb1ELb0EEEv26Multihead_attention_paramsIT_XT5_EE:
	.zero		144


//--------------------- .nv.shared._ZN4mmha33masked_multihead_attention_kernelIfLi32ELi32ELi1ELi8ELi256ELb1ELb1EEEv26Multihead_attention_paramsIT_XT5_EE --------------------------
	.section	.nv.shared._ZN4mmha33masked_multihead_attention_kernelIfLi32ELi32ELi1ELi8ELi256ELb1ELb1EEEv26Multihead_attention_paramsIT_XT5_EE,"aw",@nobits
	.sectionflags	@""
	.align	16
.nv.shared._ZN4mmha33masked_multihead_attention_kernelIfLi32ELi32ELi1ELi8ELi256ELb1ELb1EEEv26Multihead_attention_paramsIT_XT5_EE:
	.zero		320


//--------------------- .nv.shared._ZN4mmha33masked_multihead_attention_kernelIfLi32ELi32ELi2ELi8ELi128ELb1ELb1EEEv26Multihead_attention_paramsIT_XT5_EE --------------------------
	.section	.nv.shared._ZN4mmha33masked_multihead_attention_kernelIfLi32ELi32ELi2ELi8ELi128ELb1ELb1EEEv26Multihead_attention_paramsIT_XT5_EE,"aw",@nobits
	.sectionflags	@""
	.align	16
.nv.shared._ZN4mmha33masked_multihead_attention_kernelIfLi32ELi32ELi2ELi8ELi128ELb1ELb1EEEv26Multihead_attention_paramsIT_XT5_EE:
	.zero		288


//--------------------- .nv.shared._ZN4mmha33masked_multihead_attention_kernelIfLi32ELi32ELi4ELi8ELi64ELb1ELb1EEEv26Multihead_attention_paramsIT_XT5_EE --------------------------
	.section	.nv.shared._ZN4mmha33masked_multihead_attention_kernelIfLi32ELi32ELi4ELi8ELi64ELb1ELb1EEEv26Multihead_attention_paramsIT_XT5_EE,"aw",@nobits
	.sectionflags	@""
	.align	16
.nv.shared._ZN4mmha33masked_multihead_attention_kernelIfLi32ELi32ELi4ELi8ELi64ELb1ELb1EEEv26Multihead_attention_paramsIT_XT5_EE:
	.zero		272


//--------------------- .nv.shared._ZN4mmha33masked_multihead_attention_kernelIfLi32ELi32ELi1ELi8ELi256ELb1ELb0EEEv26Multihead_attention_paramsIT_XT5_EE --------------------------
	.section	.nv.shared._ZN4mmha33masked_multihead_attention_kernelIfLi32ELi32ELi1ELi8ELi256ELb1ELb0EEEv26Multihead_attention_paramsIT_XT5_EE,"aw",@nobits
	.sectionflags	@""
	.align	16
.nv.shared._ZN4mmha33masked_multihead_attention_kernelIfLi32ELi32ELi1ELi8ELi256ELb1ELb0EEEv26Multihead_attention_paramsIT_XT5_EE:
	.zero		320


//--------------------- .nv.shared._ZN4mmha33masked_multihead_attention_kernelIfLi32ELi32ELi2ELi8ELi128ELb1ELb0EEEv26Multihead_attention_paramsIT_XT5_EE --------------------------
	.section	.nv.shared._ZN4mmha33masked_multihead_attention_kernelIfLi32ELi32ELi2ELi8ELi128ELb1ELb0EEEv26Multihead_attention_paramsIT_XT5_EE,"aw",@nobits
	.sectionflags	@""
	.align	16
.nv.shared._ZN4mmha33masked_multihead_attention_kernelIfLi32ELi32ELi2ELi8ELi128ELb1ELb0EEEv26Multihead_attention_paramsIT_XT5_EE:
	.zero		288


//--------------------- .nv.shared._ZN4mmha33masked_multihead_attention_kernelIfLi32ELi32ELi4ELi8ELi64ELb1ELb0EEEv26Multihead_attention_paramsIT_XT5_EE --------------------------
	.section	.nv.shared._ZN4mmha33masked_multihead_attention_kernelIfLi32ELi32ELi4ELi8ELi64ELb1ELb0EEEv26Multihead_attention_paramsIT_XT5_EE,"aw",@nobits
	.sectionflags	@""
	.align	16
.nv.shared._ZN4mmha33masked_multihead_attention_kernelIfLi32ELi32ELi4ELi8ELi64ELb1ELb0EEEv26Multihead_attention_paramsIT_XT5_EE:
	.zero		272


//--------------------- .nv.shared._ZN4mmha33masked_multihead_attention_kernelItLi32ELi32ELi1ELi4ELi256ELb0ELb1EEEv26Multihead_attention_paramsIT_XT5_EE --------------------------
	.section	.nv.shared._ZN4mmha33masked_multihead_attention_kernelItLi32ELi32ELi1ELi4ELi256ELb0ELb1EEEv26Multihead_attention_paramsIT_XT5_EE,"aw",@nobits
	.sectionflags	@""
	.align	16
.nv.shared._ZN4mmha33masked_multihead_attention_kernelItLi32ELi32ELi1ELi4ELi256ELb0ELb1EEEv26Multihead_attention_paramsIT_XT5_EE:
	.zero		128


//--------------------- .nv.shared._ZN4mmha33masked_multihead_attention_kernelItLi32ELi32ELi2ELi4ELi128ELb0ELb1EEEv26Multihead_attention_paramsIT_XT5_EE --------------------------
	.section	.nv.shared._ZN4mmha33masked_multihead_attention_kernelItLi32ELi32ELi2ELi4ELi128ELb0ELb1EEEv26Multihead_attention_paramsIT_XT5_EE,"aw",@nobits
	.sectionflags	@""
	.align	16
.nv.shared._ZN4mmha33masked_multihead_attention_kernelItLi32ELi32ELi2ELi4ELi128ELb0ELb1EEEv26Multihead_attention_paramsIT_XT5_EE:
	.zero		96


//--------------------- .nv.shared._ZN4mmha33masked_multihead_attention_kernelItLi32ELi32ELi4ELi4ELi64ELb0ELb1EEEv26Multihead_attention_paramsIT_XT5_EE --------------------------
	.section	.nv.shared._ZN4mmha33masked_multihead_attention_kernelItLi32ELi32ELi4ELi4ELi64ELb0ELb1EEEv26Multihead_attention_paramsIT_XT5_EE,"aw",@nobits
	.sectionflags	@""
	.align	16
.nv.shared._ZN4mmha33masked_multihead_attention_kernelItLi32ELi32ELi4ELi4ELi64ELb0ELb1EEEv26Multihead_attention_paramsIT_XT5_EE:
	.zero		80


//--------------------- .nv.shared._ZN4mmha33masked_multihead_attention_kernelItLi32ELi32ELi1ELi4ELi256ELb0ELb0EEEv26Multihead_attention_paramsIT_XT5_EE --------------------------
	.section	.nv.shared._ZN4mmha33masked_multihead_attention_kernelItLi32ELi32ELi1ELi4ELi256ELb0ELb0EEEv26Multihead_attention_paramsIT_XT5_EE,"aw",@nobits
	.sectionflags	@""
	.align	16
.nv.shared._ZN4mmha33masked_multihead_attention_kernelItLi32ELi32ELi1ELi4ELi256ELb0ELb0EEEv26Multihead_attention_paramsIT_XT5_EE:
	.zero		128


//--------------------- .nv.shared._ZN4mmha33masked_multihead_attention_kernelItLi32ELi32ELi2ELi4ELi128ELb0ELb0EEEv26Multihead_attention_paramsIT_XT5_EE --------------------------
	.section	.nv.shared._ZN4mmha33masked_multihead_attention_kernelItLi32ELi32ELi2ELi4ELi128ELb0ELb0EEEv26Multihead_attention_paramsIT_XT5_EE,"aw",@nobits
	.sectionflags	@""
	.align	16
.nv.shared._ZN4mmha33masked_multihead_attention_kernelItLi32ELi32ELi2ELi4ELi128ELb0ELb0EEEv26Multihead_attention_paramsIT_XT5_EE:
	.zero		96


//--------------------- .nv.shared._ZN4mmha33masked_multihead_attention_kernelItLi32ELi32ELi4ELi4ELi64ELb0ELb0EEEv26Multihead_attention_paramsIT_XT5_EE --------------------------
	.section	.nv.shared._ZN4mmha33masked_multihead_attention_kernelItLi32ELi32ELi4ELi4ELi64ELb0ELb0EEEv26Multihead_attention_paramsIT_XT5_EE,"aw",@nobits
	.sectionflags	@""
	.align	16
.nv.shared._ZN4mmha33masked_multihead_attention_kernelItLi32ELi32ELi4ELi4ELi64ELb0ELb0EEEv26Multihead_attention_paramsIT_XT5_EE:
	.zero		80


//--------------------- .nv.shared._ZN4mmha33masked_multihead_attention_kernelIfLi32ELi32ELi1ELi8ELi256ELb0ELb1EEEv26Multihead_attention_paramsIT_XT5_EE --------------------------
	.section	.nv.shared._ZN4mmha33masked_multihead_attention_kernelIfLi32ELi32ELi1ELi8ELi256ELb0ELb1EEEv26Multihead_attention_paramsIT_XT5_EE,"aw",@nobits
	.sectionflags	@""
	.align	16
.nv.shared._ZN4mmha33masked_multihead_attention_kernelIfLi32ELi32ELi1ELi8ELi256ELb0ELb1EEEv26Multihead_attention_paramsIT_XT5_EE:
	.zero		192


//--------------------- .nv.shared._ZN4mmha33masked_multihead_attention_kernelIfLi32ELi32ELi2ELi8ELi128ELb0ELb1EEEv26Multihead_attention_paramsIT_XT5_EE --------------------------
	.section	.nv.shared._ZN4mmha33masked_multihead_attention_kernelIfLi32ELi32ELi2ELi8ELi128ELb0ELb1EEEv26Multihead_attention_paramsIT_XT5_EE,"aw",@nobits
	.sectionflags	@""
	.align	16
.nv.shared._ZN4mmha33masked_multihead_attention_kernelIfLi32ELi32ELi2ELi8ELi128ELb0ELb1EEEv26Multihead_attention_paramsIT_XT5_EE:
	.zero		160


//--------------------- .nv.shared._ZN4mmha33masked_multihead_attention_kernelIfLi32ELi32ELi4ELi8ELi64ELb0ELb1EEEv26Multihead_attention_paramsIT_XT5_EE --------------------------
	.section	.nv.shared._ZN4mmha33masked_multihead_attention_kernelIfLi32ELi32ELi4ELi8ELi64ELb0ELb1EEEv26Multihead_attention_paramsIT_XT5_EE,"aw",@nobits
	.sectionflags	@""
	.align	16
.nv.shared._ZN4mmha33masked_multihead_attention_kernelIfLi32ELi32ELi4ELi8ELi64ELb0ELb1EEEv26Multihead_attention_paramsIT_XT5_EE:
	.zero		144


//--------------------- .nv.shared._ZN4mmha33masked_multihead_attention_kernelIfLi32ELi32ELi1ELi8ELi256ELb0ELb0EEEv26Multihead_attention_paramsIT_XT5_EE --------------------------
	.section	.nv.shared._ZN4mmha33masked_multihead_attention_kernelIfLi32ELi32ELi1ELi8ELi256ELb0ELb0EEEv26Multihead_attention_paramsIT_XT5_EE,"aw",@nobits
	.sectionflags	@""
	.align	16
.nv.shared._ZN4mmha33masked_multihead_attention_kernelIfLi32ELi32ELi1ELi8ELi256ELb0ELb0EEEv26Multihead_attention_paramsIT_XT5_EE:
	.zero		192


//--------------------- .nv.shared._ZN4mmha33masked_multihead_attention_kernelIfLi32ELi32ELi2ELi8ELi128ELb0ELb0EEEv26Multihead_attention_paramsIT_XT5_EE --------------------------
	.section	.nv.shared._ZN4mmha33masked_multihead_attention_kernelIfLi32ELi32ELi2ELi8ELi128ELb0ELb0EEEv26Multihead_attention_paramsIT_XT5_EE,"aw",@nobits
	.sectionflags	@""
	.align	16
.nv.shared._ZN4mmha33masked_multihead_attention_kernelIfLi32ELi32ELi2ELi8ELi128ELb0ELb0EEEv26Multihead_attention_paramsIT_XT5_EE:
	.zero		160


//--------------------- .nv.shared._ZN4mmha33masked_multihead_attention_kernelIfLi32ELi32ELi4ELi8ELi64ELb0ELb0EEEv26Multihead_attention_paramsIT_XT5_EE --------------------------
	.section	.nv.shared._ZN4mmha33masked_multihead_attention_kernelIfLi32ELi32ELi4ELi8ELi64ELb0ELb0EEEv26Multihead_attention_paramsIT_XT5_EE,"aw",@nobits
	.sectionflags	@""
	.align	16
.nv.shared._ZN4mmha33masked_multihead_attention_kernelIfLi32ELi32ELi4ELi8ELi64ELb0ELb0EEEv26Multihead_attention_paramsIT_XT5_EE:
	.zero		144


//--------------------- SYMBOLS --------------------------

	.type		__assertfail,@function
